def matmul_kernel(
    a_ptr,
    b_ptr,
    c_ptr,
    M,
    N,
    K,
    stride_am,
    stride_ak,
    stride_bk,
    stride_bn,
    stride_cm,
    stride_cn,
    BLOCK_M: tl.constexpr,
    BLOCK_N: tl.constexpr,
    BLOCK_K: tl.constexpr,
    GROUP_M: tl.constexpr,
):
    pid = tl.program_id(axis=0)
    num_pid_m = tl.cdiv(M, BLOCK_M)
    num_pid_n = tl.cdiv(N, BLOCK_N)
    num_pid_in_group = GROUP_M * num_pid_n
    group_id = pid // num_pid_in_group
    first_pid_m = group_id * GROUP_M
    group_size_m = min(num_pid_m - first_pid_m, GROUP_M)
    pid_m = first_pid_m + ((pid % num_pid_in_group) % group_size_m)
    pid_n = (pid % num_pid_in_group) // group_size_m

    offs_am = (pid_m * BLOCK_M + tl.arange(0, BLOCK_M)) % M
    offs_bn = (pid_n * BLOCK_N + tl.arange(0, BLOCK_N)) % N
    offs_k = tl.arange(0, BLOCK_K)
    a_ptrs = a_ptr + offs_am[:, None] * stride_am + offs_k[None, :] * stride_ak
    b_ptrs = b_ptr + offs_k[:, None] * stride_bk + offs_bn[None, :] * stride_bn

    acc = tl.zeros((BLOCK_M, BLOCK_N), dtype=tl.float32)
    for kk in range(0, tl.cdiv(K, BLOCK_K)):
        a = tl.load(a_ptrs, mask=offs_k[None, :] < K - kk * BLOCK_K, other=0.0)
        b = tl.load(b_ptrs, mask=offs_k[:, None] < K - kk * BLOCK_K, other=0.0)
        acc = tl.dot(a, b, acc)
        a_ptrs += BLOCK_K * stride_ak
        b_ptrs += BLOCK_K * stride_bk

    c = acc.to(c_ptr.dtype.element_ty)
    offs_cm = pid_m * BLOCK_M + tl.arange(0, BLOCK_M)
    offs_cn = pid_n * BLOCK_N + tl.arange(0, BLOCK_N)
    c_ptrs = c_ptr + offs_cm[:, None] * stride_cm + offs_cn[None, :] * stride_cn
    mask = (offs_cm[:, None] < M) & (offs_cn[None, :] < N)
    tl.store(c_ptrs, c, mask=mask)

# config = {"BLOCK_K": 128, "BLOCK_M": 128, "BLOCK_N": 128, "GROUP_M": 8, "arch": "sm_100", "dtype": "bf16", "num_ctas": 4, "num_stages": 3, "num_warps": 4}
# arch = sm_100


// ===== COMPILED SASS (sm_100a) =====

	.target	sm_100a

	.elftype	@"ET_EXEC"


//--------------------- .note.nv.tkinfo           --------------------------
	.section	.note.nv.tkinfo,"",@"SHT_NOTE"
	.sectionflags	@"SHF_NOTE_NV_TKINFO"
	.tkinfo
        /*0018*/ 	.word	0x00000081
        /*0030*/ 	.string	""
        /*0030*/ 	.string	"ptxas-blackwell"
        /*0030*/ 	.string	"Cuda compilation tools, release 12.9, V12.9.86"
        /*0030*/ 	.string	"Build cuda_12.9.r12.9/compiler.36037853_0"
        /*0030*/ 	.string	"-v  -suppress-debug-info  -lineinfo  -arch sm_100a "



//--------------------- .note.nv.cuver            --------------------------
	.section	.note.nv.cuver,"",@"SHT_NOTE"
	.sectionflags	@"SHF_NOTE_NV_CUVER"
        /*0018*/ 	.short	0x0001
        /*001a*/ 	.short	0x0064
        /*001c*/ 	.short	0x0001
        /*001e*/ 	.short	0x0000
        /*0020*/ 	.short	0x0001
        /*0022*/ 	.short	0x0000


//--------------------- .nv.info                  --------------------------
	.section	.nv.info,"",@"SHT_CUDA_INFO"
	.align	4


	//----- nvinfo : EIATTR_REGCOUNT
	.align		4
        /*0000*/ 	.byte	0x04, 0x2f
        /*0002*/ 	.short	(.L_4 - .L_3)
	.align		4
.L_3:
        /*0004*/ 	.word	index@(matmul_kernel)
        /*0008*/ 	.word	0x00000038


	//----- nvinfo : EIATTR_FRAME_SIZE
	.align		4
.L_4:
        /*000c*/ 	.byte	0x04, 0x11
        /*000e*/ 	.short	(.L_6 - .L_5)
	.align		4
.L_5:
        /*0010*/ 	.word	index@($__internal_2_$__cuda_sm10x_tcgen05_guardrail_trap_unallocated_columns_being_dealloced)
        /*0014*/ 	.word	0x00000b40


	//----- nvinfo : EIATTR_FRAME_SIZE
	.align		4
.L_6:
        /*0018*/ 	.byte	0x04, 0x11
        /*001a*/ 	.short	(.L_8 - .L_7)
	.align		4
.L_7:
        /*001c*/ 	.word	index@($__internal_1_$__cuda_sm10x_tcgen05_guardrail_trap_phase_invalid_during_alloc)
        /*0020*/ 	.word	0x00000b40


	//----- nvinfo : EIATTR_FRAME_SIZE
	.align		4
.L_8:
        /*0024*/ 	.byte	0x04, 0x11
        /*0026*/ 	.short	(.L_10 - .L_9)
	.align		4
.L_9:
        /*0028*/ 	.word	index@($__internal_0_$__cuda_sm10x_tcgen05_guardrail_trap_col_being_dealloced_not_returned_by_alloc)
        /*002c*/ 	.word	0x00000b40


	//----- nvinfo : EIATTR_FRAME_SIZE
	.align		4
.L_10:
        /*0030*/ 	.byte	0x04, 0x11
        /*0032*/ 	.short	(.L_12 - .L_11)
	.align		4
.L_11:
        /*0034*/ 	.word	index@(matmul_kernel)
        /*0038*/ 	.word	0x00000b40


	//----- nvinfo : EIATTR_MIN_STACK_SIZE
	.align		4
.L_12:
        /*003c*/ 	.byte	0x04, 0x12
        /*003e*/ 	.short	(.L_14 - .L_13)
	.align		4
.L_13:
        /*0040*/ 	.word	index@(matmul_kernel)
        /*0044*/ 	.word	0x00000b40
.L_14:


//--------------------- .nv.info.matmul_kernel    --------------------------
	.section	.nv.info.matmul_kernel,"",@"SHT_CUDA_INFO"
	.sectionflags	@""
	.align	4


	//----- nvinfo : EIATTR_CUDA_API_VERSION
	.align		4
        /*0000*/ 	.byte	0x04, 0x37
        /*0002*/ 	.short	(.L_16 - .L_15)
.L_15:
        /*0004*/ 	.word	0x00000081


	//----- nvinfo : EIATTR_KPARAM_INFO
	.align		4
.L_16:
        /*0008*/ 	.byte	0x04, 0x17
        /*000a*/ 	.short	(.L_18 - .L_17)
.L_17:
        /*000c*/ 	.word	0x00000000
        /*0010*/ 	.short	0x000d
        /*0012*/ 	.short	0x0048
        /*0014*/ 	.byte	0x00, 0xf4, 0x21, 0x00


	//----- nvinfo : EIATTR_KPARAM_INFO
	.align		4
.L_18:
        /*0018*/ 	.byte	0x04, 0x17
        /*001a*/ 	.short	(.L_20 - .L_19)
.L_19:
        /*001c*/ 	.word	0x00000000
        /*0020*/ 	.short	0x000c
        /*0022*/ 	.short	0x0040
        /*0024*/ 	.byte	0x00, 0xf4, 0x21, 0x00


	//----- nvinfo : EIATTR_KPARAM_INFO
	.align		4
.L_20:
        /*0028*/ 	.byte	0x04, 0x17
        /*002a*/ 	.short	(.L_22 - .L_21)
.L_21:
        /*002c*/ 	.word	0x00000000
        /*0030*/ 	.short	0x000b
        /*0032*/ 	.short	0x0038
        /*0034*/ 	.byte	0x00, 0xf0, 0x11, 0x00


	//----- nvinfo : EIATTR_KPARAM_INFO
	.align		4
.L_22:
        /*0038*/ 	.byte	0x04, 0x17
        /*003a*/ 	.short	(.L_24 - .L_23)
.L_23:
        /*003c*/ 	.word	0x00000000
        /*0040*/ 	.short	0x000a
        /*0042*/ 	.short	0x0034
        /*0044*/ 	.byte	0x00, 0xf0, 0x11, 0x00


	//----- nvinfo : EIATTR_KPARAM_INFO
	.align		4
.L_24:
        /*0048*/ 	.byte	0x04, 0x17
        /*004a*/ 	.short	(.L_26 - .L_25)
.L_25:
        /*004c*/ 	.word	0x00000000
        /*0050*/ 	.short	0x0009
        /*0052*/ 	.short	0x0030
        /*0054*/ 	.byte	0x00, 0xf0, 0x11, 0x00


	//----- nvinfo : EIATTR_KPARAM_INFO
	.align		4
.L_26:
        /*0058*/ 	.byte	0x04, 0x17
        /*005a*/ 	.short	(.L_28 - .L_27)
.L_27:
        /*005c*/ 	.word	0x00000000
        /*0060*/ 	.short	0x0008
        /*0062*/ 	.short	0x002c
        /*0064*/ 	.byte	0x00, 0xf0, 0x11, 0x00


	//----- nvinfo : EIATTR_KPARAM_INFO
	.align		4
.L_28:
        /*0068*/ 	.byte	0x04, 0x17
        /*006a*/ 	.short	(.L_30 - .L_29)
.L_29:
        /*006c*/ 	.word	0x00000000
        /*0070*/ 	.short	0x0007
        /*0072*/ 	.short	0x0028
        /*0074*/ 	.byte	0x00, 0xf0, 0x11, 0x00


	//----- nvinfo : EIATTR_KPARAM_INFO
	.align		4
.L_30:
        /*0078*/ 	.byte	0x04, 0x17
        /*007a*/ 	.short	(.L_32 - .L_31)
.L_31:
        /*007c*/ 	.word	0x00000000
        /*0080*/ 	.short	0x0006
        /*0082*/ 	.short	0x0024
        /*0084*/ 	.byte	0x00, 0xf0, 0x11, 0x00


	//----- nvinfo : EIATTR_KPARAM_INFO
	.align		4
.L_32:
        /*0088*/ 	.byte	0x04, 0x17
        /*008a*/ 	.short	(.L_34 - .L_33)
.L_33:
        /*008c*/ 	.word	0x00000000
        /*0090*/ 	.short	0x0005
        /*0092*/ 	.short	0x0020
        /*0094*/ 	.byte	0x00, 0xf0, 0x11, 0x00


	//----- nvinfo : EIATTR_KPARAM_INFO
	.align		4
.L_34:
        /*0098*/ 	.byte	0x04, 0x17
        /*009a*/ 	.short	(.L_36 - .L_35)
.L_35:
        /*009c*/ 	.word	0x00000000
        /*00a0*/ 	.short	0x0004
        /*00a2*/ 	.short	0x001c
        /*00a4*/ 	.byte	0x00, 0xf0, 0x11, 0x00


	//----- nvinfo : EIATTR_KPARAM_INFO
	.align		4
.L_36:
        /*00a8*/ 	.byte	0x04, 0x17
        /*00aa*/ 	.short	(.L_38 - .L_37)
.L_37:
        /*00ac*/ 	.word	0x00000000
        /*00b0*/ 	.short	0x0003
        /*00b2*/ 	.short	0x0018
        /*00b4*/ 	.byte	0x00, 0xf0, 0x11, 0x00


	//----- nvinfo : EIATTR_KPARAM_INFO
	.align		4
.L_38:
        /*00b8*/ 	.byte	0x04, 0x17
        /*00ba*/ 	.short	(.L_40 - .L_39)
.L_39:
        /*00bc*/ 	.word	0x00000000
        /*00c0*/ 	.short	0x0002
        /*00c2*/ 	.short	0x0010
        /*00c4*/ 	.byte	0x00, 0xf4, 0x21, 0x00


	//----- nvinfo : EIATTR_KPARAM_INFO
	.align		4
.L_40:
        /*00c8*/ 	.byte	0x04, 0x17
        /*00ca*/ 	.short	(.L_42 - .L_41)
.L_41:
        /*00cc*/ 	.word	0x00000000
        /*00d0*/ 	.short	0x0001
        /*00d2*/ 	.short	0x0008
        /*00d4*/ 	.byte	0x00, 0xf4, 0x21, 0x00


	//----- nvinfo : EIATTR_KPARAM_INFO
	.align		4
.L_42:
        /*00d8*/ 	.byte	0x04, 0x17
        /*00da*/ 	.short	(.L_44 - .L_43)
.L_43:
        /*00dc*/ 	.word	0x00000000
        /*00e0*/ 	.short	0x0000
        /*00e2*/ 	.short	0x0000
        /*00e4*/ 	.byte	0x00, 0xf4, 0x21, 0x00


	//----- nvinfo : EIATTR_EXPLICIT_CLUSTER
	.align		4
.L_44:
        /*00e8*/ 	.byte	0x01, 0x3e
	.zero		2


	//----- nvinfo : EIATTR_CTA_PER_CLUSTER
	.align		4
        /*00ec*/ 	.byte	0x04, 0x3d
        /*00ee*/ 	.short	(.L_46 - .L_45)
.L_45:
        /*00f0*/ 	.word	0x00000004
        /*00f4*/ 	.word	0x00000001
        /*00f8*/ 	.word	0x00000001


	//----- nvinfo : EIATTR_AT_ENTRY_FRAGMENTS
	.align		4
.L_46:
        /*00fc*/ 	.byte	0x04, 0x4f
        /*00fe*/ 	.short	(.L_48 - .L_47)


	//   ....[0]....
.L_47:
        /*0100*/ 	.word	0x00000004


	//----- nvinfo : EIATTR_RESERVED_SMEM_USED
	.align		4
.L_48:
        /*0104*/ 	.byte	0x01, 0x41
	.zero		2


	//----- nvinfo : EIATTR_SPARSE_MMA_MASK
	.align		4
        /*0108*/ 	.byte	0x03, 0x50
        /*010a*/ 	.short	0x0000


	//----- nvinfo : EIATTR_TCGEN05_1CTA_USED
	.align		4
        /*010c*/ 	.byte	0x01, 0x51
	.zero		2


	//----- nvinfo : EIATTR_MAXREG_COUNT
	.align		4
        /*0110*/ 	.byte	0x03, 0x1b
        /*0112*/ 	.short	0x00ff


	//----- nvinfo : EIATTR_NUM_BARRIERS
	.align		4
        /*0114*/ 	.byte	0x02, 0x4c
        /*0116*/ 	.byte	0x01
	.zero		1


	//----- nvinfo : EIATTR_ANNOTATIONS
	.align		4
        /*0118*/ 	.byte	0x04, 0x55
        /*011a*/ 	.short	(.L_50 - .L_49)


	//   ....[0]....
.L_49:
        /*011c*/ 	.word	0x00000001
        /*0120*/ 	.byte	0x20, 0x0a, 0x00, 0x00, 0x01, 0x00, 0x00, 0x00, 0x70, 0x0a, 0x00, 0x00, 0x01, 0x00, 0x00, 0x00
        /* <DEDUP_REMOVED lines=932> */
        /*3b70*/ 	.byte	0x20, 0x5d, 0x01, 0x00


	//----- nvinfo : EIATTR_INT_WARP_WIDE_INSTR_OFFSETS
	.align		4
.L_50:
        /*3b74*/ 	.byte	0x04, 0x31
        /*3b76*/ 	.short	(.L_52 - .L_51)


	//   ....[0]....
.L_51:
        /*3b78*/ 	.word	0x00000f60


	//   ....[1]....
        /*3b7c*/ 	.word	0x00000f80


	//   ....[2]....
        /*3b80*/ 	.word	0x00008bb0


	//   ....[3]....
        /*3b84*/ 	.word	0x00015bd0


	//   ....[4]....
        /*3b88*/ 	.word	0x00015c20


	//----- nvinfo : EIATTR_COOP_GROUP_MASK_REGIDS
	.align		4
.L_52:
        /*3b8c*/ 	.byte	0x04, 0x29
        /*3b8e*/ 	.short	(.L_54 - .L_53)


	//   ....[0]....
.L_53:
        /*3b90*/ 	.word	0xffffffff


	//   ....[1]....
        /*3b94*/ 	.word	0xffffffff


	//   ....[2]....
        /*3b98*/ 	.word	0xffffffff


	//   ....[3]....
        /*3b9c*/ 	.word	0xffffffff


	//----- nvinfo : EIATTR_COOP_GROUP_INSTR_OFFSETS
	.align		4
.L_54:
        /*3ba0*/ 	.byte	0x04, 0x28
        /*3ba2*/ 	.short	(.L_56 - .L_55)


	//   ....[0]....
.L_55:
        /*3ba4*/ 	.word	0x00000080


	//   ....[1]....
        /*3ba8*/ 	.word	0x00000340


	//   ....[2]....
        /*3bac*/ 	.word	0x00015a60


	//   ....[3]....
        /*3bb0*/ 	.word	0x00015cd0


	//----- nvinfo : EIATTR_VRC_CTA_INIT_COUNT
	.align		4
.L_56:
        /*3bb4*/ 	.byte	0x02, 0x4a
        /*3bb6*/ 	.byte	0x80
	.zero		1


	//----- nvinfo : EIATTR_MBARRIER_INSTR_OFFSETS
	.align		4
        /*3bb8*/ 	.byte	0x04, 0x39
        /*3bba*/ 	.short	(.L_58 - .L_57)


	//   ....[0]....
.L_57:
        /*3bbc*/ 	.word	0x000010b0
        /*3bc0*/ 	.word	0x000000ff
        /*3bc4*/ 	.word	0x00000000
        /*3bc8*/ 	.short	0x0100
        /*3bca*/ 	.byte	0x0c
	.zero		1


	//   ....[1]....
        /*3bcc*/ 	.word	0x00008bc0
        /*3bd0*/ 	.word	0x000000ff
        /*3bd4*/ 	.word	0x00010008
        /*3bd8*/ 	.short	0x0100
        /*3bda*/ 	.byte	0x0b
	.zero		1


	//   ....[2]....
        /*3bdc*/ 	.word	0x0000e080
        /*3be0*/ 	.word	0x000000ff
        /*3be4*/ 	.word	0x00000000
        /*3be8*/ 	.short	0x010a
        /*3bea*/ 	.byte	0x0c
	.zero		1


	//   ....[3]....
        /*3bec*/ 	.word	0x00014950
        /*3bf0*/ 	.word	0x000000ff
        /*3bf4*/ 	.word	0x00000000
        /*3bf8*/ 	.short	0x010a
        /*3bfa*/ 	.byte	0x0c
	.zero		1


	//   ....[4]....
        /*3bfc*/ 	.word	0x000149d0
        /*3c00*/ 	.word	0x000000ff
        /*3c04*/ 	.word	0x00010000
        /*3c08*/ 	.short	0x0108
        /*3c0a*/ 	.byte	0x0b
	.zero		1


	//   ....[5]....
        /*3c0c*/ 	.word	0x00014af0
        /*3c10*/ 	.word	0x000000ff
        /*3c14*/ 	.word	0x00010008
        /*3c18*/ 	.short	0x0108
        /*3c1a*/ 	.byte	0x0b
	.zero		1


	//   ....[6]....
        /*3c1c*/ 	.word	0x00015d10
        /*3c20*/ 	.word	0x000000ff
        /*3c24*/ 	.word	0x00000000
        /*3c28*/ 	.short	0x010a
        /*3c2a*/ 	.byte	0x0c
	.zero		1


	//   ....[7]....
        /*3c2c*/ 	.word	0x00015d50
        /*3c30*/ 	.word	0x000000ff
        /*3c34*/ 	.word	0x00000000
        /*3c38*/ 	.short	0x010a
        /*3c3a*/ 	.byte	0x0c
	.zero		1


	//----- nvinfo : EIATTR_NUM_MBARRIERS
	.align		4
.L_58:
        /*3c3c*/ 	.byte	0x03, 0x38
        /*3c3e*/ 	.short	0x0002


	//----- nvinfo : EIATTR_EXIT_INSTR_OFFSETS
	.align		4
        /*3c40*/ 	.byte	0x04, 0x1c
        /*3c42*/ 	.short	(.L_60 - .L_59)


	//   ....[0]....
.L_59:
        /*3c44*/ 	.word	0x00015ce0


	//----- nvinfo : EIATTR_REQNTID
	.align		4
.L_60:
        /*3c48*/ 	.byte	0x04, 0x10
        /*3c4a*/ 	.short	(.L_62 - .L_61)
.L_61:
        /*3c4c*/ 	.word	0x00000080
        /*3c50*/ 	.word	0x00000001
        /*3c54*/ 	.word	0x00000001


	//----- nvinfo : EIATTR_CRS_STACK_SIZE
	.align		4
.L_62:
        /*3c58*/ 	.byte	0x04, 0x1e
        /*3c5a*/ 	.short	(.L_64 - .L_63)
.L_63:
        /*3c5c*/ 	.word	0x00000000


	//----- nvinfo : EIATTR_CBANK_PARAM_SIZE
	.align		4
.L_64:
        /*3c60*/ 	.byte	0x03, 0x19
        /*3c62*/ 	.short	0x0050


	//----- nvinfo : EIATTR_PARAM_CBANK
	.align		4
        /*3c64*/ 	.byte	0x04, 0x0a
        /*3c66*/ 	.short	(.L_66 - .L_65)
	.align		4
.L_65:
        /*3c68*/ 	.word	index@(.nv.constant0.matmul_kernel)
        /*3c6c*/ 	.short	0x0380
        /*3c6e*/ 	.short	0x0050


	//----- nvinfo : EIATTR_SW_WAR
	.align		4
.L_66:
        /*3c70*/ 	.byte	0x04, 0x36
        /*3c72*/ 	.short	(.L_68 - .L_67)
.L_67:
        /*3c74*/ 	.word	0x00000008
.L_68:


//--------------------- .nv.compat                --------------------------
	.section	.nv.compat,"",@"SHT_CUDA_COMPAT_INFO"
	.align	4
        /*0000*/ 	.byte	0x02, 0x02, 0x02, 0x00, 0x02, 0x05, 0x05, 0x00, 0x02, 0x03, 0x00, 0x00, 0x02, 0x06, 0x01, 0x00


//--------------------- .nv.callgraph             --------------------------
	.section	.nv.callgraph,"",@"SHT_CUDA_CALLGRAPH"
	.align	4
	.sectionentsize	8
	.align		4
        /*0000*/ 	.word	0x00000000
	.align		4
        /*0004*/ 	.word	0xffffffff
	.align		4
        /*0008*/ 	.word	0x00000000
	.align		4
        /*000c*/ 	.word	0xfffffffe
	.align		4
        /*0010*/ 	.word	0x00000000
	.align		4
        /*0014*/ 	.word	0xfffffffd
	.align		4
        /*0018*/ 	.word	0x00000000
	.align		4
        /*001c*/ 	.word	0xfffffffc


//--------------------- .text.matmul_kernel       --------------------------
	.section	.text.matmul_kernel,"ax",@progbits
	.align	128
        .global         matmul_kernel
        .type           matmul_kernel,@function
        .size           matmul_kernel,(.L_x_20 - matmul_kernel)
        .other          matmul_kernel,@"STO_CUDA_ENTRY STV_DEFAULT"
matmul_kernel:
.text.matmul_kernel:
[----:B------:R-:W0:Y:S01]  /*0000*/  LDC R1, c[0x0][0x37c] ;  /* 0x0000df00ff017b82 */ /* 0x000e220000000800 */
[----:B------:R-:W1:Y:S01]  /*0010*/  S2R R0, SR_TID.X ;  /* 0x0000000000007919 */ /* 0x000e620000002100 */
[----:B0-----:R-:W-:Y:S01]  /*0020*/  VIADD R1, R1, 0xfffff4c0 ;  /* 0xfffff4c001017836 */ /* 0x001fe20000000000 */
[----:B------:R-:W0:Y:S01]  /*0030*/  LDCU.64 UR22, c[0x0][0x358] ;  /* 0x00006b00ff1677ac */ /* 0x000e220008000a00 */
[----:B-1----:R-:W-:-:S13]  /*0040*/  ISETP.GE.U32.AND P0, PT, R0, 0x20, PT ;  /* 0x000000200000780c */ /* 0x002fda0003f06070 */
[----:B------:R-:W-:Y:S02]  /*0050*/  VOTEU.ANY UP0, P0 ;  /* 0x0000000000ff7886 */ /* 0x000fe40000000100 */
[----:B------:R-:W-:Y:S05]  /*0060*/  BRA.U UP0, `(.L_x_0) ;  /* 0x0000000100b87547 */ /* 0x000fea000b800000 */
[----:B------:R-:W1:Y:S01]  /*0070*/  S2UR UR6, SR_CgaCtaId ;  /* 0x00000000000679c3 */ /* 0x000e620000008800 */
[----:B------:R-:W-:Y:S01]  /*0080*/  NOP ;  /* 0x0000000000007918 */ /* 0x000fe20000000000 */
[----:B------:R-:W-:Y:S02]  /*0090*/  UMOV UR4, 0x40 ;  /* 0x0000004000047882 */ /* 0x000fe40000000000 */
[----:B-1----:R-:W-:-:S09]  /*00a0*/  ULEA UR4, UR6, UR4, 0x18 ;  /* 0x0000000406047291 */ /* 0x002fd2000f8ec0ff */
[----:B------:R-:W1:Y:S01]  /*00b0*/  LDS.U8 R0, [UR4] ;  /* 0x00000004ff007984 */ /* 0x000e620008000000 */
[----:B------:R-:W-:Y:S02]  /*00c0*/  UMOV UR4, 0x400 ;  /* 0x0000040000047882 */ /* 0x000fe40000000000 */
[----:B------:R-:W-:Y:S01]  /*00d0*/  ULEA UR4, UR6, UR4, 0x18 ;  /* 0x0000000406047291 */ /* 0x000fe2000f8ec0ff */
[----:B-1----:R-:W-:-:S13]  /*00e0*/  ISETP.NE.AND P0, PT, R0, RZ, PT ;  /* 0x000000ff0000720c */ /* 0x002fda0003f05270 */
[----:B------:R-:W-:Y:S05]  /*00f0*/  @P0 BRA `(.L_x_1) ;  /* 0x00000000007c0947 */ /* 0x000fea0003800000 */
[----:B------:R-:W-:-:S13]  /*0100*/  ELECT P0, URZ, PT ;  /* 0x0000000000ff782f */ /* 0x000fda0003800000 */
[----:B------:R-:W-:Y:S05]  /*0110*/  @!P0 BRA `(.L_x_2) ;  /* 0x0000000000848947 */ /* 0x000fea0003800000 */
[----:B------:R-:W-:Y:S01]  /*0120*/  UMOV UR5, 0x2 ;  /* 0x0000000200057882 */ /* 0x000fe20000000000 */
[----:B------:R-:W-:Y:S02]  /*0130*/  IMAD.MOV.U32 R4, RZ, RZ, 0x1 ;  /* 0x00000001ff047424 */ /* 0x000fe400078e00ff */
[----:B------:R-:W-:Y:S02]  /*0140*/  IMAD.MOV.U32 R5, RZ, RZ, 0x3 ;  /* 0x00000003ff057424 */ /* 0x000fe400078e00ff */
[----:B------:R-:W-:Y:S04]  /*0150*/  DEPBAR.LE SB1, 0x36 ;  /* 0x00009d800000791a */ /* 0x000fe80000000000 */
[----:B------:R-:W1:Y:S02]  /*0160*/  UTCATOMSWS.FIND_AND_SET.ALIGN UP1, UR5, UR5 ;  /* 0x00000005000575e3 */ /* 0x000e640008020800 */
[----:B-1----:R-:W-:-:S04]  /*0170*/  PLOP3.LUT P0, PT, PT, PT, UP1, 0x80, 0x8 ;  /* 0x000000000008781c */ /* 0x002fc80003f0f018 */
[----:B------:R-:W-:-:S04]  /*0180*/  SEL R0, RZ, 0xffffffff, !P0 ;  /* 0xffffffffff007807 */ /* 0x000fc80004000000 */
[----:B------:R-:W-:Y:S01]  /*0190*/  ISETP.NE.AND P0, PT, R0, RZ, PT ;  /* 0x000000ff0000720c */ /* 0x000fe20003f05270 */
[----:B------:R-:W-:-:S12]  /*01a0*/  IMAD.U32 R0, RZ, RZ, UR5 ;  /* 0x00000005ff007e24 */ /* 0x000fd8000f8e00ff */
[----:B------:R-:W-:Y:S05]  /*01b0*/  @P0 BRA `(.L_x_3) ;  /* 0x0000000000240947 */ /* 0x000fea0003800000 */
.L_x_4:
[----:B------:R-:W-:Y:S05]  /*01c0*/  NANOSLEEP 0x64 ;  /* 0x000000640000795d */ /* 0x000fea0003800000 */
[----:B------:R-:W-:-:S05]  /*01d0*/  UMOV UR5, 0x2 ;  /* 0x0000000200057882 */ /* 0x000fca0000000000 */
[----:B------:R-:W-:Y:S04]  /*01e0*/  DEPBAR.LE SB1, 0x36 ;  /* 0x00009d800000791a */ /* 0x000fe80000000000 */
[----:B------:R-:W1:Y:S02]  /*01f0*/  UTCATOMSWS.FIND_AND_SET.ALIGN UP1, UR5, UR5 ;  /* 0x00000005000575e3 */ /* 0x000e640008020800 */
[----:B-1----:R-:W-:-:S04]  /*0200*/  PLOP3.LUT P0, PT, PT, PT, UP1, 0x80, 0x8 ;  /* 0x000000000008781c */ /* 0x002fc80003f0f018 */
[----:B------:R-:W-:-:S04]  /*0210*/  SEL R0, RZ, 0xffffffff, !P0 ;  /* 0xffffffffff007807 */ /* 0x000fc80004000000 */
[----:B------:R-:W-:Y:S01]  /*0220*/  ISETP.NE.AND P0, PT, R0, RZ, PT ;  /* 0x000000ff0000720c */ /* 0x000fe20003f05270 */
[----:B------:R-:W-:-:S12]  /*0230*/  IMAD.U32 R0, RZ, RZ, UR5 ;  /* 0x00000005ff007e24 */ /* 0x000fd8000f8e00ff */
[----:B------:R-:W-:Y:S05]  /*0240*/  @!P0 BRA `(.L_x_4) ;  /* 0xfffffffc00dc8947 */ /* 0x000fea000383ffff */
.L_x_3:
[C---:B------:R-:W-:Y:S01]  /*0250*/  VIADD R3, R0.reuse, 0x10 ;  /* 0x0000001000037836 */ /* 0x040fe20000000000 */
[----:B------:R-:W-:Y:S01]  /*0260*/  UMOV UR5, 0x50 ;  /* 0x0000005000057882 */ /* 0x000fe20000000000 */
[----:B------:R-:W-:Y:S01]  /*0270*/  SHF.L.U32 R2, R5, R0, RZ ;  /* 0x0000000005027219 */ /* 0x000fe200000006ff */
[----:B------:R-:W-:Y:S01]  /*0280*/  ULEA UR5, UR6, UR5, 0x18 ;  /* 0x0000000506057291 */ /* 0x000fe2000f8ec0ff */
[----:B------:R-:W-:Y:S01]  /*0290*/  IMAD.SHL.U32 R0, R0, 0x20, RZ ;  /* 0x0000002000007824 */ /* 0x000fe200078e00ff */
[----:B------:R-:W-:-:S04]  /*02a0*/  SHF.L.U32 R3, R4, R3, RZ ;  /* 0x0000000304037219 */ /* 0x000fc800000006ff */
[----:B------:R-:W-:-:S05]  /*02b0*/  LOP3.LUT R2, R3, R2, RZ, 0xfc, !PT ;  /* 0x0000000203027212 */ /* 0x000fca00078efcff */
[----:B------:R1:W-:Y:S04]  /*02c0*/  ATOMS.OR RZ, [UR5], R2 ;  /* 0x00000002ffff798c */ /* 0x0003e8000b000005 */
[----:B------:R1:W-:Y:S01]  /*02d0*/  STS [UR4], R0 ;  /* 0x00000000ff007988 */ /* 0x0003e20008000804 */
[----:B------:R-:W-:Y:S05]  /*02e0*/  BRA `(.L_x_2) ;  /* 0x0000000000107947 */ /* 0x000fea0003800000 */
.L_x_1:
[----:B------:R-:W-:Y:S01]  /*02f0*/  IMAD.MOV.U32 R0, RZ, RZ, -0x1 ;  /* 0xffffffffff007424 */ /* 0x000fe200078e00ff */
[----:B------:R-:W-:-:S04]  /*0300*/  MOV R2, 0x330 ;  /* 0x0000033000027802 */ /* 0x000fc80000000f00 */
[----:B------:R1:W-:Y:S03]  /*0310*/  STS [UR4], R0 ;  /* 0x00000000ff007988 */ /* 0x0003e60008000804 */
[----:B01----:R-:W-:Y:S05]  /*0320*/  CALL.REL.NOINC `($__internal_1_$__cuda_sm10x_tcgen05_guardrail_trap_phase_invalid_during_alloc) ;  /* 0x0000015800a07944 */ /* 0x003fea0003c00000 */
.L_x_2:
[----:B------:R-:W-:Y:S05]  /*0330*/  WARPSYNC.ALL ;  /* 0x0000000000007948 */ /* 0x000fea0003800000 */
[----:B------:R-:W-:Y:S01]  /*0340*/  NOP ;  /* 0x0000000000007918 */ /* 0x000fe20000000000 */
.L_x_0:
[----:B------:R-:W2:Y:S08]  /*0350*/  LDC.64 R10, c[0x0][0x398] ;  /* 0x0000e600ff0a7b82 */ /* 0x000eb00000000a00 */
[----:B------:R-:W3:Y:S02]  /*0360*/  S2UR UR5, SR_CgaSize ;  /* 0x00000000000579c3 */ /* 0x000ee40000008a00 */
[----:B---3--:R-:W-:-:S12]  /*0370*/  UIMAD UR5, UR5, -0xa0, URZ ;  /* 0xffffff60050578a4 */ /* 0x008fd8000f8e02ff */
[----:B------:R-:W3:Y:S01]  /*0380*/  LDCU UR5, c[0x0][UR5+0x2b0] ;  /* 0x00005600050577ac */ /* 0x000ee20008000800 */
[----:B------:R-:W4:Y:S01]  /*0390*/  S2R R15, SR_CgaCtaId ;  /* 0x00000000000f7919 */ /* 0x000f220000008800 */
[----:B------:R-:W1:Y:S01]  /*03a0*/  LDCU.128 UR16, c[0x0][0x380] ;  /* 0x00007000ff1077ac */ /* 0x000e620008000c00 */
[----:B------:R-:W5:Y:S01]  /*03b0*/  S2R R12, SR_TID.X ;  /* 0x00000000000c7919 */ /* 0x000f620000002100 */
[----:B------:R-:W0:Y:S08]  /*03c0*/  S2UR UR4, SR_CTAID.X ;  /* 0x00000000000479c3 */ /* 0x000e300000002500 */
[----:B------:R-:W1:Y:S02]  /*03d0*/  LDC.64 R48, c[0x0][0x3a8] ;  /* 0x0000ea00ff307b82 */ /* 0x000e640000000a00 */
[----:B-12---:R-:W-:Y:S01]  /*03e0*/  VIADD R0, R11, 0x7f ;  /* 0x0000007f0b007836 */ /* 0x006fe20000000000 */
[----:B------:R-:W-:-:S04]  /*03f0*/  IABS R19, R11 ;  /* 0x0000000b00137213 */ /* 0x000fc80000000000 */
[----:B------:R-:W-:Y:S02]  /*0400*/  SHF.R.S32.HI R3, RZ, 0x1f, R0 ;  /* 0x0000001fff037819 */ /* 0x000fe40000011400 */
[----:B0-----:R-:W-:Y:S01]  /*0410*/  I2FP.F32.U32 R5, UR4 ;  /* 0x0000000400057c45 */ /* 0x001fe20008201000 */
[----:B------:R-:W0:Y:S01]  /*0420*/  S2UR UR4, SR_CgaCtaId ;  /* 0x00000000000479c3 */ /* 0x000e220000008800 */
[----:B------:R-:W-:Y:S01]  /*0430*/  LEA.HI R3, R3, R0, RZ, 0x7 ;  /* 0x0000000003037211 */ /* 0x000fe200078f38ff */
[----:B----4-:R-:W-:Y:S02]  /*0440*/  IMAD.SHL.U32 R38, R15, 0x40, RZ ;  /* 0x000000400f267824 */ /* 0x010fe400078e00ff */
[----:B---3--:R-:W-:Y:S01]  /*0450*/  FMUL R5, R5, UR5 ;  /* 0x0000000505057c20 */ /* 0x008fe20008400000 */
[----:B------:R-:W-:Y:S02]  /*0460*/  SHF.R.S32.HI R3, RZ, 0x7, R3 ;  /* 0x00000007ff037819 */ /* 0x000fe40000011403 */
[----:B-----5:R-:W-:-:S02]  /*0470*/  LOP3.LUT R14, R12, 0x3f, RZ, 0xc0, !PT ;  /* 0x0000003f0c0e7812 */ /* 0x020fc400078ec0ff */
[----:B------:R-:W-:Y:S01]  /*0480*/  SHF.R.U32.HI R50, RZ, 0x6, R12 ;  /* 0x00000006ff327819 */ /* 0x000fe2000001160c */
[----:B------:R-:W-:Y:S01]  /*0490*/  IMAD.SHL.U32 R4, R3, 0x8, RZ ;  /* 0x0000000803047824 */ /* 0x000fe200078e00ff */
[----:B------:R-:W-:Y:S01]  /*04a0*/  F2I.U32.TRUNC.NTZ R5, R5 ;  /* 0x0000000500057305 */ /* 0x000fe2000020f000 */
[----:B------:R-:W-:Y:S02]  /*04b0*/  LOP3.LUT R38, R38, 0x40, RZ, 0xc0, !PT ;  /* 0x0000004026267812 */ /* 0x000fe400078ec0ff */
[----:B------:R-:W-:Y:S02]  /*04c0*/  SGXT.U32 R50, R50, 0x1 ;  /* 0x000000013232781a */ /* 0x000fe40000000000 */
[----:B------:R-:W-:-:S04]  /*04d0*/  IABS R7, R4 ;  /* 0x0000000400077213 */ /* 0x000fc80000000000 */
[----:B------:R-:W1:Y:S08]  /*04e0*/  I2F.RP R0, R7 ;  /* 0x0000000700007306 */ /* 0x000e700000209400 */
[----:B-1----:R-:W1:Y:S02]  /*04f0*/  MUFU.RCP R0, R0 ;  /* 0x0000000000007308 */ /* 0x002e640000001000 */
[----:B-1----:R-:W-:Y:S01]  /*0500*/  VIADD R2, R0, 0xffffffe ;  /* 0x0ffffffe00027836 */ /* 0x002fe20000000000 */
[----:B------:R-:W-:-:S05]  /*0510*/  IABS R0, R5 ;  /* 0x0000000500007213 */ /* 0x000fca0000000000 */
[----:B------:R1:W2:Y:S02]  /*0520*/  F2I.FTZ.U32.TRUNC.NTZ R3, R2 ;  /* 0x0000000200037305 */ /* 0x0002a4000021f000 */
[----:B-1----:R-:W-:Y:S02]  /*0530*/  IMAD.MOV.U32 R2, RZ, RZ, RZ ;  /* 0x000000ffff027224 */ /* 0x002fe400078e00ff */
[----:B--2---:R-:W-:-:S04]  /*0540*/  IMAD.MOV R6, RZ, RZ, -R3 ;  /* 0x000000ffff067224 */ /* 0x004fc800078e0a03 */
[----:B------:R-:W-:Y:S01]  /*0550*/  IMAD R9, R6, R7, RZ ;  /* 0x0000000706097224 */ /* 0x000fe200078e02ff */
[----:B------:R-:W-:-:S03]  /*0560*/  IABS R6, R4 ;  /* 0x0000000400067213 */ /* 0x000fc60000000000 */
[----:B------:R-:W-:-:S04]  /*0570*/  IMAD.HI.U32 R3, R3, R9, R2 ;  /* 0x0000000903037227 */ /* 0x000fc800078e0002 */
[----:B------:R-:W-:Y:S02]  /*0580*/  IMAD.MOV R2, RZ, RZ, -R6 ;  /* 0x000000ffff027224 */ /* 0x000fe400078e0a06 */
[----:B------:R-:W-:-:S04]  /*0590*/  IMAD.HI.U32 R3, R3, R0, RZ ;  /* 0x0000000003037227 */ /* 0x000fc800078e00ff */
[----:B------:R-:W-:Y:S01]  /*05a0*/  IMAD R0, R3, R2, R0 ;  /* 0x0000000203007224 */ /* 0x000fe200078e0200 */
[----:B------:R-:W-:Y:S04]  /*05b0*/  BAR.SYNC.DEFER_BLOCKING 0x0 ;  /* 0x0000000000007b1d */ /* 0x000fe80000010000 */
[----:B------:R-:W-:-:S13]  /*05c0*/  ISETP.GT.U32.AND P1, PT, R7, R0, PT ;  /* 0x000000000700720c */ /* 0x000fda0003f24070 */
[----:B------:R-:W-:Y:S02]  /*05d0*/  @!P1 IMAD.IADD R0, R0, 0x1, -R7 ;  /* 0x0000000100009824 */ /* 0x000fe400078e0a07 */
[----:B------:R-:W-:Y:S01]  /*05e0*/  @!P1 VIADD R3, R3, 0x1 ;  /* 0x0000000103039836 */ /* 0x000fe20000000000 */
[----:B------:R-:W-:Y:S02]  /*05f0*/  ISETP.NE.AND P1, PT, R4, RZ, PT ;  /* 0x000000ff0400720c */ /* 0x000fe40003f25270 */
[----:B------:R-:W-:Y:S02]  /*0600*/  ISETP.GE.U32.AND P0, PT, R0, R7, PT ;  /* 0x000000070000720c */ /* 0x000fe40003f06070 */
[----:B------:R-:W-:-:S04]  /*0610*/  LOP3.LUT R0, R5, R4, RZ, 0x3c, !PT ;  /* 0x0000000405007212 */ /* 0x000fc800078e3cff */
[----:B------:R-:W-:Y:S01]  /*0620*/  ISETP.GE.AND P2, PT, R0, RZ, PT ;  /* 0x000000ff0000720c */ /* 0x000fe20003f46270 */
[----:B------:R-:W-:-:S06]  /*0630*/  VIADD R0, R10, 0x7f ;  /* 0x0000007f0a007836 */ /* 0x000fcc0000000000 */
[----:B------:R-:W-:-:S04]  /*0640*/  @P0 VIADD R3, R3, 0x1 ;  /* 0x0000000103030836 */ /* 0x000fc80000000000 */
[----:B------:R-:W-:Y:S01]  /*0650*/  IMAD.MOV.U32 R2, RZ, RZ, R3 ;  /* 0x000000ffff027224 */ /* 0x000fe200078e0003 */
[----:B------:R-:W-:-:S03]  /*0660*/  SHF.R.S32.HI R3, RZ, 0x1f, R0 ;  /* 0x0000001fff037819 */ /* 0x000fc60000011400 */
[----:B------:R-:W-:Y:S01]  /*0670*/  @!P2 IMAD.MOV R2, RZ, RZ, -R2 ;  /* 0x000000ffff02a224 */ /* 0x000fe200078e0a02 */
[----:B------:R-:W-:Y:S02]  /*0680*/  @!P1 LOP3.LUT R2, RZ, R4, RZ, 0x33, !PT ;  /* 0x00000004ff029212 */ /* 0x000fe400078e33ff */
[----:B------:R-:W-:-:S03]  /*0690*/  LEA.HI R3, R3, R0, RZ, 0x7 ;  /* 0x0000000003037211 */ /* 0x000fc600078f38ff */
[----:B------:R-:W-:Y:S02]  /*06a0*/  IMAD.SHL.U32 R6, R2, 0x8, RZ ;  /* 0x0000000802067824 */ /* 0x000fe400078e00ff */
[----:B------:R-:W-:-:S03]  /*06b0*/  IMAD.MOV R2, RZ, RZ, -R2 ;  /* 0x000000ffff027224 */ /* 0x000fc600078e0a02 */
[----:B------:R-:W-:Y:S01]  /*06c0*/  LEA.HI.SX32 R3, R3, -R6, 0x19 ;  /* 0x8000000603037211 */ /* 0x000fe200078fcaff */
[----:B------:R-:W-:-:S03]  /*06d0*/  IMAD R8, R4, R2, R5 ;  /* 0x0000000204087224 */ /* 0x000fc600078e0205 */
[----:B------:R-:W-:Y:S02]  /*06e0*/  VIMNMX R13, PT, PT, R3, 0x8, PT ;  /* 0x00000008030d7848 */ /* 0x000fe40003fe0100 */
[----:B------:R-:W-:Y:S02]  /*06f0*/  IABS R4, R8 ;  /* 0x0000000800047213 */ /* 0x000fe40000000000 */
[----:B------:R-:W-:-:S04]  /*0700*/  IABS R7, R13 ;  /* 0x0000000d00077213 */ /* 0x000fc80000000000 */
[----:B------:R-:W1:Y:S08]  /*0710*/  I2F.RP R0, R7 ;  /* 0x0000000700007306 */ /* 0x000e700000209400 */
[----:B-1----:R-:W1:Y:S02]  /*0720*/  MUFU.RCP R0, R0 ;  /* 0x0000000000007308 */ /* 0x002e640000001000 */
[----:B-1----:R-:W-:-:S06]  /*0730*/  VIADD R3, R0, 0xffffffe ;  /* 0x0ffffffe00037836 */ /* 0x002fcc0000000000 */
[----:B------:R-:W1:Y:S02]  /*0740*/  F2I.FTZ.U32.TRUNC.NTZ R3, R3 ;  /* 0x0000000300037305 */ /* 0x000e64000021f000 */
[----:B-1----:R-:W-:-:S04]  /*0750*/  IMAD.MOV R9, RZ, RZ, -R3 ;  /* 0x000000ffff097224 */ /* 0x002fc800078e0a03 */
[----:B------:R-:W-:Y:S01]  /*0760*/  IMAD.MOV.U32 R2, RZ, RZ, R9 ;  /* 0x000000ffff027224 */ /* 0x000fe200078e0009 */
[----:B------:R-:W-:-:S03]  /*0770*/  IABS R9, R13 ;  /* 0x0000000d00097213 */ /* 0x000fc60000000000 */
[----:B------:R-:W-:Y:S02]  /*0780*/  IMAD R5, R2, R7, RZ ;  /* 0x0000000702057224 */ /* 0x000fe400078e02ff */
[----:B------:R-:W-:Y:S02]  /*0790*/  IMAD.MOV.U32 R2, RZ, RZ, RZ ;  /* 0x000000ffff027224 */ /* 0x000fe400078e00ff */
[----:B------:R-:W-:Y:S01]  /*07a0*/  IMAD.MOV R0, RZ, RZ, -R9 ;  /* 0x000000ffff007224 */ /* 0x000fe200078e0a09 */
[----:B------:R-:W-:Y:S01]  /*07b0*/  IABS R9, R10 ;  /* 0x0000000a00097213 */ /* 0x000fe20000000000 */
[----:B------:R-:W-:-:S06]  /*07c0*/  IMAD.HI.U32 R2, R3, R5, R2 ;  /* 0x0000000503027227 */ /* 0x000fcc00078e0002 */
[----:B------:R-:W-:-:S04]  /*07d0*/  IMAD.HI.U32 R53, R2, R4, RZ ;  /* 0x0000000402357227 */ /* 0x000fc800078e00ff */
[----:B------:R-:W-:Y:S02]  /*07e0*/  IMAD R0, R53, R0, R4 ;  /* 0x0000000035007224 */ /* 0x000fe400078e0204 */
[----:B------:R-:W1:Y:S01]  /*07f0*/  I2F.RP R4, R9 ;  /* 0x0000000900047306 */ /* 0x000e620000209400 */
[----:B------:R-:W-:Y:S02]  /*0800*/  IMAD.SHL.U32 R2, R15, 0x20, RZ ;  /* 0x000000200f027824 */ /* 0x000fe400078e00ff */
[----:B------:R-:W-:-:S03]  /*0810*/  ISETP.GT.U32.AND P1, PT, R7, R0, PT ;  /* 0x000000000700720c */ /* 0x000fc60003f24070 */
[----:B------:R-:W-:Y:S02]  /*0820*/  LOP3.LUT R5, R2, 0x40, RZ, 0xc0, !PT ;  /* 0x0000004002057812 */ /* 0x000fe400078ec0ff */
[----:B-1----:R-:W1:Y:S08]  /*0830*/  MUFU.RCP R4, R4 ;  /* 0x0000000400047308 */ /* 0x002e700000001000 */
[----:B------:R-:W-:-:S02]  /*0840*/  @!P1 IMAD.IADD R0, R0, 0x1, -R7 ;  /* 0x0000000100009824 */ /* 0x000fc400078e0a07 */
[----:B------:R-:W-:Y:S01]  /*0850*/  @!P1 VIADD R53, R53, 0x1 ;  /* 0x0000000135359836 */ /* 0x000fe20000000000 */
[----:B------:R-:W-:Y:S02]  /*0860*/  ISETP.NE.AND P1, PT, R13, RZ, PT ;  /* 0x000000ff0d00720c */ /* 0x000fe40003f25270 */
[----:B------:R-:W-:Y:S02]  /*0870*/  ISETP.GE.U32.AND P0, PT, R0, R7, PT ;  /* 0x000000070000720c */ /* 0x000fe40003f06070 */
[----:B------:R-:W-:Y:S02]  /*0880*/  LOP3.LUT R0, R8, R13, RZ, 0x3c, !PT ;  /* 0x0000000d08007212 */ /* 0x000fe400078e3cff */
[----:B------:R-:W-:Y:S02]  /*0890*/  SHF.R.U32.HI R7, RZ, 0x5, R12 ;  /* 0x00000005ff077819 */ /* 0x000fe4000001160c */
[----:B------:R-:W-:Y:S01]  /*08a0*/  ISETP.GE.AND P2, PT, R0, RZ, PT ;  /* 0x000000ff0000720c */ /* 0x000fe20003f46270 */
[----:B-1----:R-:W-:-:S06]  /*08b0*/  VIADD R3, R4, 0xffffffe ;  /* 0x0ffffffe04037836 */ /* 0x002fcc0000000000 */
[----:B------:R-:W-:Y:S01]  /*08c0*/  @P0 VIADD R53, R53, 0x1 ;  /* 0x0000000135350836 */ /* 0x000fe20000000000 */
[----:B------:R-:W1:Y:S05]  /*08d0*/  I2F.RP R4, R19 ;  /* 0x0000001300047306 */ /* 0x000e6a0000209400 */
[----:B------:R-:W-:Y:S01]  /*08e0*/  @!P2 IMAD.MOV R53, RZ, RZ, -R53 ;  /* 0x000000ffff35a224 */ /* 0x000fe200078e0a35 */
[----:B------:R-:W-:Y:S02]  /*08f0*/  @!P1 LOP3.LUT R53, RZ, R13, RZ, 0x33, !PT ;  /* 0x0000000dff359212 */ /* 0x000fe400078e33ff */
[----:B------:R-:W2:Y:S03]  /*0900*/  F2I.FTZ.U32.TRUNC.NTZ R3, R3 ;  /* 0x0000000300037305 */ /* 0x000ea6000021f000 */
[----:B------:R-:W-:-:S02]  /*0910*/  IMAD.MOV R0, RZ, RZ, -R53 ;  /* 0x000000ffff007224 */ /* 0x000fc400078e0a35 */
[----:B------:R-:W-:Y:S02]  /*0920*/  IMAD.SHL.U32 R53, R53, 0x80, RZ ;  /* 0x0000008035357824 */ /* 0x000fe400078e00ff */
[----:B------:R-:W-:Y:S01]  /*0930*/  IMAD R0, R13, R0, R8 ;  /* 0x000000000d007224 */ /* 0x000fe200078e0208 */
[----:B-1----:R-:W1:Y:S02]  /*0940*/  MUFU.RCP R4, R4 ;  /* 0x0000000400047308 */ /* 0x002e640000001000 */
[----:B------:R-:W-:Y:S01]  /*0950*/  LOP3.LUT R31, R53, 0x1, R38, 0xfe, !PT ;  /* 0x00000001351f7812 */ /* 0x000fe200078efe26 */
[----:B------:R-:W-:Y:S02]  /*0960*/  IMAD.IADD R0, R6, 0x1, R0 ;  /* 0x0000000106007824 */ /* 0x000fe400078e0200 */
[----:B------:R-:W-:Y:S02]  /*0970*/  IMAD R6, R50, R48, RZ ;  /* 0x0000003032067224 */ /* 0x000fe400078e02ff */
[----:B--2---:R-:W-:-:S02]  /*0980*/  IMAD.MOV R2, RZ, RZ, -R3 ;  /* 0x000000ffff027224 */ /* 0x004fc400078e0a03 */
[----:B------:R-:W-:Y:S02]  /*0990*/  IMAD R0, R0, 0x80, R5 ;  /* 0x0000008000007824 */ /* 0x000fe400078e0205 */
[----:B------:R-:W-:Y:S02]  /*09a0*/  IMAD R5, R2, R9, RZ ;  /* 0x0000000902057224 */ /* 0x000fe400078e02ff */
[----:B------:R-:W-:Y:S02]  /*09b0*/  IMAD.IADD R8, R14, 0x1, R0 ;  /* 0x000000010e087824 */ /* 0x000fe400078e0200 */
[----:B------:R-:W-:Y:S02]  /*09c0*/  IMAD.MOV.U32 R2, RZ, RZ, RZ ;  /* 0x000000ffff027224 */ /* 0x000fe400078e00ff */
[----:B-1----:R-:W-:Y:S01]  /*09d0*/  VIADD R20, R4, 0xffffffe ;  /* 0x0ffffffe04147836 */ /* 0x002fe20000000000 */
[----:B------:R-:W-:Y:S01]  /*09e0*/  IABS R0, R8 ;  /* 0x0000000800007213 */ /* 0x000fe20000000000 */
[----:B------:R-:W-:Y:S01]  /*09f0*/  IMAD.HI.U32 R2, R3, R5, R2 ;  /* 0x0000000503027227 */ /* 0x000fe200078e0002 */
[----:B------:R-:W-:Y:S01]  /*0a00*/  MOV R3, 0x400 ;  /* 0x0000040000037802 */ /* 0x000fe20000000f00 */
[----:B------:R1:W2:Y:S01]  /*0a10*/  F2I.FTZ.U32.TRUNC.NTZ R21, R20 ;  /* 0x0000001400157305 */ /* 0x0002a2000021f000 */
[----:B------:R3:W-:Y:S01]  /*0a20*/  STL [R1+0x56c], R8 ;  /* 0x00056c0801007387 */ /* 0x0007e20000100800 */
[----:B------:R-:W-:Y:S01]  /*0a30*/  ISETP.GE.AND P1, PT, R8, RZ, PT ;  /* 0x000000ff0800720c */ /* 0x000fe20003f26270 */
[----:B------:R-:W-:Y:S01]  /*0a40*/  IMAD.SHL.U32 R4, R7, 0x200000, RZ ;  /* 0x0020000007047824 */ /* 0x000fe200078e00ff */
[----:B------:R-:W-:Y:S01]  /*0a50*/  R2UR UR11, R3 ;  /* 0x00000000030b72ca */ /* 0x000fe200000e0000 */
[----:B------:R-:W-:Y:S01]  /*0a60*/  IMAD.HI.U32 R2, R2, R0, RZ ;  /* 0x0000000002027227 */ /* 0x000fe200078e00ff */
[----:B------:R4:W-:Y:S01]  /*0a70*/  STL [R1+0x9c], R6 ;  /* 0x00009c0601007387 */ /* 0x0009e20000100800 */
[----:B------:R-:W-:-:S02]  /*0a80*/  LOP3.LUT R7, R53, R38, RZ, 0xfc, !PT ;  /* 0x0000002635077212 */ /* 0x000fc400078efcff */
[----:B------:R-:W-:Y:S01]  /*0a90*/  IMAD.MOV R2, RZ, RZ, -R2 ;  /* 0x000000ffff027224 */ /* 0x000fe200078e0a02 */
[----:B------:R-:W-:Y:S01]  /*0aa0*/  LOP3.LUT R4, R4, 0x600000, RZ, 0xc0, !PT ;  /* 0x0060000004047812 */ /* 0x000fe200078ec0ff */
[----:B-1----:R-:W-:Y:S01]  /*0ab0*/  IMAD.MOV.U32 R20, RZ, RZ, RZ ;  /* 0x000000ffff147224 */ /* 0x002fe200078e00ff */
[----:B---3--:R-:W-:Y:S01]  /*0ac0*/  IABS R8, R7 ;  /* 0x0000000700087213 */ /* 0x008fe20000000000 */
[----:B------:R-:W-:Y:S01]  /*0ad0*/  IMAD R0, R9, R2, R0 ;  /* 0x0000000209007224 */ /* 0x000fe200078e0200 */
[----:B------:R-:W-:Y:S01]  /*0ae0*/  R2UR UR10, R4 ;  /* 0x00000000040a72ca */ /* 0x000fe200000e0000 */
[----:B--2---:R-:W-:Y:S01]  /*0af0*/  IMAD.MOV R2, RZ, RZ, -R21 ;  /* 0x000000ffff027224 */ /* 0x004fe200078e0a15 */
[----:B------:R-:W-:Y:S01]  /*0b00*/  ISETP.GE.AND P5, PT, R7, RZ, PT ;  /* 0x000000ff0700720c */ /* 0x000fe20003fa6270 */
[----:B0-----:R-:W-:Y:S01]  /*0b10*/  ULEA UR11, UR4, UR11, 0x18 ;  /* 0x0000000b040b7291 */ /* 0x001fe2000f8ec0ff */
[----:B------:R-:W-:Y:S01]  /*0b20*/  ISETP.GT.U32.AND P0, PT, R9, R0, PT ;  /* 0x000000000900720c */ /* 0x000fe20003f04070 */
[----:B----4-:R-:W-:Y:S01]  /*0b30*/  IMAD R6, R48, 0x2, R6 ;  /* 0x0000000230067824 */ /* 0x010fe200078e0206 */
[----:B------:R-:W-:Y:S01]  /*0b40*/  LOP3.LUT R7, R12, 0x7f, RZ, 0xc0, !PT ;  /* 0x0000007f0c077812 */ /* 0x000fe200078ec0ff */
[----:B------:R-:W-:Y:S01]  /*0b50*/  IMAD R3, R2, R19, RZ ;  /* 0x0000001302037224 */ /* 0x000fe200078e02ff */
[----:B------:R-:W-:-:S02]  /*0b60*/  UIADD3 UR6, UPT, UPT, UR11, 0x10000, URZ ;  /* 0x000100000b067890 */ /* 0x000fc4000fffe0ff */
[----:B------:R0:W-:Y:S01]  /*0b70*/  STL [R1+0xf4], R6 ;  /* 0x0000f40601007387 */ /* 0x0001e20000100800 */
[----:B------:R-:W-:Y:S01]  /*0b80*/  IMAD.HI.U32 R20, R21, R3, R20 ;  /* 0x0000000315147227 */ /* 0x000fe200078e0014 */
[----:B------:R-:W-:Y:S01]  /*0b90*/  UMOV UR4, 0x1 ;  /* 0x0000000100047882 */ /* 0x000fe20000000000 */
[----:B------:R-:W1:Y:S01]  /*0ba0*/  LDC.64 R2, c[0x0][0x3a0] ;  /* 0x0000e800ff027b82 */ /* 0x000e620000000a00 */
[----:B------:R-:W2:Y:S03]  /*0bb0*/  LDS R5, [UR11] ;  /* 0x0000000bff057984 */ /* 0x000ea60008000800 */
[----:B------:R-:W-:Y:S02]  /*0bc0*/  @!P0 IMAD.IADD R0, R0, 0x1, -R9 ;  /* 0x0000000100008824 */ /* 0x000fe400078e0a09 */
[----:B0-----:R-:W-:Y:S02]  /*0bd0*/  IMAD R6, R48, 0x2, R6 ;  /* 0x0000000230067824 */ /* 0x001fe400078e0206 */
[----:B------:R-:W-:Y:S01]  /*0be0*/  BAR.SYNC.DEFER_BLOCKING 0x0 ;  /* 0x0000000000007b1d */ /* 0x000fe20000010000 */
[----:B------:R-:W-:-:S05]  /*0bf0*/  ISETP.GT.U32.AND P0, PT, R9, R0, PT ;  /* 0x000000000900720c */ /* 0x000fca0003f04070 */
[----:B------:R0:W-:Y:S08]  /*0c00*/  STL [R1+0xf0], R6 ;  /* 0x0000f00601007387 */ /* 0x0001f00000100800 */
[----:B------:R-:W-:Y:S01]  /*0c10*/  @!P0 IMAD.IADD R0, R0, 0x1, -R9 ;  /* 0x0000000100008824 */ /* 0x000fe200078e0a09 */
[----:B------:R-:W-:Y:S02]  /*0c20*/  ISETP.NE.AND P0, PT, R10, RZ, PT ;  /* 0x000000ff0a00720c */ /* 0x000fe40003f05270 */
[----:B------:R-:W-:Y:S01]  /*0c30*/  IABS R9, R31 ;  /* 0x0000001f00097213 */ /* 0x000fe20000000000 */
[----:B0-----:R-:W-:-:S04]  /*0c40*/  IMAD R6, R48, 0x2, R6 ;  /* 0x0000000230067824 */ /* 0x001fc800078e0206 */
[----:B------:R-:W-:Y:S01]  /*0c50*/  IMAD R14, R48, 0x2, R6 ;  /* 0x00000002300e7824 */ /* 0x000fe200078e0206 */
[----:B------:R0:W-:Y:S01]  /*0c60*/  STL [R1+0xa4], R6 ;  /* 0x0000a40601007387 */ /* 0x0001e20000100800 */
[----:B------:R-:W-:-:S03]  /*0c70*/  IMAD.HI.U32 R4, R20, R9, RZ ;  /* 0x0000000914047227 */ /* 0x000fc600078e00ff */
[----:B------:R-:W-:Y:S01]  /*0c80*/  STL [R1+0x360], R14 ;  /* 0x0003600e01007387 */ /* 0x000fe20000100800 */
[C---:B------:R-:W-:Y:S02]  /*0c90*/  IMAD R34, R48.reuse, 0x2, R14 ;  /* 0x0000000230227824 */ /* 0x040fe400078e020e */
[----:B------:R-:W-:Y:S02]  /*0ca0*/  IMAD.MOV R4, RZ, RZ, -R4 ;  /* 0x000000ffff047224 */ /* 0x000fe400078e0a04 */
[----:B------:R-:W-:Y:S01]  /*0cb0*/  IMAD R13, R48, 0x2, R34 ;  /* 0x00000002300d7824 */ /* 0x000fe200078e0222 */
[----:B------:R-:W-:Y:S01]  /*0cc0*/  STL [R1+0x2b8], R34 ;  /* 0x0002b82201007387 */ /* 0x000fe20000100800 */
[----:B0-----:R-:W-:Y:S01]  /*0cd0*/  IMAD.MOV.U32 R6, RZ, RZ, R0 ;  /* 0x000000ffff067224 */ /* 0x001fe200078e0000 */
[----:B--2---:R-:W-:Y:S01]  /*0ce0*/  R2UR UR9, R5 ;  /* 0x00000000050972ca */ /* 0x004fe200000e0000 */
[----:B------:R-:W-:Y:S01]  /*0cf0*/  IMAD.HI.U32 R0, R20, R8, RZ ;  /* 0x0000000814007227 */ /* 0x000fe200078e00ff */
[----:B------:R0:W-:Y:S03]  /*0d00*/  STL [R1+0x1ac], R13 ;  /* 0x0001ac0d01007387 */ /* 0x0001e60000100800 */
[----:B------:R-:W-:Y:S01]  /*0d10*/  @!P1 IMAD.MOV R6, RZ, RZ, -R6 ;  /* 0x000000ffff069224 */ /* 0x000fe200078e0a06 */
[----:B------:R-:W-:Y:S01]  /*0d20*/  @!P0 LOP3.LUT R6, RZ, R10, RZ, 0x33, !PT ;  /* 0x0000000aff068212 */ /* 0x000fe200078e33ff */
[----:B------:R-:W-:Y:S01]  /*0d30*/  IMAD.MOV R0, RZ, RZ, -R0 ;  /* 0x000000ffff007224 */ /* 0x000fe200078e0a00 */
[----:B------:R-:W-:Y:S01]  /*0d40*/  ISETP.NE.U32.AND P1, PT, R7, RZ, PT ;  /* 0x000000ff0700720c */ /* 0x000fe20003f25070 */
[----:B------:R-:W-:-:S02]  /*0d50*/  IMAD R9, R19, R4, R9 ;  /* 0x0000000413097224 */ /* 0x000fc400078e0209 */
[----:B-1----:R-:W-:Y:S01]  /*0d60*/  IMAD R5, R6, R3, RZ ;  /* 0x0000000306057224 */ /* 0x002fe200078e02ff */
[----:B------:R-:W-:Y:S01]  /*0d70*/  PRMT R6, RZ, 0x7610, R6 ;  /* 0x00007610ff067816 */ /* 0x000fe20000000006 */
[----:B0-----:R-:W-:Y:S01]  /*0d80*/  IMAD R13, R48, 0x4, R13 ;  /* 0x00000004300d7824 */ /* 0x001fe200078e020d */
[----:B------:R-:W-:Y:S01]  /*0d90*/  LOP3.LUT R3, R50, 0x8, RZ, 0xfc, !PT ;  /* 0x0000000832037812 */ /* 0x000fe200078efcff */
[----:B------:R-:W-:Y:S01]  /*0da0*/  IMAD R8, R19, R0, R8 ;  /* 0x0000000013087224 */ /* 0x000fe200078e0208 */
[----:B------:R-:W-:Y:S01]  /*0db0*/  UIADD3 UR10, UPT, UPT, UR9, UR10, URZ ;  /* 0x0000000a090a7290 */ /* 0x000fe2000fffe0ff */
[----:B------:R-:W-:Y:S01]  /*0dc0*/  IMAD R33, R48, 0x2, R13 ;  /* 0x0000000230217824 */ /* 0x000fe200078e020d */
[----:B------:R-:W-:Y:S01]  /*0dd0*/  STL [R1+0x1a8], R13 ;  /* 0x0001a80d01007387 */ /* 0x000fe20000100800 */
[----:B------:R-:W-:Y:S02]  /*0de0*/  VIADD R4, R2, 0x7f ;  /* 0x0000007f02047836 */ /* 0x000fe40000000000 */
[----:B------:R-:W-:Y:S01]  /*0df0*/  IMAD R0, R48, 0x2, R33 ;  /* 0x0000000230007824 */ /* 0x000fe200078e0221 */
[----:B------:R-:W-:Y:S02]  /*0e00*/  STL [R1+0x2ec], R5 ;  /* 0x0002ec0501007387 */ /* 0x000fe40000100800 */
[----:B------:R-:W-:-:S02]  /*0e10*/  ISETP.GT.AND P0, PT, R4, 0x7f, PT ;  /* 0x0000007f0400780c */ /* 0x000fc40003f04270 */
[----:B------:R-:W-:Y:S02]  /*0e20*/  STL [R1+0x19c], R33 ;  /* 0x00019c2101007387 */ /* 0x000fe40000100800 */
[----:B------:R-:W-:Y:S02]  /*0e30*/  ISETP.LT.AND P3, PT, R3, R2, P0 ;  /* 0x000000020300720c */ /* 0x000fe40000761270 */
[----:B------:R0:W-:Y:S04]  /*0e40*/  STL [R1+0x568], R4 ;  /* 0x0005680401007387 */ /* 0x0001e80000100800 */
[----:B------:R1:W-:Y:S01]  /*0e50*/  STL [R1+0x198], R0 ;  /* 0x0001980001007387 */ /* 0x0003e20000100800 */
[----:B0-----:R-:W-:Y:S01]  /*0e60*/  LOP3.LUT R4, R50, 0x10, RZ, 0xfc, !PT ;  /* 0x0000001032047812 */ /* 0x001fe200078efcff */
[----:B-1----:R-:W-:-:S04]  /*0e70*/  IMAD R0, R48, 0x2, R0 ;  /* 0x0000000230007824 */ /* 0x002fc800078e0200 */
[C---:B------:R-:W-:Y:S01]  /*0e80*/  IMAD R12, R48.reuse, 0x2, R0 ;  /* 0x00000002300c7824 */ /* 0x040fe200078e0200 */
[----:B------:R0:W-:Y:S03]  /*0e90*/  STL [R1+0xb0], R0 ;  /* 0x0000b00001007387 */ /* 0x0001e60000100800 */
[----:B------:R-:W-:Y:S01]  /*0ea0*/  IMAD R10, R48, 0x2, R12 ;  /* 0x00000002300a7824 */ /* 0x000fe200078e020c */
[----:B------:R0:W-:Y:S01]  /*0eb0*/  STL.S16 [R1+0x13c], R6 ;  /* 0x00013c0601007387 */ /* 0x0001e20000100600 */
[----:B------:R-:W-:Y:S05]  /*0ec0*/  BRA.U UP0, `(.L_x_5) ;  /* 0x0000000100187547 */ /* 0x000fea000b800000 */
[----:B------:R-:W-:Y:S01]  /*0ed0*/  ELECT P2, URZ, PT ;  /* 0x0000000000ff782f */ /* 0x000fe20003840000 */
[----:B0-----:R-:W-:Y:S01]  /*0ee0*/  IMAD.MOV.U32 R0, RZ, RZ, 0x1 ;  /* 0x00000001ff007424 */ /* 0x001fe200078e00ff */
[----:B------:R-:W-:Y:S11]  /*0ef0*/  UVIRTCOUNT.DEALLOC.SMPOOL 0x80 ;  /* 0x000000800000784c */ /* 0x000ff60000000000 */
[----:B------:R-:W-:-:S04]  /*0f00*/  @P2 MOV R3, 0x40 ;  /* 0x0000004000032802 */ /* 0x000fc80000000f00 */
[----:B------:R-:W-:-:S05]  /*0f10*/  @P2 LEA R3, R15, R3, 0x18 ;  /* 0x000000030f032211 */ /* 0x000fca00078ec0ff */
[----:B------:R1:W-:Y:S02]  /*0f20*/  @P2 STS.U8 [R3], R0 ;  /* 0x0000000003002388 */ /* 0x0003e40000000000 */
.L_x_5:
[----:B------:R-:W-:Y:S01]  /*0f30*/  STTM.16dp32bit_t0_t15.x32 tmem[UR10], RZ ;  /* 0x000000ff000079ed */ /* 0x000fe20008a8000a */
[----:B------:R-:W-:Y:S01]  /*0f40*/  STTM.16dp32bit_t16_t31.x32 tmem[UR10+0x20], RZ ;  /* 0x000020ff000079ed */ /* 0x000fe20008aa000a */
[----:B------:R-:W2:Y:S02]  /*0f50*/  FENCE.VIEW.ASYNC.T ;  /* 0x00000000000073c6 */ /* 0x000ea40000000200 */
[----:B--2---:R-:W-:Y:S01]  /*0f60*/  VOTEU.ALL UP1, P1 ;  /* 0x0000000000ff7886 */ /* 0x004fe20000820000 */
[----:B------:R-:W-:Y:S01]  /*0f70*/  UMOV UR12, UR6 ;  /* 0x00000006000c7c82 */ /* 0x000fe20008000000 */
[----:B------:R-:W-:Y:S01]  /*0f80*/  VOTEU.ALL UP2, P1 ;  /* 0x0000000000ff7886 */ /* 0x000fe20000840000 */
[----:B01----:R-:W-:Y:S01]  /*0f90*/  IMAD.SHL.U32 R0, R5, 0x2, RZ ;  /* 0x0000000205007824 */ /* 0x003fe200078e00ff */
[----:B------:R-:W-:Y:S01]  /*0fa0*/  STL [R1+0x96c], R49 ;  /* 0x00096c3101007387 */ /* 0x000fe20000100800 */
[----:B------:R-:W-:-:S04]  /*0fb0*/  @!UP1 UIADD3 UR14, UPT, UPT, -UR4, 0x100000, URZ ;  /* 0x00100000040e9890 */ /* 0x000fc8000fffe1ff */
[----:B------:R-:W-:Y:S02]  /*0fc0*/  @!UP1 USHF.L.U32 UR15, UR14, 0xb, URZ ;  /* 0x0000000b0e0f9899 */ /* 0x000fe400080006ff */
[----:B------:R-:W-:Y:S01]  /*0fd0*/  @!UP1 USHF.L.U32 UR14, UR14, 0x1, URZ ;  /* 0x000000010e0e9899 */ /* 0x000fe200080006ff */
[----:B------:R-:W-:Y:S01]  /*0fe0*/  IMAD.MOV.U32 R16, RZ, RZ, R6 ;  /* 0x000000ffff107224 */ /* 0x000fe200078e0006 */
[----:B------:R-:W-:Y:S01]  /*0ff0*/  ISETP.LT.AND P2, PT, R4, R2, P0 ;  /* 0x000000020400720c */ /* 0x000fe20000741270 */
[----:B------:R-:W-:Y:S01]  /*1000*/  BAR.SYNC.DEFER_BLOCKING 0x0 ;  /* 0x0000000000007b1d */ /* 0x000fe20000010000 */
[----:B------:R-:W-:-:S04]  /*1010*/  IMAD R21, R48, 0x2, R10 ;  /* 0x0000000230157824 */ /* 0x000fc800078e020a */
[C---:B------:R-:W-:Y:S01]  /*1020*/  IMAD R15, R48.reuse, 0x4, R21 ;  /* 0x00000004300f7824 */ /* 0x040fe200078e0215 */
[----:B------:R-:W-:Y:S01]  /*1030*/  PRMT R22, RZ, 0x7610, R22 ;  /* 0x00007610ff167816 */ /* 0x000fe20000000016 */
[----:B------:R-:W0:Y:S01]  /*1040*/  LDCU UR5, c[0x0][0x3b0] ;  /* 0x00007600ff0577ac */ /* 0x000e220008000800 */
[----:B------:R1:W-:Y:S01]  /*1050*/  STL [R1+0x2bc], R0 ;  /* 0x0002bc0001007387 */ /* 0x0003e20000100800 */
[----:B------:R-:W-:-:S04]  /*1060*/  IMAD R3, R48, 0x2, R15 ;  /* 0x0000000230037824 */ /* 0x000fc800078e020f */
[----:B------:R-:W-:Y:S01]  /*1070*/  IMAD R18, R48, 0x2, R3 ;  /* 0x0000000230127824 */ /* 0x000fe200078e0203 */
[----:B-1----:R-:W-:-:S04]  /*1080*/  IADD3 R0, P4, PT, R0, UR16, RZ ;  /* 0x0000001000007c10 */ /* 0x002fc8000ff9e0ff */
[----:B------:R-:W-:Y:S01]  /*1090*/  LEA.HI.X.SX32 R51, R5, UR17, 0x1, P4 ;  /* 0x0000001105337c11 */ /* 0x000fe2000a0f0eff */
[----:B------:R-:W1:Y:S02]  /*10a0*/  FENCE.VIEW.ASYNC.S ;  /* 0x00000000000073c6 */ /* 0x000e640000000000 */
[----:B-1----:R-:W1:Y:S01]  /*10b0*/  @!UP2 SYNCS.EXCH.64 URZ, [UR12], UR14 ;  /* 0x0000000e0cffa5b2 */ /* 0x002e620008000100 */
[----:B------:R-:W-:-:S04]  /*10c0*/  LEA R6, P4, R14, R0, 0x1 ;  /* 0x000000000e067211 */ /* 0x000fc800078808ff */
[----:B------:R-:W-:Y:S01]  /*10d0*/  LEA.HI.X.SX32 R7, R14, R51, 0x1, P4 ;  /* 0x000000330e077211 */ /* 0x000fe200020f0eff */
[----:B-1----:R-:W-:Y:S01]  /*10e0*/  BAR.SYNC.DEFER_BLOCKING 0x0 ;  /* 0x0000000000007b1d */ /* 0x002fe20000010000 */
[----:B------:R-:W-:Y:S01]  /*10f0*/  LEA R4, P4, R13, R0, 0x1 ;  /* 0x000000000d047211 */ /* 0x000fe200078808ff */
[----:B------:R-:W-:-:S03]  /*1100*/  IMAD R14, R48, 0x2, R18 ;  /* 0x00000002300e7824 */ /* 0x000fc600078e0212 */
[----:B------:R-:W-:Y:S01]  /*1110*/  LEA.HI.X.SX32 R5, R13, R51, 0x1, P4 ;  /* 0x000000330d057211 */ /* 0x000fe200020f0eff */
[----:B------:R1:W2:Y:S02]  /*1120*/  @P3 LDG.E.U16 R16, desc[UR22][R6.64] ;  /* 0x0000001606103981 */ /* 0x0002a4000c1e1500 */
[----:B-1----:R-:W-:Y:S02]  /*1130*/  PRMT R7, RZ, 0x7610, R7 ;  /* 0x00007610ff077816 */ /* 0x002fe40000000007 */
[----:B------:R-:W-:-:S04]  /*1140*/  LOP3.LUT R6, R50, 0x20, RZ, 0xfc, !PT ;  /* 0x0000002032067812 */ /* 0x000fc800078efcff */
[----:B------:R1:W3:Y:S01]  /*1150*/  @P2 LDG.E.U16 R7, desc[UR22][R4.64] ;  /* 0x0000001604072981 */ /* 0x0002e2000c1e1500 */
[----:B------:R-:W-:Y:S02]  /*1160*/  PRMT R30, RZ, 0x7610, R30 ;  /* 0x00007610ff1e7816 */ /* 0x000fe4000000001e */
[----:B-1----:R-:W-:-:S04]  /*1170*/  LEA R4, P6, R15, R0, 0x1 ;  /* 0x000000000f047211 */ /* 0x002fc800078c08ff */
[----:B------:R-:W-:Y:S02]  /*1180*/  LEA.HI.X.SX32 R5, R15, R51, 0x1, P6 ;  /* 0x000000330f057211 */ /* 0x000fe400030f0eff */
[----:B------:R-:W-:Y:S02]  /*1190*/  PRMT R15, RZ, 0x7610, R15 ;  /* 0x00007610ff0f7816 */ /* 0x000fe4000000000f */
[----:B------:R-:W-:Y:S02]  /*11a0*/  PRMT R29, RZ, 0x7610, R29 ;  /* 0x00007610ff1d7816 */ /* 0x000fe4000000001d */
[----:B------:R-:W-:Y:S02]  /*11b0*/  PRMT R28, RZ, 0x7610, R28 ;  /* 0x00007610ff1c7816 */ /* 0x000fe4000000001c */
[----:B------:R-:W-:Y:S01]  /*11c0*/  PRMT R24, RZ, 0x7610, R24 ;  /* 0x00007610ff187816 */ /* 0x000fe20000000018 */
[----:B--2---:R1:W-:Y:S01]  /*11d0*/  @P3 STL [R1+0x13c], R16 ;  /* 0x00013c1001003387 */ /* 0x0043e20000100800 */
[----:B------:R-:W-:-:S02]  /*11e0*/  ISETP.LT.AND P3, PT, R6, R2, P0 ;  /* 0x000000020600720c */ /* 0x000fc40000761270 */
[----:B-1----:R-:W-:Y:S01]  /*11f0*/  LOP3.LUT R16, R50, 0x18, RZ, 0xfc, !PT ;  /* 0x0000001832107812 */ /* 0x002fe200078efcff */
[----:B------:R1:W-:Y:S03]  /*1200*/  STL [R1+0xb8], R14 ;  /* 0x0000b80e01007387 */ /* 0x0003e60000100800 */
[----:B------:R-:W-:-:S07]  /*1210*/  ISETP.LT.AND P4, PT, R16, R2, P0 ;  /* 0x000000021000720c */ /* 0x000fce0000781270 */
[----:B------:R2:W4:Y:S01]  /*1220*/  @P3 LDG.E.U16 R22, desc[UR22][R4.64] ;  /* 0x0000001604163981 */ /* 0x000522000c1e1500 */
[-C--:B------:R-:W-:Y:S02]  /*1230*/  LEA R6, P2, R12, R0.reuse, 0x1 ;  /* 0x000000000c067211 */ /* 0x080fe400078408ff */
[----:B------:R-:W-:Y:S01]  /*1240*/  LOP3.LUT R16, R50, 0x1a, RZ, 0xfc, !PT ;  /* 0x0000001a32107812 */ /* 0x000fe200078efcff */
[----:B---3--:R3:W-:Y:S01]  /*1250*/  STL [R1+0x138], R7 ;  /* 0x0001380701007387 */ /* 0x0087e20000100800 */
[----:B-1----:R-:W-:Y:S01]  /*1260*/  IMAD R14, R48, 0x2, R14 ;  /* 0x00000002300e7824 */ /* 0x002fe200078e020e */
[----:B--2---:R-:W-:-:S03]  /*1270*/  LEA R4, P3, R10, R0, 0x1 ;  /* 0x000000000a047211 */ /* 0x004fc600078608ff */
[----:B------:R-:W-:Y:S01]  /*1280*/  IMAD R13, R48, 0x2, R14 ;  /* 0x00000002300d7824 */ /* 0x000fe200078e020e */
[----:B---3--:R-:W-:Y:S02]  /*1290*/  LEA.HI.X.SX32 R7, R12, R51, 0x1, P2 ;  /* 0x000000330c077211 */ /* 0x008fe400010f0eff */
[----:B------:R-:W-:-:S03]  /*12a0*/  ISETP.LT.AND P2, PT, R16, R2, P0 ;  /* 0x000000021000720c */ /* 0x000fc60000741270 */
[----:B------:R1:W2:Y:S01]  /*12b0*/  @P4 LDG.E.U16 R30, desc[UR22][R6.64] ;  /* 0x00000016061e4981 */ /* 0x0002a2000c1e1500 */
[----:B------:R-:W-:Y:S02]  /*12c0*/  LEA.HI.X.SX32 R5, R10, R51, 0x1, P3 ;  /* 0x000000330a057211 */ /* 0x000fe400018f0eff */
[----:B-1----:R-:W-:-:S07]  /*12d0*/  LOP3.LUT R7, R50, 0x22, RZ, 0xfc, !PT ;  /* 0x0000002232077812 */ /* 0x002fce00078efcff */
[----:B------:R1:W3:Y:S01]  /*12e0*/  @P2 LDG.E.U16 R15, desc[UR22][R4.64] ;  /* 0x00000016040f2981 */ /* 0x0002e2000c1e1500 */
[----:B------:R-:W-:Y:S02]  /*12f0*/  LOP3.LUT R6, R50, 0x28, RZ, 0xfc, !PT ;  /* 0x0000002832067812 */ /* 0x000fe400078efcff */
[-C--:B------:R-:W-:Y:S02]  /*1300*/  ISETP.LT.AND P4, PT, R7, R2.reuse, P0 ;  /* 0x000000020700720c */ /* 0x080fe40000781270 */
[----:B------:R-:W-:Y:S02]  /*1310*/  ISETP.LT.AND P3, PT, R6, R2, P0 ;  /* 0x000000020600720c */ /* 0x000fe40000761270 */
[CC--:B------:R-:W-:Y:S02]  /*1320*/  LEA R6, P6, R3.reuse, R0.reuse, 0x1 ;  /* 0x0000000003067211 */ /* 0x0c0fe400078c08ff */
[----:B-1----:R-:W-:Y:S02]  /*1330*/  LEA R4, P2, R14, R0, 0x1 ;  /* 0x000000000e047211 */ /* 0x002fe400078408ff */
[----:B------:R-:W-:-:S02]  /*1340*/  LEA.HI.X.SX32 R7, R3, R51, 0x1, P6 ;  /* 0x0000003303077211 */ /* 0x000fc400030f0eff */
[----:B------:R-:W-:-:S03]  /*1350*/  LEA.HI.X.SX32 R5, R14, R51, 0x1, P2 ;  /* 0x000000330e057211 */ /* 0x000fc600010f0eff */
[----:B------:R1:W3:Y:S04]  /*1360*/  @P4 LDG.E.U16 R29, desc[UR22][R6.64] ;  /* 0x00000016061d4981 */ /* 0x0002e8000c1e1500 */
[----:B------:R0:W3:Y:S01]  /*1370*/  @P3 LDG.E.U16 R28, desc[UR22][R4.64] ;  /* 0x00000016041c3981 */ /* 0x0000e2000c1e1500 */
[----:B-1----:R-:W-:-:S04]  /*1380*/  LOP3.LUT R6, R50, 0x2a, RZ, 0xfc, !PT ;  /* 0x0000002a32067812 */ /* 0x002fc800078efcff */
[----:B------:R-:W-:Y:S02]  /*1390*/  ISETP.LT.AND P3, PT, R6, R2, P0 ;  /* 0x000000020600720c */ /* 0x000fe40000761270 */
[----:B------:R-:W-:-:S04]  /*13a0*/  LEA R6, P6, R13, R0, 0x1 ;  /* 0x000000000d067211 */ /* 0x000fc800078c08ff */
[----:B------:R-:W-:-:S07]  /*13b0*/  LEA.HI.X.SX32 R7, R13, R51, 0x1, P6 ;  /* 0x000000330d077211 */ /* 0x000fce00030f0eff */
[----:B------:R-:W3:Y:S01]  /*13c0*/  @P3 LDG.E.U16 R24, desc[UR22][R6.64] ;  /* 0x0000001606183981 */ /* 0x000ee2000c1e1500 */
[----:B------:R-:W-:-:S04]  /*13d0*/  IMAD R17, R48, 0x2, R13 ;  /* 0x0000000230117824 */ /* 0x000fc800078e020d */
[----:B------:R-:W-:-:S04]  /*13e0*/  IMAD R23, R48, 0x4, R17 ;  /* 0x0000000430177824 */ /* 0x000fc800078e0211 */
[----:B------:R-:W-:-:S04]  /*13f0*/  IMAD R12, R48, 0x2, R23 ;  /* 0x00000002300c7824 */ /* 0x000fc800078e0217 */
[----:B------:R-:W-:Y:S01]  /*1400*/  IMAD R16, R48, 0x2, R12 ;  /* 0x0000000230107824 */ /* 0x000fe200078e020c */
[----:B------:R-:W-:-:S04]  /*1410*/  LOP3.LUT R3, R50, 0x30, RZ, 0xfc, !PT ;  /* 0x0000003032037812 */ /* 0x000fc800078efcff */
[----:B------:R-:W-:Y:S02]  /*1420*/  ISETP.LT.AND P4, PT, R3, R2, P0 ;  /* 0x000000020300720c */ /* 0x000fe40000781270 */
[C---:B0-----:R-:W-:Y:S02]  /*1430*/  LEA R4, P2, R23.reuse, R0, 0x1 ;  /* 0x0000000017047211 */ /* 0x041fe400078408ff */
[----:B------:R-:W-:Y:S02]  /*1440*/  PRMT R27, RZ, 0x7610, R27 ;  /* 0x00007610ff1b7816 */ /* 0x000fe4000000001b */
[----:B------:R-:W-:-:S07]  /*1450*/  LEA.HI.X.SX32 R5, R23, R51, 0x1, P2 ;  /* 0x0000003317057211 */ /* 0x000fce00010f0eff */
[----:B------:R0:W3:Y:S01]  /*1460*/  @P4 LDG.E.U16 R27, desc[UR22][R4.64] ;  /* 0x00000016041b4981 */ /* 0x0000e2000c1e1500 */
[----:B------:R-:W-:Y:S02]  /*1470*/  PRMT R26, RZ, 0x7610, R26 ;  /* 0x00007610ff1a7816 */ /* 0x000fe4000000001a */
[----:B0-----:R-:W-:-:S04]  /*1480*/  LEA R4, P4, R12, R0, 0x1 ;  /* 0x000000000c047211 */ /* 0x001fc800078808ff */
[----:B------:R-:W-:Y:S02]  /*1490*/  LEA.HI.X.SX32 R5, R12, R51, 0x1, P4 ;  /* 0x000000330c057211 */ /* 0x000fe400020f0eff */
[----:B------:R-:W-:-:S04]  /*14a0*/  LOP3.LUT R49, R50, 0x38, RZ, 0xfc, !PT ;  /* 0x0000003832317812 */ /* 0x000fc800078efcff */
[----:B------:R-:W-:Y:S02]  /*14b0*/  ISETP.LT.AND P4, PT, R49, R2, P0 ;  /* 0x000000023100720c */ /* 0x000fe40000781270 */
[----:B------:R-:W-:Y:S02]  /*14c0*/  PRMT R47, RZ, 0x7610, R47 ;  /* 0x00007610ff2f7816 */ /* 0x000fe4000000002f */
[----:B------:R-:W-:Y:S01]  /*14d0*/  PRMT R25, RZ, 0x7610, R25 ;  /* 0x00007610ff197816 */ /* 0x000fe20000000019 */
[----:B----4-:R0:W-:Y:S02]  /*14e0*/  STL [R1+0x128], R22 ;  /* 0x0001281601007387 */ /* 0x0101e40000100800 */
[----:B0-----:R-:W-:-:S05]  /*14f0*/  IMAD R22, R48, 0x2, R16 ;  /* 0x0000000230167824 */ /* 0x001fca00078e0210 */
[----:B------:R0:W-:Y:S04]  /*1500*/  STL [R1+0xac], R22 ;  /* 0x0000ac1601007387 */ /* 0x0001e80000100800 */
[----:B--2---:R1:W-:Y:S01]  /*1510*/  STL [R1+0x12c], R30 ;  /* 0x00012c1e01007387 */ /* 0x0043e20000100800 */
[----:B0-----:R-:W-:-:S04]  /*1520*/  IMAD R22, R48, 0x2, R22 ;  /* 0x0000000230167824 */ /* 0x001fc800078e0216 */
[C---:B-1----:R-:W-:Y:S01]  /*1530*/  IMAD R30, R48.reuse, 0x2, R22 ;  /* 0x00000002301e7824 */ /* 0x042fe200078e0216 */
[----:B---3--:R0:W-:Y:S03]  /*1540*/  STL [R1+0x114], R15 ;  /* 0x0001140f01007387 */ /* 0x0081e60000100800 */
[----:B0-----:R-:W-:-:S04]  /*1550*/  IMAD R15, R48, 0x2, R30 ;  /* 0x00000002300f7824 */ /* 0x001fc800078e021e */
[C---:B------:R-:W-:Y:S01]  /*1560*/  IMAD R10, R48.reuse, 0x4, R15 ;  /* 0x00000004300a7824 */ /* 0x040fe200078e020f */
[----:B------:R0:W-:Y:S04]  /*1570*/  STL [R1+0x110], R29 ;  /* 0x0001101d01007387 */ /* 0x0001e80000100800 */
[----:B------:R1:W-:Y:S01]  /*1580*/  STL [R1+0x10c], R28 ;  /* 0x00010c1c01007387 */ /* 0x0003e20000100800 */
[----:B0-----:R-:W-:Y:S01]  /*1590*/  IMAD R29, R48, 0x2, R10 ;  /* 0x00000002301d7824 */ /* 0x001fe200078e020a */
[----:B-1----:R-:W-:-:S04]  /*15a0*/  LOP3.LUT R28, R50, 0x32, RZ, 0xfc, !PT ;  /* 0x00000032321c7812 */ /* 0x002fc800078efcff */
[----:B------:R-:W-:Y:S01]  /*15b0*/  ISETP.LT.AND P2, PT, R28, R2, P0 ;  /* 0x000000021c00720c */ /* 0x000fe20000741270 */
[----:B------:R-:W-:-:S04]  /*15c0*/  IMAD R14, R48, 0x2, R29 ;  /* 0x00000002300e7824 */ /* 0x000fc800078e021d */
[----:B------:R-:W-:-:S05]  /*15d0*/  IMAD R3, R48, 0x2, R14 ;  /* 0x0000000230037824 */ /* 0x000fca00078e020e */
[----:B------:R-:W-:Y:S04]  /*15e0*/  STL [R1+0xbc], R3 ;  /* 0x0000bc0301007387 */ /* 0x000fe80000100800 */
[----:B------:R0:W2:Y:S04]  /*15f0*/  @P2 LDG.E.U16 R26, desc[UR22][R4.64] ;  /* 0x00000016041a2981 */ /* 0x0000a8000c1e1500 */
[----:B------:R1:W-:Y:S01]  /*1600*/  STL [R1+0x108], R24 ;  /* 0x0001081801007387 */ /* 0x0003e20000100800 */
[----:B------:R-:W-:Y:S02]  /*1610*/  LEA R6, P2, R22, R0, 0x1 ;  /* 0x0000000016067211 */ /* 0x000fe400078408ff */
[----:B-1----:R-:W-:-:S04]  /*1620*/  LOP3.LUT R24, R50, 0x40, RZ, 0xfc, !PT ;  /* 0x0000004032187812 */ /* 0x002fc800078efcff */
[----:B------:R-:W-:Y:S02]  /*1630*/  ISETP.LT.AND P3, PT, R24, R2, P0 ;  /* 0x000000021800720c */ /* 0x000fe40000761270 */
[----:B0-----:R-:W-:Y:S02]  /*1640*/  LEA R4, P6, R10, R0, 0x1 ;  /* 0x000000000a047211 */ /* 0x001fe400078c08ff */
[-C--:B------:R-:W-:Y:S02]  /*1650*/  LEA.HI.X.SX32 R7, R22, R51.reuse, 0x1, P2 ;  /* 0x0000003316077211 */ /* 0x080fe400010f0eff */
[----:B------:R-:W-:-:S03]  /*1660*/  LEA.HI.X.SX32 R5, R10, R51, 0x1, P6 ;  /* 0x000000330a057211 */ /* 0x000fc600030f0eff */
[----:B------:R0:W3:Y:S04]  /*1670*/  @P4 LDG.E.U16 R47, desc[UR22][R6.64] ;  /* 0x00000016062f4981 */ /* 0x0000e8000c1e1500 */
[----:B------:R-:W4:Y:S01]  /*1680*/  @P3 LDG.E.U16 R25, desc[UR22][R4.64] ;  /* 0x0000001604193981 */ /* 0x000f22000c1e1500 */
[----:B------:R-:W-:-:S04]  /*1690*/  IMAD R3, R48, 0x2, R3 ;  /* 0x0000000230037824 */ /* 0x000fc800078e0203 */
[----:B------:R-:W-:-:S04]  /*16a0*/  IMAD R28, R48, 0x2, R3 ;  /* 0x00000002301c7824 */ /* 0x000fc800078e0203 */
[C---:B------:R-:W-:Y:S01]  /*16b0*/  IMAD R13, R48.reuse, 0x2, R28 ;  /* 0x00000002300d7824 */ /* 0x040fe200078e021c */
[----:B------:R1:W-:Y:S03]  /*16c0*/  STL [R1+0x104], R27 ;  /* 0x0001041b01007387 */ /* 0x0003e60000100800 */
[----:B------:R-:W-:-:S04]  /*16d0*/  IMAD R23, R48, 0x4, R13 ;  /* 0x0000000430177824 */ /* 0x000fc800078e020d */
[----:B-1----:R-:W-:-:S04]  /*16e0*/  IMAD R27, R48, 0x2, R23 ;  /* 0x00000002301b7824 */ /* 0x002fc800078e0217 */
[----:B------:R-:W-:-:S04]  /*16f0*/  IMAD R12, R48, 0x2, R27 ;  /* 0x00000002300c7824 */ /* 0x000fc800078e021b */
[----:B------:R-:W-:-:S05]  /*1700*/  IMAD R24, R48, 0x2, R12 ;  /* 0x0000000230187824 */ /* 0x000fca00078e020c */
[----:B------:R1:W-:Y:S01]  /*1710*/  STL [R1+0xb4], R24 ;  /* 0x0000b41801007387 */ /* 0x0003e20000100800 */
[C---:B0-----:R-:W-:Y:S02]  /*1720*/  LEA R6, P3, R3.reuse, R0, 0x1 ;  /* 0x0000000003067211 */ /* 0x041fe400078608ff */
[----:B------:R-:W-:Y:S02]  /*1730*/  PRMT R32, RZ, 0x7610, R32 ;  /* 0x00007610ff207816 */ /* 0x000fe40000000020 */
[----:B------:R-:W-:Y:S01]  /*1740*/  LEA.HI.X.SX32 R7, R3, R51, 0x1, P3 ;  /* 0x0000003303077211 */ /* 0x000fe200018f0eff */
[----:B-1----:R-:W-:Y:S01]  /*1750*/  IMAD R24, R48, 0x2, R24 ;  /* 0x0000000230187824 */ /* 0x002fe200078e0218 */
[----:B------:R-:W-:Y:S01]  /*1760*/  PRMT R45, RZ, 0x7610, R45 ;  /* 0x00007610ff2d7816 */ /* 0x000fe2000000002d */
[----:B--2---:R0:W-:Y:S02]  /*1770*/  STL [R1+0x100], R26 ;  /* 0x0001001a01007387 */ /* 0x0041e40000100800 */
[----:B0-----:R-:W-:-:S04]  /*1780*/  LOP3.LUT R26, R50, 0x48, RZ, 0xfc, !PT ;  /* 0x00000048321a7812 */ /* 0x001fc800078efcff */
[----:B------:R-:W-:Y:S01]  /*1790*/  ISETP.LT.AND P2, PT, R26, R2, P0 ;  /* 0x000000021a00720c */ /* 0x000fe20000741270 */
[----:B---3--:R-:W-:-:S12]  /*17a0*/  STL [R1+0xec], R47 ;  /* 0x0000ec2f01007387 */ /* 0x008fd80000100800 */
[----:B------:R0:W2:Y:S04]  /*17b0*/  @P2 LDG.E.U16 R32, desc[UR22][R6.64] ;  /* 0x0000001606202981 */ /* 0x0000a8000c1e1500 */
[----:B----4-:R1:W-:Y:S02]  /*17c0*/  STL [R1+0xe8], R25 ;  /* 0x0000e81901007387 */ /* 0x0103e40000100800 */
[----:B-1----:R-:W-:-:S04]  /*17d0*/  LOP3.LUT R25, R50, 0x58, RZ, 0xfc, !PT ;  /* 0x0000005832197812 */ /* 0x002fc800078efcff */
[----:B------:R-:W-:Y:S02]  /*17e0*/  ISETP.LT.AND P3, PT, R25, R2, P0 ;  /* 0x000000021900720c */ /* 0x000fe40000761270 */
[----:B0-----:R-:W-:-:S04]  /*17f0*/  LEA R6, P2, R24, R0, 0x1 ;  /* 0x0000000018067211 */ /* 0x001fc800078408ff */
[----:B------:R-:W-:-:S07]  /*1800*/  LEA.HI.X.SX32 R7, R24, R51, 0x1, P2 ;  /* 0x0000003318077211 */ /* 0x000fce00010f0eff */
[----:B------:R-:W3:Y:S01]  /*1810*/  @P3 LDG.E.U16 R45, desc[UR22][R6.64] ;  /* 0x00000016062d3981 */ /* 0x000ee2000c1e1500 */
[----:B------:R-:W-:-:S04]  /*1820*/  IMAD R26, R48, 0x2, R24 ;  /* 0x00000002301a7824 */ /* 0x000fc800078e0218 */
[----:B------:R-:W-:Y:S01]  /*1830*/  IMAD R10, R48, 0x2, R26 ;  /* 0x00000002300a7824 */ /* 0x000fe200078e021a */
[----:B------:R-:W-:-:S03]  /*1840*/  LOP3.LUT R47, R50, 0x50, RZ, 0xfc, !PT ;  /* 0x00000050322f7812 */ /* 0x000fc600078efcff */
[----:B------:R-:W-:Y:S01]  /*1850*/  IMAD R22, R48, 0x4, R10 ;  /* 0x0000000430167824 */ /* 0x000fe200078e020a */
[----:B------:R-:W-:-:S03]  /*1860*/  ISETP.LT.AND P4, PT, R47, R2, P0 ;  /* 0x000000022f00720c */ /* 0x000fc60000781270 */
[----:B------:R-:W-:Y:S01]  /*1870*/  IMAD R25, R48, 0x2, R22 ;  /* 0x0000000230197824 */ /* 0x000fe200078e0216 */
[----:B------:R-:W-:-:S03]  /*1880*/  LEA R4, P6, R23, R0, 0x1 ;  /* 0x0000000017047211 */ /* 0x000fc600078c08ff */
[----:B------:R-:W-:Y:S01]  /*1890*/  IMAD R3, R48, 0x2, R25 ;  /* 0x0000000230037824 */ /* 0x000fe200078e0219 */
[----:B------:R-:W-:Y:S02]  /*18a0*/  PRMT R46, RZ, 0x7610, R46 ;  /* 0x00007610ff2e7816 */ /* 0x000fe4000000002e */
[----:B------:R-:W-:-:S05]  /*18b0*/  LEA.HI.X.SX32 R5, R23, R51, 0x1, P6 ;  /* 0x0000003317057211 */ /* 0x000fca00030f0eff */
[----:B------:R0:W4:Y:S02]  /*18c0*/  @P4 LDG.E.U16 R46, desc[UR22][R4.64] ;  /* 0x00000016042e4981 */ /* 0x000124000c1e1500 */
[C---:B0-----:R-:W-:Y:S02]  /*18d0*/  LOP3.LUT R5, R50.reuse, 0x60, RZ, 0xfc, !PT ;  /* 0x0000006032057812 */ /* 0x041fe400078efcff */
[----:B------:R-:W-:Y:S02]  /*18e0*/  LOP3.LUT R4, R50, 0x68, RZ, 0xfc, !PT ;  /* 0x0000006832047812 */ /* 0x000fe400078efcff */
[-C--:B------:R-:W-:Y:S02]  /*18f0*/  ISETP.LT.AND P4, PT, R5, R2.reuse, P0 ;  /* 0x000000020500720c */ /* 0x080fe40000781270 */
[----:B------:R-:W-:Y:S02]  /*1900*/  ISETP.LT.AND P3, PT, R4, R2, P0 ;  /* 0x000000020400720c */ /* 0x000fe40000761270 */
[----:B------:R-:W-:-:S02]  /*1910*/  LEA R4, P2, R22, R0, 0x1 ;  /* 0x0000000016047211 */ /* 0x000fc400078408ff */
[----:B------:R-:W-:Y:S02]  /*1920*/  PRMT R42, RZ, 0x7610, R42 ;  /* 0x00007610ff2a7816 */ /* 0x000fe4000000002a */
[----:B------:R-:W-:Y:S02]  /*1930*/  LEA.HI.X.SX32 R5, R22, R51, 0x1, P2 ;  /* 0x0000003316057211 */ /* 0x000fe400010f0eff */
[----:B------:R-:W-:-:S03]  /*1940*/  PRMT R44, RZ, 0x7610, R44 ;  /* 0x00007610ff2c7816 */ /* 0x000fc6000000002c */
[----:B------:R0:W4:Y:S04]  /*1950*/  @P4 LDG.E.U16 R42, desc[UR22][R4.64] ;  /* 0x00000016042a4981 */ /* 0x000128000c1e1500 */
[----:B--2---:R1:W-:Y:S02]  /*1960*/  STL [R1+0xe4], R32 ;  /* 0x0000e42001007387 */ /* 0x0043e40000100800 */
[----:B-1----:R-:W-:-:S05]  /*1970*/  IMAD R32, R48, 0x2, R3 ;  /* 0x0000000230207824 */ /* 0x002fca00078e0203 */
[----:B------:R1:W-:Y:S02]  /*1980*/  STL [R1+0xa8], R32 ;  /* 0x0000a82001007387 */ /* 0x0003e40000100800 */
[----:B-1----:R-:W-:-:S04]  /*1990*/  IMAD R32, R48, 0x2, R32 ;  /* 0x0000000230207824 */ /* 0x002fc800078e0220 */
[----:B------:R-:W-:-:S04]  /*19a0*/  IMAD R24, R48, 0x2, R32 ;  /* 0x0000000230187824 */ /* 0x000fc800078e0220 */
[C---:B------:R-:W-:Y:S01]  /*19b0*/  IMAD R6, R48.reuse, 0x2, R24 ;  /* 0x0000000230067824 */ /* 0x040fe200078e0218 */
[----:B---3--:R-:W-:Y:S03]  /*19c0*/  STL [R1+0xdc], R45 ;  /* 0x0000dc2d01007387 */ /* 0x008fe60000100800 */
[----:B------:R-:W-:Y:S01]  /*19d0*/  IMAD R23, R48, 0x4, R6 ;  /* 0x0000000430177824 */ /* 0x000fe200078e0206 */
[----:B------:R1:W-:Y:S02]  /*19e0*/  STL [R1+0x98], R6 ;  /* 0x0000980601007387 */ /* 0x0003e40000100800 */
[----:B-1----:R-:W-:-:S04]  /*19f0*/  LEA R6, P6, R32, R0, 0x1 ;  /* 0x0000000020067211 */ /* 0x002fc800078c08ff */
[----:B------:R-:W-:Y:S02]  /*1a00*/  LEA.HI.X.SX32 R7, R32, R51, 0x1, P6 ;  /* 0x0000003320077211 */ /* 0x000fe400030f0eff */
[----:B------:R-:W-:-:S03]  /*1a10*/  LOP3.LUT R45, R50, 0x70, RZ, 0xfc, !PT ;  /* 0x00000070322d7812 */ /* 0x000fc600078efcff */
[----:B------:R1:W2:Y:S01]  /*1a20*/  @P3 LDG.E.U16 R44, desc[UR22][R6.64] ;  /* 0x00000016062c3981 */ /* 0x0002a2000c1e1500 */
[----:B------:R-:W-:Y:S02]  /*1a30*/  ISETP.LT.AND P2, PT, R45, R2, P0 ;  /* 0x000000022d00720c */ /* 0x000fe40000741270 */
[----:B0-----:R-:W-:-:S04]  /*1a40*/  LEA R4, P4, R23, R0, 0x1 ;  /* 0x0000000017047211 */ /* 0x001fc800078808ff */
[----:B------:R-:W-:Y:S02]  /*1a50*/  LEA.HI.X.SX32 R5, R23, R51, 0x1, P4 ;  /* 0x0000003317057211 */ /* 0x000fe400020f0eff */
[----:B-1----:R-:W-:-:S06]  /*1a60*/  PRMT R7, RZ, 0x7610, R7 ;  /* 0x00007610ff077816 */ /* 0x002fcc0000000007 */
[----:B------:R0:W3:Y:S01]  /*1a70*/  @P2 LDG.E.U16 R7, desc[UR22][R4.64] ;  /* 0x0000001604072981 */ /* 0x0000e2000c1e1500 */
[----:B------:R-:W-:-:S03]  /*1a80*/  IMAD R22, R48, 0x2, R23 ;  /* 0x0000000230167824 */ /* 0x000fc600078e0217 */
[----:B----4-:R1:W-:Y:S02]  /*1a90*/  STL [R1+0xd8], R42 ;  /* 0x0000d82a01007387 */ /* 0x0103e40000100800 */
[----:B-1----:R-:W-:Y:S01]  /*1aa0*/  IMAD R42, R48, 0x2, R22 ;  /* 0x00000002302a7824 */ /* 0x002fe200078e0216 */
[----:B------:R-:W-:-:S04]  /*1ab0*/  LOP3.LUT R6, R50, 0x3a, RZ, 0xfc, !PT ;  /* 0x0000003a32067812 */ /* 0x000fc800078efcff */
[----:B------:R-:W-:Y:S02]  /*1ac0*/  ISETP.LT.AND P4, PT, R6, R2, P0 ;  /* 0x000000020600720c */ /* 0x000fe40000781270 */
[----:B------:R-:W-:Y:S02]  /*1ad0*/  PRMT R43, RZ, 0x7610, R43 ;  /* 0x00007610ff2b7816 */ /* 0x000fe4000000002b */
[C---:B0-----:R-:W-:Y:S02]  /*1ae0*/  LEA R4, P2, R30.reuse, R0, 0x1 ;  /* 0x000000001e047211 */ /* 0x041fe400078408ff */
[----:B------:R-:W-:Y:S02]  /*1af0*/  PRMT R41, RZ, 0x7610, R41 ;  /* 0x00007610ff297816 */ /* 0x000fe40000000029 */
[----:B------:R-:W-:Y:S02]  /*1b00*/  LEA.HI.X.SX32 R5, R30, R51, 0x1, P2 ;  /* 0x000000331e057211 */ /* 0x000fe400010f0eff */
[----:B------:R-:W-:-:S03]  /*1b10*/  PRMT R37, RZ, 0x7610, R37 ;  /* 0x00007610ff257816 */ /* 0x000fc60000000025 */
[----:B------:R0:W4:Y:S01]  /*1b20*/  @P4 LDG.E.U16 R41, desc[UR22][R4.64] ;  /* 0x0000001604294981 */ /* 0x000122000c1e1500 */
[----:B------:R-:W-:Y:S02]  /*1b30*/  PRMT R40, RZ, 0x7610, R40 ;  /* 0x00007610ff287816 */ /* 0x000fe40000000028 */
[----:B0-----:R-:W-:-:S04]  /*1b40*/  LEA R4, P4, R28, R0, 0x1 ;  /* 0x000000001c047211 */ /* 0x001fc800078808ff */
[----:B------:R-:W-:Y:S01]  /*1b50*/  LEA.HI.X.SX32 R5, R28, R51, 0x1, P4 ;  /* 0x000000331c057211 */ /* 0x000fe200020f0eff */
[----:B--2---:R0:W-:Y:S04]  /*1b60*/  STL [R1+0xd4], R44 ;  /* 0x0000d42c01007387 */ /* 0x0041e80000100800 */
[----:B------:R-:W-:Y:S04]  /*1b70*/  STL [R1+0xe0], R46 ;  /* 0x0000e02e01007387 */ /* 0x000fe80000100800 */
[----:B------:R1:W-:Y:S01]  /*1b80*/  STL [R1+0x94], R42 ;  /* 0x0000942a01007387 */ /* 0x0003e20000100800 */
[----:B0-----:R-:W-:Y:S01]  /*1b90*/  LOP3.LUT R44, R50, 0x78, RZ, 0xfc, !PT ;  /* 0x00000078322c7812 */ /* 0x001fe200078efcff */
[----:B-1----:R-:W-:-:S03]  /*1ba0*/  IMAD R42, R48, 0x2, R42 ;  /* 0x00000002302a7824 */ /* 0x002fc600078e022a */
[----:B------:R-:W-:Y:S01]  /*1bb0*/  ISETP.LT.AND P6, PT, R44, R2, P0 ;  /* 0x000000022c00720c */ /* 0x000fe200007c1270 */
[----:B------:R-:W-:Y:S01]  /*1bc0*/  IMAD R23, R48, 0x2, R42 ;  /* 0x0000000230177824 */ /* 0x000fe200078e022a */
[----:B------:R-:W-:Y:S01]  /*1bd0*/  STL [R1+0xa0], R42 ;  /* 0x0000a02a01007387 */ /* 0x000fe20000100800 */
[----:B------:R-:W-:-:S03]  /*1be0*/  LOP3.LUT R44, R50, 0x42, RZ, 0xfc, !PT ;  /* 0x00000042322c7812 */ /* 0x000fc600078efcff */
[C---:B------:R-:W-:Y:S01]  /*1bf0*/  LEA R6, P3, R23.reuse, R0, 0x1 ;  /* 0x0000000017067211 */ /* 0x040fe200078608ff */
[----:B---3--:R0:W-:Y:S03]  /*1c00*/  STL [R1+0xd0], R7 ;  /* 0x0000d00701007387 */ /* 0x0081e60000100800 */
[----:B0-----:R-:W-:Y:S02]  /*1c10*/  LEA.HI.X.SX32 R7, R23, R51, 0x1, P3 ;  /* 0x0000003317077211 */ /* 0x001fe400018f0eff */
[----:B------:R-:W-:-:S03]  /*1c20*/  ISETP.LT.AND P3, PT, R44, R2, P0 ;  /* 0x000000022c00720c */ /* 0x000fc60000761270 */
[----:B------:R0:W2:Y:S01]  /*1c30*/  @P6 LDG.E.U16 R43, desc[UR22][R6.64] ;  /* 0x00000016062b6981 */ /* 0x0000a2000c1e1500 */
[----:B------:R-:W-:-:S04]  /*1c40*/  LOP3.LUT R42, R50, 0x4a, RZ, 0xfc, !PT ;  /* 0x0000004a322a7812 */ /* 0x000fc800078efcff */
[----:B------:R-:W-:Y:S02]  /*1c50*/  ISETP.LT.AND P2, PT, R42, R2, P0 ;  /* 0x000000022a00720c */ /* 0x000fe40000741270 */
[----:B0-----:R-:W-:-:S04]  /*1c60*/  LEA R6, P6, R29, R0, 0x1 ;  /* 0x000000001d067211 */ /* 0x001fc800078c08ff */
[----:B------:R-:W-:-:S07]  /*1c70*/  LEA.HI.X.SX32 R7, R29, R51, 0x1, P6 ;  /* 0x000000331d077211 */ /* 0x000fce00030f0eff */
[----:B------:R-:W3:Y:S04]  /*1c80*/  @P2 LDG.E.U16 R40, desc[UR22][R4.64] ;  /* 0x0000001604282981 */ /* 0x000ee8000c1e1500 */
[----:B------:R0:W2:Y:S04]  /*1c90*/  @P3 LDG.E.U16 R37, desc[UR22][R6.64] ;  /* 0x0000001606253981 */ /* 0x0000a8000c1e1500 */
[----:B----4-:R1:W-:Y:S02]  /*1ca0*/  STL [R1+0xcc], R41 ;  /* 0x0000cc2901007387 */ /* 0x0103e40000100800 */
[----:B-1----:R-:W-:-:S04]  /*1cb0*/  LOP3.LUT R41, R50, 0x52, RZ, 0xfc, !PT ;  /* 0x0000005232297812 */ /* 0x002fc800078efcff */
[----:B------:R-:W-:Y:S02]  /*1cc0*/  ISETP.LT.AND P3, PT, R41, R2, P0 ;  /* 0x000000022900720c */ /* 0x000fe40000761270 */
[CC--:B0-----:R-:W-:Y:S02]  /*1cd0*/  LEA R6, P4, R27.reuse, R0.reuse, 0x1 ;  /* 0x000000001b067211 */ /* 0x0c1fe400078808ff */
[----:B------:R-:W-:Y:S02]  /*1ce0*/  PRMT R39, RZ, 0x7610, R39 ;  /* 0x00007610ff277816 */ /* 0x000fe40000000027 */
[----:B------:R-:W-:Y:S02]  /*1cf0*/  LEA R4, P6, R26, R0, 0x1 ;  /* 0x000000001a047211 */ /* 0x000fe400078c08ff */
[----:B------:R-:W-:Y:S02]  /*1d00*/  LEA.HI.X.SX32 R7, R27, R51, 0x1, P4 ;  /* 0x000000331b077211 */ /* 0x000fe400020f0eff */
[----:B------:R-:W-:-:S02]  /*1d10*/  PRMT R36, RZ, 0x7610, R36 ;  /* 0x00007610ff247816 */ /* 0x000fc40000000024 */
[----:B------:R-:W-:Y:S01]  /*1d20*/  LEA.HI.X.SX32 R5, R26, R51, 0x1, P6 ;  /* 0x000000331a057211 */ /* 0x000fe200030f0eff */
[----:B------:R0:W4:Y:S01]  /*1d30*/  @P3 LDG.E.U16 R39, desc[UR22][R6.64] ;  /* 0x0000001606273981 */ /* 0x000122000c1e1500 */
[----:B------:R-:W-:Y:S02]  /*1d40*/  PRMT R30, RZ, 0x7610, R30 ;  /* 0x00007610ff1e7816 */ /* 0x000fe4000000001e */
[----:B------:R-:W-:Y:S02]  /*1d50*/  PRMT R35, RZ, 0x7610, R35 ;  /* 0x00007610ff237816 */ /* 0x000fe40000000023 */
[----:B0-----:R-:W-:-:S04]  /*1d60*/  LEA R6, P6, R25, R0, 0x1 ;  /* 0x0000000019067211 */ /* 0x001fc800078c08ff */
[----:B------:R-:W-:Y:S01]  /*1d70*/  LEA.HI.X.SX32 R7, R25, R51, 0x1, P6 ;  /* 0x0000003319077211 */ /* 0x000fe200030f0eff */
[----:B--2---:R0:W-:Y:S02]  /*1d80*/  STL [R1+0xc4], R37 ;  /* 0x0000c42501007387 */ /* 0x0041e40000100800 */
[----:B0-----:R-:W-:-:S04]  /*1d90*/  LOP3.LUT R37, R50, 0x5a, RZ, 0xfc, !PT ;  /* 0x0000005a32257812 */ /* 0x001fc800078efcff */
[----:B------:R-:W-:Y:S01]  /*1da0*/  ISETP.LT.AND P2, PT, R37, R2, P0 ;  /* 0x000000022500720c */ /* 0x000fe20000741270 */
[----:B---3--:R0:W-:Y:S01]  /*1db0*/  STL [R1+0xc0], R40 ;  /* 0x0000c02801007387 */ /* 0x0081e20000100800 */
[----:B------:R-:W-:-:S04]  /*1dc0*/  LOP3.LUT R37, R50, 0x6a, RZ, 0xfc, !PT ;  /* 0x0000006a32257812 */ /* 0x000fc800078efcff */
[----:B------:R-:W-:Y:S02]  /*1dd0*/  ISETP.LT.AND P3, PT, R37, R2, P0 ;  /* 0x000000022500720c */ /* 0x000fe40000761270 */
[----:B0-----:R-:W-:-:S05]  /*1de0*/  LOP3.LUT R40, R50, 0x62, RZ, 0xfc, !PT ;  /* 0x0000006232287812 */ /* 0x001fca00078efcff */
[----:B------:R0:W2:Y:S01]  /*1df0*/  @P2 LDG.E.U16 R36, desc[UR22][R4.64] ;  /* 0x0000001604242981 */ /* 0x0000a2000c1e1500 */
[----:B------:R-:W-:Y:S02]  /*1e00*/  ISETP.LT.AND P4, PT, R40, R2, P0 ;  /* 0x000000022800720c */ /* 0x000fe40000781270 */
[----:B0-----:R-:W-:-:S04]  /*1e10*/  LEA R4, P2, R24, R0, 0x1 ;  /* 0x0000000018047211 */ /* 0x001fc800078408ff */
[----:B------:R-:W-:-:S07]  /*1e20*/  LEA.HI.X.SX32 R5, R24, R51, 0x1, P2 ;  /* 0x0000003318057211 */ /* 0x000fce00010f0eff */
[----:B------:R0:W3:Y:S04]  /*1e30*/  @P4 LDG.E.U16 R30, desc[UR22][R6.64] ;  /* 0x00000016061e4981 */ /* 0x0000e8000c1e1500 */
[----:B------:R-:W4:Y:S04]  /*1e40*/  @P3 LDG.E.U16 R35, desc[UR22][R4.64] ;  /* 0x0000001604233981 */ /* 0x000f28000c1e1500 */
[----:B------:R-:W-:Y:S01]  /*1e50*/  STL [R1+0xc8], R43 ;  /* 0x0000c82b01007387 */ /* 0x000fe20000100800 */
[----:B0-----:R-:W-:Y:S02]  /*1e60*/  LEA R6, P3, R22, R0, 0x1 ;  /* 0x0000000016067211 */ /* 0x001fe400078608ff */
[----:B------:R-:W-:-:S02]  /*1e70*/  PRMT R32, RZ, 0x7610, R32 ;  /* 0x00007610ff207816 */ /* 0x000fc40000000020 */
[----:B------:R-:W-:Y:S02]  /*1e80*/  LEA.HI.X.SX32 R7, R22, R51, 0x1, P3 ;  /* 0x0000003316077211 */ /* 0x000fe400018f0eff */
[----:B------:R-:W-:Y:S02]  /*1e90*/  PRMT R29, RZ, 0x7610, R29 ;  /* 0x00007610ff1d7816 */ /* 0x000fe4000000001d */
[----:B------:R-:W-:Y:S01]  /*1ea0*/  PRMT R26, RZ, 0x7610, R26 ;  /* 0x00007610ff1a7816 */ /* 0x000fe2000000001a */
[----:B--2---:R0:W-:Y:S02]  /*1eb0*/  STL [R1+0x358], R36 ;  /* 0x0003582401007387 */ /* 0x0041e40000100800 */
[----:B0-----:R-:W-:-:S04]  /*1ec0*/  LOP3.LUT R36, R50, 0x72, RZ, 0xfc, !PT ;  /* 0x0000007232247812 */ /* 0x001fc800078efcff */
[----:B------:R-:W-:Y:S01]  /*1ed0*/  ISETP.LT.AND P2, PT, R36, R2, P0 ;  /* 0x000000022400720c */ /* 0x000fe20000741270 */
[----:B---3--:R0:W-:Y:S01]  /*1ee0*/  STL [R1+0x354], R30 ;  /* 0x0003541e01007387 */ /* 0x0081e20000100800 */
[----:B------:R-:W-:-:S03]  /*1ef0*/  LOP3.LUT R36, R50, 0xa, RZ, 0xfc, !PT ;  /* 0x0000000a32247812 */ /* 0x000fc600078efcff */
[----:B----4-:R1:W-:Y:S01]  /*1f00*/  STL [R1+0x350], R35 ;  /* 0x0003502301007387 */ /* 0x0103e20000100800 */
[----:B------:R-:W-:Y:S02]  /*1f10*/  ISETP.LT.AND P3, PT, R36, R2, P0 ;  /* 0x000000022400720c */ /* 0x000fe40000761270 */
[----:B0-----:R-:W-:-:S05]  /*1f20*/  LOP3.LUT R30, R50, 0x7a, RZ, 0xfc, !PT ;  /* 0x0000007a321e7812 */ /* 0x001fca00078efcff */
[----:B------:R0:W2:Y:S01]  /*1f30*/  @P2 LDG.E.U16 R32, desc[UR22][R6.64] ;  /* 0x0000001606202981 */ /* 0x0000a2000c1e1500 */
[----:B-1----:R-:W-:Y:S01]  /*1f40*/  IMAD R35, R48, 0x2, R23 ;  /* 0x0000000230237824 */ /* 0x002fe200078e0217 */
[----:B------:R-:W-:-:S04]  /*1f50*/  ISETP.LT.AND P4, PT, R30, R2, P0 ;  /* 0x000000021e00720c */ /* 0x000fc80000781270 */
[----:B------:R-:W-:-:S04]  /*1f60*/  LEA R4, P6, R35, R0, 0x1 ;  /* 0x0000000023047211 */ /* 0x000fc800078c08ff */
[----:B------:R-:W-:Y:S02]  /*1f70*/  LEA.HI.X.SX32 R5, R35, R51, 0x1, P6 ;  /* 0x0000003323057211 */ /* 0x000fe400030f0eff */
[----:B0-----:R-:W-:-:S03]  /*1f80*/  LEA R6, P6, R34, R0, 0x1 ;  /* 0x0000000022067211 */ /* 0x001fc600078c08ff */
[----:B------:R0:W3:Y:S01]  /*1f90*/  @P4 LDG.E.U16 R29, desc[UR22][R4.64] ;  /* 0x00000016041d4981 */ /* 0x0000e2000c1e1500 */
[----:B------:R-:W-:-:S05]  /*1fa0*/  LEA.HI.X.SX32 R7, R34, R51, 0x1, P6 ;  /* 0x0000003322077211 */ /* 0x000fca00030f0eff */
[----:B------:R1:W4:Y:S01]  /*1fb0*/  @P3 LDG.E.U16 R26, desc[UR22][R6.64] ;  /* 0x00000016061a3981 */ /* 0x000322000c1e1500 */
[----:B------:R-:W-:-:S04]  /*1fc0*/  LOP3.LUT R30, R50, 0x12, RZ, 0xfc, !PT ;  /* 0x00000012321e7812 */ /* 0x000fc800078efcff */
[----:B------:R-:W-:Y:S01]  /*1fd0*/  ISETP.LT.AND P2, PT, R30, R2, P0 ;  /* 0x000000021e00720c */ /* 0x000fe20000741270 */
[----:B------:R-:W-:Y:S01]  /*1fe0*/  STL [R1+0x970], R48 ;  /* 0x0009703001007387 */ /* 0x000fe20000100800 */
[C---:B0-----:R-:W-:Y:S02]  /*1ff0*/  LEA R4, P4, R33.reuse, R0, 0x1 ;  /* 0x0000000021047211 */ /* 0x041fe400078808ff */
[----:B------:R-:W-:Y:S01]  /*2000*/  PRMT R28, RZ, 0x7610, R28 ;  /* 0x00007610ff1c7816 */ /* 0x000fe2000000001c */
[----:B------:R-:W-:Y:S01]  /*2010*/  STL [R1+0x90], R35 ;  /* 0x0000902301007387 */ /* 0x000fe20000100800 */
[----:B------:R-:W-:-:S03]  /*2020*/  LEA.HI.X.SX32 R5, R33, R51, 0x1, P4 ;  /* 0x0000003321057211 */ /* 0x000fc600020f0eff */
[----:B------:R-:W-:Y:S04]  /*2030*/  STL [R1+0x35c], R39 ;  /* 0x00035c2701007387 */ /* 0x000fe80000100800 */
[----:B------:R0:W2:Y:S01]  /*2040*/  @P2 LDG.E.U16 R28, desc[UR22][R4.64] ;  /* 0x00000016041c2981 */ /* 0x0000a2000c1e1500 */
[-C--:B-1----:R-:W-:Y:S02]  /*2050*/  LEA R6, P4, R21, R0.reuse, 0x1 ;  /* 0x0000000015067211 */ /* 0x082fe400078808ff */
[----:B------:R-:W-:Y:S02]  /*2060*/  PRMT R27, RZ, 0x7610, R27 ;  /* 0x00007610ff1b7816 */ /* 0x000fe4000000001b */
[----:B------:R-:W-:Y:S02]  /*2070*/  PRMT R24, RZ, 0x7610, R24 ;  /* 0x00007610ff187816 */ /* 0x000fe40000000018 */
[----:B0-----:R-:W-:-:S02]  /*2080*/  LEA R4, P6, R18, R0, 0x1 ;  /* 0x0000000012047211 */ /* 0x001fc400078c08ff */
[-C--:B------:R-:W-:Y:S02]  /*2090*/  LEA.HI.X.SX32 R7, R21, R51.reuse, 0x1, P4 ;  /* 0x0000003315077211 */ /* 0x080fe400020f0eff */
[----:B------:R-:W-:Y:S02]  /*20a0*/  LEA.HI.X.SX32 R5, R18, R51, 0x1, P6 ;  /* 0x0000003312057211 */ /* 0x000fe400030f0eff */
[----:B------:R-:W-:Y:S01]  /*20b0*/  PRMT R22, RZ, 0x7610, R22 ;  /* 0x00007610ff167816 */ /* 0x000fe20000000016 */
[----:B---3--:R0:W-:Y:S04]  /*20c0*/  STL [R1+0x348], R29 ;  /* 0x0003481d01007387 */ /* 0x0081e80000100800 */
[----:B----4-:R1:W-:Y:S01]  /*20d0*/  STL [R1+0x344], R26 ;  /* 0x0003441a01007387 */ /* 0x0103e20000100800 */
[----:B0-----:R-:W-:-:S02]  /*20e0*/  LOP3.LUT R29, R50, 0x1c, RZ, 0xfc, !PT ;  /* 0x0000001c321d7812 */ /* 0x001fc400078efcff */
[----:B-1----:R-:W-:Y:S02]  /*20f0*/  LOP3.LUT R26, R50, 0x24, RZ, 0xfc, !PT ;  /* 0x00000024321a7812 */ /* 0x002fe400078efcff */
[-C--:B------:R-:W-:Y:S02]  /*2100*/  ISETP.LT.AND P3, PT, R29, R2.reuse, P0 ;  /* 0x000000021d00720c */ /* 0x080fe40000761270 */
[----:B------:R-:W-:Y:S02]  /*2110*/  ISETP.LT.AND P2, PT, R26, R2, P0 ;  /* 0x000000021a00720c */ /* 0x000fe40000741270 */
[----:B------:R-:W-:-:S09]  /*2120*/  LOP3.LUT R26, R50, 0x34, RZ, 0xfc, !PT ;  /* 0x00000034321a7812 */ /* 0x000fd200078efcff */
[----:B------:R-:W3:Y:S01]  /*2130*/  @P3 LDG.E.U16 R27, desc[UR22][R6.64] ;  /* 0x00000016061b3981 */ /* 0x000ee2000c1e1500 */
[----:B------:R-:W-:-:S03]  /*2140*/  ISETP.LT.AND P3, PT, R26, R2, P0 ;  /* 0x000000021a00720c */ /* 0x000fc60000761270 */
[----:B------:R0:W4:Y:S02]  /*2150*/  @P2 LDG.E.U16 R24, desc[UR22][R4.64] ;  /* 0x0000001604182981 */ /* 0x000124000c1e1500 */
[----:B0-----:R-:W-:-:S04]  /*2160*/  LEA R4, P2, R16, R0, 0x1 ;  /* 0x0000000010047211 */ /* 0x001fc800078408ff */
[----:B------:R-:W-:-:S05]  /*2170*/  LEA.HI.X.SX32 R5, R16, R51, 0x1, P2 ;  /* 0x0000003310057211 */ /* 0x000fca00010f0eff */
[----:B------:R0:W3:Y:S04]  /*2180*/  @P3 LDG.E.U16 R22, desc[UR22][R4.64] ;  /* 0x0000001604163981 */ /* 0x0000e8000c1e1500 */
[----:B--2---:R1:W-:Y:S01]  /*2190*/  STL [R1+0x340], R28 ;  /* 0x0003401c01007387 */ /* 0x0043e20000100800 */
[----:B------:R-:W-:Y:S02]  /*21a0*/  LEA R6, P6, R17, R0, 0x1 ;  /* 0x0000000011067211 */ /* 0x000fe400078c08ff */
[----:B-1----:R-:W-:-:S04]  /*21b0*/  LOP3.LUT R28, R50, 0x2c, RZ, 0xfc, !PT ;  /* 0x0000002c321c7812 */ /* 0x002fc800078efcff */
[----:B------:R-:W-:Y:S01]  /*21c0*/  ISETP.LT.AND P4, PT, R28, R2, P0 ;  /* 0x000000021c00720c */ /* 0x000fe20000781270 */
[----:B------:R-:W-:Y:S01]  /*21d0*/  STL [R1+0x34c], R32 ;  /* 0x00034c2001007387 */ /* 0x000fe20000100800 */
[----:B------:R-:W-:Y:S02]  /*21e0*/  PRMT R25, RZ, 0x7610, R25 ;  /* 0x00007610ff197816 */ /* 0x000fe40000000019 */
[----:B------:R-:W-:Y:S02]  /*21f0*/  LEA.HI.X.SX32 R7, R17, R51, 0x1, P6 ;  /* 0x0000003311077211 */ /* 0x000fe400030f0eff */
[----:B------:R-:W-:-:S04]  /*2200*/  LOP3.LUT R16, R50, 0x44, RZ, 0xfc, !PT ;  /* 0x0000004432107812 */ /* 0x000fc800078efcff */
[----:B------:R-:W-:-:S03]  /*2210*/  ISETP.LT.AND P3, PT, R16, R2, P0 ;  /* 0x000000021000720c */ /* 0x000fc60000761270 */
[----:B------:R1:W2:Y:S01]  /*2220*/  @P4 LDG.E.U16 R25, desc[UR22][R6.64] ;  /* 0x0000001606194981 */ /* 0x0002a2000c1e1500 */
[CC--:B0-----:R-:W-:Y:S02]  /*2230*/  LEA R4, P4, R15.reuse, R0.reuse, 0x1 ;  /* 0x000000000f047211 */ /* 0x0c1fe400078808ff */
[----:B------:R-:W-:Y:S02]  /*2240*/  PRMT R23, RZ, 0x7610, R23 ;  /* 0x00007610ff177816 */ /* 0x000fe40000000017 */
[----:B------:R-:W-:Y:S02]  /*2250*/  LEA.HI.X.SX32 R5, R15, R51, 0x1, P4 ;  /* 0x000000330f057211 */ /* 0x000fe400020f0eff */
[----:B------:R-:W-:Y:S02]  /*2260*/  PRMT R21, RZ, 0x7610, R21 ;  /* 0x00007610ff157816 */ /* 0x000fe40000000015 */
[----:B-1----:R-:W-:-:S04]  /*2270*/  LEA R6, P6, R14, R0, 0x1 ;  /* 0x000000000e067211 */ /* 0x002fc800078c08ff */
[----:B------:R-:W-:-:S05]  /*2280*/  LEA.HI.X.SX32 R7, R14, R51, 0x1, P6 ;  /* 0x000000330e077211 */ /* 0x000fca00030f0eff */
[----:B------:R0:W2:Y:S01]  /*2290*/  @P3 LDG.E.U16 R21, desc[UR22][R6.64] ;  /* 0x0000001606153981 */ /* 0x0000a2000c1e1500 */
[----:B------:R-:W-:Y:S02]  /*22a0*/  PRMT R14, RZ, 0x7610, R14 ;  /* 0x00007610ff0e7816 */ /* 0x000fe4000000000e */
[----:B0-----:R-:W-:-:S04]  /*22b0*/  LEA R6, P3, R13, R0, 0x1 ;  /* 0x000000000d067211 */ /* 0x001fc800078608ff */
[----:B------:R-:W-:Y:S01]  /*22c0*/  LEA.HI.X.SX32 R7, R13, R51, 0x1, P3 ;  /* 0x000000330d077211 */ /* 0x000fe200018f0eff */
[----:B----4-:R0:W-:Y:S02]  /*22d0*/  STL [R1+0x338], R24 ;  /* 0x0003381801007387 */ /* 0x0101e40000100800 */
[----:B0-----:R-:W-:-:S04]  /*22e0*/  LOP3.LUT R24, R50, 0x3c, RZ, 0xfc, !PT ;  /* 0x0000003c32187812 */ /* 0x001fc800078efcff */
[----:B------:R-:W-:Y:S01]  /*22f0*/  ISETP.LT.AND P2, PT, R24, R2, P0 ;  /* 0x000000021800720c */ /* 0x000fe20000741270 */
[----:B---3--:R0:W-:-:S12]  /*2300*/  STL [R1+0x328], R22 ;  /* 0x0003281601007387 */ /* 0x0081d80000100800 */
[----:B------:R1:W3:Y:S01]  /*2310*/  @P2 LDG.E.U16 R23, desc[UR22][R4.64] ;  /* 0x0000001604172981 */ /* 0x0002e2000c1e1500 */
[----:B0-----:R-:W-:-:S04]  /*2320*/  LOP3.LUT R22, R50, 0x4c, RZ, 0xfc, !PT ;  /* 0x0000004c32167812 */ /* 0x001fc800078efcff */
[----:B------:R-:W-:-:S13]  /*2330*/  ISETP.LT.AND P2, PT, R22, R2, P0 ;  /* 0x000000021600720c */ /* 0x000fda0000741270 */
[----:B------:R0:W4:Y:S01]  /*2340*/  @P2 LDG.E.U16 R14, desc[UR22][R6.64] ;  /* 0x00000016060e2981 */ /* 0x000122000c1e1500 */
[----:B------:R-:W-:-:S04]  /*2350*/  LOP3.LUT R16, R53, 0x2, R38, 0xfe, !PT ;  /* 0x0000000235107812 */ /* 0x000fc800078efe26 */
[----:B------:R-:W-:Y:S01]  /*2360*/  IABS R15, R16 ;  /* 0x00000010000f7213 */ /* 0x000fe20000000000 */
[----:B------:R-:W-:Y:S01]  /*2370*/  STL [R1+0x33c], R27 ;  /* 0x00033c1b01007387 */ /* 0x000fe20000100800 */
[----:B------:R-:W-:-:S03]  /*2380*/  LOP3.LUT R22, R50, 0x54, RZ, 0xfc, !PT ;  /* 0x0000005432167812 */ /* 0x000fc600078efcff */
[----:B-1----:R-:W-:Y:S01]  /*2390*/  IMAD.MOV.U32 R5, RZ, RZ, R15 ;  /* 0x000000ffff057224 */ /* 0x002fe200078e000f */
[----:B------:R-:W-:-:S03]  /*23a0*/  ISETP.LT.AND P4, PT, R22, R2, P0 ;  /* 0x000000021600720c */ /* 0x000fc60000781270 */
[----:B------:R-:W-:Y:S01]  /*23b0*/  IMAD.HI.U32 R4, R20, R5, RZ ;  /* 0x0000000514047227 */ /* 0x000fe200078e00ff */
[----:B--2---:R1:W-:Y:S03]  /*23c0*/  STL [R1+0x318], R21 ;  /* 0x0003181501007387 */ /* 0x0043e60000100800 */
[----:B------:R-:W-:Y:S01]  /*23d0*/  IMAD.MOV R13, RZ, RZ, -R4 ;  /* 0x000000ffff0d7224 */ /* 0x000fe200078e0a04 */
[----:B------:R-:W-:Y:S02]  /*23e0*/  LEA R4, P6, R12, R0, 0x1 ;  /* 0x000000000c047211 */ /* 0x000fe400078c08ff */
[----:B-1----:R-:W-:Y:S01]  /*23f0*/  LOP3.LUT R21, R50, 0x5c, RZ, 0xfc, !PT ;  /* 0x0000005c32157812 */ /* 0x002fe200078efcff */
[----:B------:R-:W-:Y:S03]  /*2400*/  STL [R1+0x32c], R25 ;  /* 0x00032c1901007387 */ /* 0x000fe60000100800 */
[----:B------:R-:W-:-:S02]  /*2410*/  ISETP.LT.AND P3, PT, R21, R2, P0 ;  /* 0x000000021500720c */ /* 0x000fc40000761270 */
[----:B0-----:R-:W-:Y:S01]  /*2420*/  LEA R6, P2, R10, R0, 0x1 ;  /* 0x000000000a067211 */ /* 0x001fe200078408ff */
[----:B------:R-:W-:Y:S01]  /*2430*/  IMAD R13, R19, R13, R5 ;  /* 0x0000000d130d7224 */ /* 0x000fe200078e0205 */
[----:B------:R-:W-:Y:S02]  /*2440*/  PRMT R18, RZ, 0x7610, R18 ;  /* 0x00007610ff127816 */ /* 0x000fe40000000012 */
[-C--:B------:R-:W-:Y:S02]  /*2450*/  LEA.HI.X.SX32 R5, R12, R51.reuse, 0x1, P6 ;  /* 0x000000330c057211 */ /* 0x080fe400030f0eff */
[----:B------:R-:W-:Y:S02]  /*2460*/  PRMT R15, RZ, 0x7610, R15 ;  /* 0x00007610ff0f7816 */ /* 0x000fe4000000000f */
[----:B------:R-:W-:Y:S01]  /*2470*/  LEA.HI.X.SX32 R7, R10, R51, 0x1, P2 ;  /* 0x000000330a077211 */ /* 0x000fe200010f0eff */
[----:B------:R0:W2:Y:S01]  /*2480*/  @P4 LDG.E.U16 R18, desc[UR22][R4.64] ;  /* 0x0000001604124981 */ /* 0x0000a2000c1e1500 */
[----:B------:R-:W-:-:S03]  /*2490*/  PRMT R17, RZ, 0x7610, R17 ;  /* 0x00007610ff117816 */ /* 0x000fc60000000011 */
[----:B------:R1:W2:Y:S01]  /*24a0*/  @P3 LDG.E.U16 R15, desc[UR22][R6.64] ;  /* 0x00000016060f3981 */ /* 0x0002a2000c1e1500 */
[----:B0-----:R-:W-:-:S04]  /*24b0*/  LEA R4, P4, R3, R0, 0x1 ;  /* 0x0000000003047211 */ /* 0x001fc800078808ff */
[----:B------:R-:W-:Y:S01]  /*24c0*/  LEA.HI.X.SX32 R5, R3, R51, 0x1, P4 ;  /* 0x0000003303057211 */ /* 0x000fe200020f0eff */
[----:B----4-:R0:W-:Y:S02]  /*24d0*/  STL [R1+0x30c], R14 ;  /* 0x00030c0e01007387 */ /* 0x0101e40000100800 */
[----:B0-----:R-:W-:-:S04]  /*24e0*/  LOP3.LUT R14, R50, 0x64, RZ, 0xfc, !PT ;  /* 0x00000064320e7812 */ /* 0x001fc800078efcff */
[----:B------:R-:W-:-:S13]  /*24f0*/  ISETP.LT.AND P2, PT, R14, R2, P0 ;  /* 0x000000020e00720c */ /* 0x000fda0000741270 */
[----:B------:R0:W4:Y:S01]  /*2500*/  @P2 LDG.E.U16 R17, desc[UR22][R4.64] ;  /* 0x0000001604112981 */ /* 0x000122000c1e1500 */
[C---:B------:R-:W-:Y:S02]  /*2510*/  ISETP.GT.U32.AND P4, PT, R19.reuse, R9, PT ;  /* 0x000000091300720c */ /* 0x040fe40003f84070 */
[----:B------:R-:W-:Y:S01]  /*2520*/  ISETP.GT.U32.AND P3, PT, R19, R8, PT ;  /* 0x000000081300720c */ /* 0x000fe20003f64070 */
[----:B---3--:R-:W-:Y:S01]  /*2530*/  STL [R1+0x31c], R23 ;  /* 0x00031c1701007387 */ /* 0x008fe20000100800 */
[C-C-:B------:R-:W-:Y:S02]  /*2540*/  LOP3.LUT R10, R53.reuse, 0x3, R38.reuse, 0xfe, !PT ;  /* 0x00000003350a7812 */ /* 0x140fe400078efe26 */
[C-C-:B-1----:R-:W-:Y:S01]  /*2550*/  LOP3.LUT R6, R53.reuse, 0x5, R38.reuse, 0xfe, !PT ;  /* 0x0000000535067812 */ /* 0x142fe200078efe26 */
[----:B------:R-:W-:Y:S01]  /*2560*/  STL [R1+0x974], R0 ;  /* 0x0009740001007387 */ /* 0x000fe20000100800 */
[----:B------:R-:W-:-:S05]  /*2570*/  LOP3.LUT R7, R53, 0x4, R38, 0xfe, !PT ;  /* 0x0000000435077812 */ /* 0x000fca00078efe26 */
[--C-:B------:R-:W-:Y:S01]  /*2580*/  @!P4 IMAD.IADD R9, R9, 0x1, -R19.reuse ;  /* 0x000000010909c824 */ /* 0x100fe200078e0a13 */
[----:B------:R-:W-:Y:S01]  /*2590*/  IABS R14, R6 ;  /* 0x00000006000e7213 */ /* 0x000fe20000000000 */
[----:B------:R-:W-:Y:S01]  /*25a0*/  @!P3 IMAD.IADD R8, R8, 0x1, -R19 ;  /* 0x000000010808b824 */ /* 0x000fe200078e0a13 */
[----:B------:R-:W-:Y:S02]  /*25b0*/  IABS R12, R7 ;  /* 0x00000007000c7213 */ /* 0x000fe40000000000 */
[C---:B------:R-:W-:Y:S02]  /*25c0*/  ISETP.GT.U32.AND P2, PT, R19.reuse, R9, PT ;  /* 0x000000091300720c */ /* 0x040fe40003f44070 */
[C---:B------:R-:W-:Y:S01]  /*25d0*/  ISETP.GT.U32.AND P3, PT, R19.reuse, R13, PT ;  /* 0x0000000d1300720c */ /* 0x040fe20003f64070 */
[----:B--2---:R1:W-:Y:S01]  /*25e0*/  STL [R1+0x2fc], R15 ;  /* 0x0002fc0f01007387 */ /* 0x0043e20000100800 */
[----:B0-----:R-:W-:Y:S02]  /*25f0*/  IMAD.MOV.U32 R5, RZ, RZ, R14 ;  /* 0x000000ffff057224 */ /* 0x001fe400078e000e */
[----:B------:R-:W-:Y:S01]  /*2600*/  IMAD.HI.U32 R14, R20, R12, RZ ;  /* 0x0000000c140e7227 */ /* 0x000fe200078e00ff */
[----:B-1----:R-:W-:Y:S01]  /*2610*/  IABS R15, R10 ;  /* 0x0000000a000f7213 */ /* 0x002fe20000000000 */
[----:B------:R-:W-:Y:S01]  /*2620*/  STL [R1+0x978], R51 ;  /* 0x0009783301007387 */ /* 0x000fe20000100800 */
[----:B------:R-:W-:-:S03]  /*2630*/  ISETP.GT.U32.AND P4, PT, R19, R8, PT ;  /* 0x000000081300720c */ /* 0x000fc60003f84070 */
[----:B------:R-:W-:Y:S01]  /*2640*/  IMAD.MOV.U32 R3, RZ, RZ, R15 ;  /* 0x000000ffff037224 */ /* 0x000fe200078e000f */
[----:B------:R-:W-:Y:S01]  /*2650*/  ISETP.GE.AND P6, PT, R31, RZ, PT ;  /* 0x000000ff1f00720c */ /* 0x000fe20003fc6270 */
[----:B------:R-:W-:-:S04]  /*2660*/  IMAD.HI.U32 R15, R20, R5, RZ ;  /* 0x00000005140f7227 */ /* 0x000fc800078e00ff */
[----:B------:R-:W-:Y:S02]  /*2670*/  IMAD.MOV R14, RZ, RZ, -R14 ;  /* 0x000000ffff0e7224 */ /* 0x000fe400078e0a0e */
[----:B------:R-:W-:Y:S02]  /*2680*/  IMAD.MOV R15, RZ, RZ, -R15 ;  /* 0x000000ffff0f7224 */ /* 0x000fe400078e0a0f */
[----:B------:R-:W-:Y:S02]  /*2690*/  IMAD R12, R19, R14, R12 ;  /* 0x0000000e130c7224 */ /* 0x000fe400078e020c */
[--C-:B------:R-:W-:Y:S02]  /*26a0*/  @!P2 IMAD.IADD R9, R9, 0x1, -R19.reuse ;  /* 0x000000010909a824 */ /* 0x100fe400078e0a13 */
[----:B------:R-:W-:Y:S01]  /*26b0*/  @!P3 IMAD.IADD R13, R13, 0x1, -R19 ;  /* 0x000000010d0db824 */ /* 0x000fe200078e0a13 */
[C---:B------:R-:W-:Y:S01]  /*26c0*/  ISETP.GT.U32.AND P2, PT, R19.reuse, R12, PT ;  /* 0x0000000c1300720c */ /* 0x040fe20003f44070 */
[----:B------:R-:W-:-:S02]  /*26d0*/  IMAD R5, R19, R15, R5 ;  /* 0x0000000f13057224 */ /* 0x000fc400078e0205 */
[----:B------:R-:W-:Y:S01]  /*26e0*/  IMAD.MOV.U32 R0, RZ, RZ, R9 ;  /* 0x000000ffff007224 */ /* 0x000fe200078e0009 */
[C---:B------:R-:W-:Y:S01]  /*26f0*/  ISETP.GT.U32.AND P3, PT, R19.reuse, R13, PT ;  /* 0x0000000d1300720c */ /* 0x040fe20003f64070 */
[----:B------:R-:W-:Y:S02]  /*2700*/  @!P4 IMAD.IADD R8, R8, 0x1, -R19 ;  /* 0x000000010808c824 */ /* 0x000fe400078e0a13 */
[----:B------:R-:W-:Y:S01]  /*2710*/  @!P6 IMAD.MOV R0, RZ, RZ, -R0 ;  /* 0x000000ffff00e224 */ /* 0x000fe200078e0a00 */
[----:B------:R-:W-:Y:S02]  /*2720*/  ISETP.GT.U32.AND P6, PT, R19, R5, PT ;  /* 0x000000051300720c */ /* 0x000fe40003fc4070 */
[----:B------:R-:W-:-:S03]  /*2730*/  LOP3.LUT R4, R53, 0x6, R38, 0xfe, !PT ;  /* 0x0000000635047812 */ /* 0x000fc600078efe26 */
[----:B------:R-:W-:-:S04]  /*2740*/  @!P2 IMAD.IADD R12, R12, 0x1, -R19 ;  /* 0x000000010c0ca824 */ /* 0x000fc800078e0a13 */
[----:B------:R-:W-:-:S04]  /*2750*/  @!P3 IMAD.IADD R13, R13, 0x1, -R19 ;  /* 0x000000010d0db824 */ /* 0x000fc800078e0a13 */
[----:B------:R-:W-:Y:S01]  /*2760*/  @!P6 IMAD.IADD R5, R5, 0x1, -R19 ;  /* 0x000000010505e824 */ /* 0x000fe200078e0a13 */
[----:B------:R-:W-:Y:S02]  /*2770*/  ISETP.GT.U32.AND P6, PT, R19, R12, PT ;  /* 0x0000000c1300720c */ /* 0x000fe40003fc4070 */
[----:B------:R-:W-:Y:S02]  /*2780*/  ISETP.GE.AND P3, PT, R10, RZ, PT ;  /* 0x000000ff0a00720c */ /* 0x000fe40003f66270 */
[----:B------:R-:W-:-:S09]  /*2790*/  LOP3.LUT R10, R53, 0xa, R38, 0xfe, !PT ;  /* 0x0000000a350a7812 */ /* 0x000fd200078efe26 */
[----:B------:R-:W-:Y:S01]  /*27a0*/  @!P6 IMAD.IADD R12, R12, 0x1, -R19 ;  /* 0x000000010c0ce824 */ /* 0x000fe200078e0a13 */
[----:B------:R-:W-:Y:S01]  /*27b0*/  LOP3.LUT R9, R53, 0x9, R38, 0xfe, !PT ;  /* 0x0000000935097812 */ /* 0x000fe200078efe26 */
[----:B----4-:R0:W-:Y:S02]  /*27c0*/  STL [R1+0x2f8], R17 ;  /* 0x0002f81101007387 */ /* 0x0101e40000100800 */
[----:B0-----:R-:W-:-:S04]  /*27d0*/  IMAD.HI.U32 R17, R20, R3, RZ ;  /* 0x0000000314117227 */ /* 0x001fc800078e00ff */
[----:B------:R-:W-:-:S04]  /*27e0*/  IMAD.MOV R17, RZ, RZ, -R17 ;  /* 0x000000ffff117224 */ /* 0x000fc800078e0a11 */
[C---:B------:R-:W-:Y:S01]  /*27f0*/  IMAD R3, R19.reuse, R17, R3 ;  /* 0x0000001113037224 */ /* 0x040fe200078e0203 */
[----:B------:R0:W-:Y:S04]  /*2800*/  STL [R1+0x308], R18 ;  /* 0x0003081201007387 */ /* 0x0001e80000100800 */
[----:B------:R-:W-:Y:S01]  /*2810*/  ISETP.GT.U32.AND P4, PT, R19, R3, PT ;  /* 0x000000031300720c */ /* 0x000fe20003f84070 */
[----:B0-----:R-:W-:Y:S01]  /*2820*/  IMAD.MOV.U32 R18, RZ, RZ, R8 ;  /* 0x000000ffff127224 */ /* 0x001fe200078e0008 */
[----:B------:R-:W-:-:S03]  /*2830*/  LOP3.LUT R8, R53, 0x7, R38, 0xfe, !PT ;  /* 0x0000000735087812 */ /* 0x000fc600078efe26 */
[----:B------:R-:W-:Y:S01]  /*2840*/  @!P5 IMAD.MOV R18, RZ, RZ, -R18 ;  /* 0x000000ffff12d224 */ /* 0x000fe200078e0a12 */
[----:B------:R-:W-:-:S07]  /*2850*/  IABS R15, R8 ;  /* 0x00000008000f7213 */ /* 0x000fce0000000000 */
[----:B------:R-:W-:Y:S01]  /*2860*/  @!P4 IMAD.IADD R3, R3, 0x1, -R19 ;  /* 0x000000010303c824 */ /* 0x000fe200078e0a13 */
[----:B------:R-:W-:Y:S01]  /*2870*/  IABS R17, R4 ;  /* 0x0000000400117213 */ /* 0x000fe20000000000 */
[----:B------:R-:W-:Y:S01]  /*2880*/  STL [R1+0x80], R18 ;  /* 0x0000801201007387 */ /* 0x000fe20000100800 */
[----:B------:R-:W-:-:S03]  /*2890*/  ISETP.GE.AND P5, PT, R16, RZ, PT ;  /* 0x000000ff1000720c */ /* 0x000fc60003fa6270 */
[----:B------:R0:W-:Y:S01]  /*28a0*/  STL [R1+0x7c], R0 ;  /* 0x00007c0001007387 */ /* 0x0001e20000100800 */
[----:B------:R-:W-:Y:S01]  /*28b0*/  ISETP.GT.U32.AND P2, PT, R19, R3, PT ;  /* 0x000000031300720c */ /* 0x000fe20003f44070 */
[----:B------:R-:W-:-:S04]  /*28c0*/  IMAD.HI.U32 R14, R20, R17, RZ ;  /* 0x00000011140e7227 */ /* 0x000fc800078e00ff */
[----:B0-----:R-:W-:Y:S02]  /*28d0*/  IMAD.MOV.U32 R0, RZ, RZ, R13 ;  /* 0x000000ffff007224 */ /* 0x001fe400078e000d */
[----:B------:R-:W-:-:S04]  /*28e0*/  IMAD.HI.U32 R13, R20, R15, RZ ;  /* 0x0000000f140d7227 */ /* 0x000fc800078e00ff */
[----:B------:R-:W-:Y:S02]  /*28f0*/  IMAD.MOV R13, RZ, RZ, -R13 ;  /* 0x000000ffff0d7224 */ /* 0x000fe400078e0a0d */
[----:B------:R-:W-:Y:S02]  /*2900*/  IMAD.MOV R14, RZ, RZ, -R14 ;  /* 0x000000ffff0e7224 */ /* 0x000fe400078e0a0e */
[----:B------:R-:W-:Y:S01]  /*2910*/  IMAD R13, R19, R13, R15 ;  /* 0x0000000d130d7224 */ /* 0x000fe200078e020f */
[----:B------:R-:W-:Y:S01]  /*2920*/  ISETP.GE.AND P4, PT, R7, RZ, PT ;  /* 0x000000ff0700720c */ /* 0x000fe20003f86270 */
[C---:B------:R-:W-:Y:S02]  /*2930*/  IMAD R7, R19.reuse, R14, R17 ;  /* 0x0000000e13077224 */ /* 0x040fe400078e0211 */
[----:B------:R-:W-:Y:S01]  /*2940*/  @!P5 IMAD.MOV R0, RZ, RZ, -R0 ;  /* 0x000000ffff00d224 */ /* 0x000fe200078e0a00 */
[C---:B------:R-:W-:Y:S02]  /*2950*/  ISETP.GT.U32.AND P5, PT, R19.reuse, R5, PT ;  /* 0x000000051300720c */ /* 0x040fe40003fa4070 */
[----:B------:R-:W-:Y:S01]  /*2960*/  ISETP.GT.U32.AND P6, PT, R19, R13, PT ;  /* 0x0000000d1300720c */ /* 0x000fe20003fc4070 */
[----:B------:R-:W-:Y:S01]  /*2970*/  @!P2 IMAD.IADD R3, R3, 0x1, -R19 ;  /* 0x000000010303a824 */ /* 0x000fe200078e0a13 */
[----:B------:R-:W-:-:S02]  /*2980*/  LOP3.LUT R14, R53, 0x8, R38, 0xfe, !PT ;  /* 0x00000008350e7812 */ /* 0x000fc400078efe26 */
[----:B------:R-:W-:Y:S02]  /*2990*/  ISETP.GT.U32.AND P2, PT, R19, R7, PT ;  /* 0x000000071300720c */ /* 0x000fe40003f44070 */
[----:B------:R-:W-:Y:S02]  /*29a0*/  IABS R16, R14 ;  /* 0x0000000e00107213 */ /* 0x000fe40000000000 */
[----:B------:R-:W-:-:S03]  /*29b0*/  IABS R17, R10 ;  /* 0x0000000a00117213 */ /* 0x000fc60000000000 */
[----:B------:R-:W-:Y:S01]  /*29c0*/  IMAD.HI.U32 R18, R20, R16, RZ ;  /* 0x0000001014127227 */ /* 0x000fe200078e00ff */
[----:B------:R0:W-:Y:S03]  /*29d0*/  STL [R1+0x78], R0 ;  /* 0x0000780001007387 */ /* 0x0001e60000100800 */
[--C-:B------:R-:W-:Y:S01]  /*29e0*/  @!P5 IMAD.IADD R5, R5, 0x1, -R19.reuse ;  /* 0x000000010505d824 */ /* 0x100fe200078e0a13 */
[----:B------:R-:W-:Y:S01]  /*29f0*/  ISETP.GE.AND P5, PT, R6, RZ, PT ;  /* 0x000000ff0600720c */ /* 0x000fe20003fa6270 */
[----:B------:R-:W-:Y:S02]  /*2a00*/  @!P6 IMAD.IADD R13, R13, 0x1, -R19 ;  /* 0x000000010d0de824 */ /* 0x000fe400078e0a13 */
[----:B------:R-:W-:Y:S02]  /*2a10*/  IMAD.MOV R18, RZ, RZ, -R18 ;  /* 0x000000ffff127224 */ /* 0x000fe400078e0a12 */
[----:B------:R-:W-:-:S02]  /*2a20*/  IMAD.MOV.U32 R6, RZ, RZ, R17 ;  /* 0x000000ffff067224 */ /* 0x000fc400078e0011 */
[----:B------:R-:W-:Y:S02]  /*2a30*/  IMAD.MOV.U32 R21, RZ, RZ, R3 ;  /* 0x000000ffff157224 */ /* 0x000fe400078e0003 */
[----:B------:R-:W-:Y:S01]  /*2a40*/  @!P2 IMAD.IADD R7, R7, 0x1, -R19 ;  /* 0x000000010707a824 */ /* 0x000fe200078e0a13 */
[----:B------:R-:W-:Y:S01]  /*2a50*/  ISETP.GE.AND P2, PT, R4, RZ, PT ;  /* 0x000000ff0400720c */ /* 0x000fe20003f46270 */
[----:B0-----:R-:W-:Y:S01]  /*2a60*/  IMAD.MOV.U32 R0, RZ, RZ, R12 ;  /* 0x000000ffff007224 */ /* 0x001fe200078e000c */
[C---:B------:R-:W-:Y:S01]  /*2a70*/  ISETP.GT.U32.AND P6, PT, R19.reuse, R13, PT ;  /* 0x0000000d1300720c */ /* 0x040fe20003fc4070 */
[----:B------:R-:W-:Y:S01]  /*2a80*/  IMAD R4, R19, R18, R16 ;  /* 0x0000001213047224 */ /* 0x000fe200078e0210 */
[----:B------:R-:W-:Y:S01]  /*2a90*/  IABS R15, R9 ;  /* 0x00000009000f7213 */ /* 0x000fe20000000000 */
[----:B------:R-:W-:-:S04]  /*2aa0*/  IMAD.HI.U32 R16, R20, R6, RZ ;  /* 0x0000000614107227 */ /* 0x000fc800078e00ff */
[----:B------:R-:W-:Y:S02]  /*2ab0*/  @!P3 IMAD.MOV R21, RZ, RZ, -R21 ;  /* 0x000000ffff15b224 */ /* 0x000fe400078e0a15 */
[----:B------:R-:W-:Y:S01]  /*2ac0*/  @!P4 IMAD.MOV R0, RZ, RZ, -R0 ;  /* 0x000000ffff00c224 */ /* 0x000fe200078e0a00 */
[----:B------:R-:W-:Y:S01]  /*2ad0*/  ISETP.GT.U32.AND P3, PT, R19, R7, PT ;  /* 0x000000071300720c */ /* 0x000fe20003f64070 */
[----:B------:R-:W-:Y:S01]  /*2ae0*/  IMAD.MOV R16, RZ, RZ, -R16 ;  /* 0x000000ffff107224 */ /* 0x000fe200078e0a10 */
[----:B------:R-:W-:Y:S01]  /*2af0*/  STL [R1+0x74], R21 ;  /* 0x0000741501007387 */ /* 0x000fe20000100800 */
[----:B------:R-:W-:-:S03]  /*2b00*/  IMAD.HI.U32 R17, R20, R15, RZ ;  /* 0x0000000f14117227 */ /* 0x000fc600078e00ff */
[----:B------:R0:W-:Y:S01]  /*2b10*/  STL [R1+0x70], R0 ;  /* 0x0000700001007387 */ /* 0x0001e20000100800 */
[----:B------:R-:W-:Y:S01]  /*2b20*/  IMAD.MOV R17, RZ, RZ, -R17 ;  /* 0x000000ffff117224 */ /* 0x000fe200078e0a11 */
[----:B------:R-:W-:Y:S01]  /*2b30*/  ISETP.GT.U32.AND P4, PT, R19, R4, PT ;  /* 0x000000041300720c */ /* 0x000fe20003f84070 */
[----:B------:R-:W-:Y:S02]  /*2b40*/  @!P6 IMAD.IADD R13, R13, 0x1, -R19 ;  /* 0x000000010d0de824 */ /* 0x000fe400078e0a13 */
[----:B0-----:R-:W-:Y:S02]  /*2b50*/  IMAD.MOV.U32 R0, RZ, RZ, R5 ;  /* 0x000000ffff007224 */ /* 0x001fe400078e0005 */
[C---:B------:R-:W-:Y:S02]  /*2b60*/  IMAD R5, R19.reuse, R16, R6 ;  /* 0x0000001013057224 */ /* 0x040fe400078e0206 */
[----:B------:R-:W-:Y:S01]  /*2b70*/  IMAD R3, R19, R17, R15 ;  /* 0x0000001113037224 */ /* 0x000fe200078e020f */
[----:B------:R-:W-:-:S02]  /*2b80*/  LOP3.LUT R12, R53, 0xb, R38, 0xfe, !PT ;  /* 0x0000000b350c7812 */ /* 0x000fc400078efe26 */
[C---:B------:R-:W-:Y:S01]  /*2b90*/  ISETP.GT.U32.AND P6, PT, R19.reuse, R5, PT ;  /* 0x000000051300720c */ /* 0x040fe20003fc4070 */
[----:B------:R-:W-:Y:S01]  /*2ba0*/  @!P5 IMAD.MOV R0, RZ, RZ, -R0 ;  /* 0x000000ffff00d224 */ /* 0x000fe200078e0a00 */
[----:B------:R-:W-:Y:S01]  /*2bb0*/  ISETP.GT.U32.AND P5, PT, R19, R3, PT ;  /* 0x000000031300720c */ /* 0x000fe20003fa4070 */
[--C-:B------:R-:W-:Y:S01]  /*2bc0*/  @!P3 IMAD.IADD R7, R7, 0x1, -R19.reuse ;  /* 0x000000010707b824 */ /* 0x100fe200078e0a13 */
[----:B------:R-:W-:Y:S02]  /*2bd0*/  IABS R15, R12 ;  /* 0x0000000c000f7213 */ /* 0x000fe40000000000 */
[----:B------:R0:W-:Y:S01]  /*2be0*/  STL [R1+0x1c], R0 ;  /* 0x00001c0001007387 */ /* 0x0001e20000100800 */
[----:B------:R-:W-:Y:S01]  /*2bf0*/  @!P4 IMAD.IADD R4, R4, 0x1, -R19 ;  /* 0x000000010404c824 */ /* 0x000fe200078e0a13 */
[----:B------:R-:W-:Y:S02]  /*2c00*/  LOP3.LUT R6, R53, 0xc, R38, 0xfe, !PT ;  /* 0x0000000c35067812 */ /* 0x000fe400078efe26 */
[----:B------:R-:W-:Y:S01]  /*2c10*/  ISETP.GE.AND P3, PT, R8, RZ, PT ;  /* 0x000000ff0800720c */ /* 0x000fe20003f66270 */
[----:B------:R-:W-:-:S02]  /*2c20*/  IMAD.MOV.U32 R8, RZ, RZ, R15 ;  /* 0x000000ffff087224 */ /* 0x000fc400078e000f */
[----:B0-----:R-:W-:Y:S01]  /*2c30*/  IMAD.MOV.U32 R0, RZ, RZ, R7 ;  /* 0x000000ffff007224 */ /* 0x001fe200078e0007 */
[----:B------:R-:W-:Y:S01]  /*2c40*/  IABS R16, R6 ;  /* 0x0000000600107213 */ /* 0x000fe20000000000 */
[--C-:B------:R-:W-:Y:S02]  /*2c50*/  @!P6 IMAD.IADD R5, R5, 0x1, -R19.reuse ;  /* 0x000000010505e824 */ /* 0x100fe400078e0a13 */
[----:B------:R-:W-:Y:S01]  /*2c60*/  @!P2 IMAD.MOV R0, RZ, RZ, -R0 ;  /* 0x000000ffff00a224 */ /* 0x000fe200078e0a00 */
[----:B------:R-:W-:Y:S01]  /*2c70*/  ISETP.GE.AND P4, PT, R14, RZ, PT ;  /* 0x000000ff0e00720c */ /* 0x000fe20003f86270 */
[----:B------:R-:W-:Y:S01]  /*2c80*/  IMAD.HI.U32 R14, R20, R8, RZ ;  /* 0x00000008140e7227 */ /* 0x000fe200078e00ff */
[----:B------:R-:W-:Y:S02]  /*2c90*/  ISETP.GT.U32.AND P2, PT, R19, R4, PT ;  /* 0x000000041300720c */ /* 0x000fe40003f44070 */
[----:B------:R0:W-:Y:S01]  /*2ca0*/  STL [R1+0x20], R0 ;  /* 0x0000200001007387 */ /* 0x0001e20000100800 */
[----:B------:R-:W-:Y:S01]  /*2cb0*/  @!P5 IMAD.IADD R3, R3, 0x1, -R19 ;  /* 0x000000010303d824 */ /* 0x000fe200078e0a13 */
[----:B------:R-:W-:Y:S01]  /*2cc0*/  ISETP.GT.U32.AND P6, PT, R19, R5, PT ;  /* 0x000000051300720c */ /* 0x000fe20003fc4070 */
[----:B------:R-:W-:-:S02]  /*2cd0*/  IMAD.MOV R14, RZ, RZ, -R14 ;  /* 0x000000ffff0e7224 */ /* 0x000fc400078e0a0e */
[----:B0-----:R-:W-:Y:S02]  /*2ce0*/  IMAD.MOV.U32 R0, RZ, RZ, R13 ;  /* 0x000000ffff007224 */ /* 0x001fe400078e000d */
[----:B------:R-:W-:Y:S01]  /*2cf0*/  IMAD.HI.U32 R13, R20, R16, RZ ;  /* 0x00000010140d7227 */ /* 0x000fe200078e00ff */
[----:B------:R-:W-:-:S03]  /*2d00*/  ISETP.GT.U32.AND P5, PT, R19, R3, PT ;  /* 0x000000031300720c */ /* 0x000fc60003fa4070 */
[----:B------:R-:W-:Y:S02]  /*2d10*/  IMAD R8, R19, R14, R8 ;  /* 0x0000000e13087224 */ /* 0x000fe400078e0208 */
[----:B------:R-:W-:Y:S02]  /*2d20*/  IMAD.MOV R13, RZ, RZ, -R13 ;  /* 0x000000ffff0d7224 */ /* 0x000fe400078e0a0d */
[----:B------:R-:W-:Y:S01]  /*2d30*/  @!P3 IMAD.MOV R0, RZ, RZ, -R0 ;  /* 0x000000ffff00b224 */ /* 0x000fe200078e0a00 */
[----:B------:R-:W-:Y:S01]  /*2d40*/  ISETP.GE.AND P3, PT, R9, RZ, PT ;  /* 0x000000ff0900720c */ /* 0x000fe20003f66270 */
[--C-:B------:R-:W-:Y:S01]  /*2d50*/  @!P2 IMAD.IADD R4, R4, 0x1, -R19.reuse ;  /* 0x000000010404a824 */ /* 0x100fe200078e0a13 */
[C---:B------:R-:W-:Y:S01]  /*2d60*/  ISETP.GT.U32.AND P2, PT, R19.reuse, R8, PT ;  /* 0x000000081300720c */ /* 0x040fe20003f44070 */
[----:B------:R-:W-:Y:S02]  /*2d70*/  IMAD R9, R19, R13, R16 ;  /* 0x0000000d13097224 */ /* 0x000fe400078e0210 */
[----:B------:R-:W-:Y:S01]  /*2d80*/  @!P6 IMAD.IADD R5, R5, 0x1, -R19 ;  /* 0x000000010505e824 */ /* 0x000fe200078e0a13 */
[----:B------:R-:W-:-:S02]  /*2d90*/  LOP3.LUT R7, R53, 0xd, R38, 0xfe, !PT ;  /* 0x0000000d35077812 */ /* 0x000fc400078efe26 */
[----:B------:R-:W-:Y:S01]  /*2da0*/  ISETP.GT.U32.AND P6, PT, R19, R9, PT ;  /* 0x000000091300720c */ /* 0x000fe20003fc4070 */
[--C-:B------:R-:W-:Y:S01]  /*2db0*/  @!P5 IMAD.IADD R3, R3, 0x1, -R19.reuse ;  /* 0x000000010303d824 */ /* 0x100fe200078e0a13 */
[----:B------:R-:W-:Y:S02]  /*2dc0*/  IABS R14, R7 ;  /* 0x00000007000e7213 */ /* 0x000fe40000000000 */
[----:B------:R-:W-:Y:S02]  /*2dd0*/  ISETP.GE.AND P5, PT, R10, RZ, PT ;  /* 0x000000ff0a00720c */ /* 0x000fe40003fa6270 */
[C-C-:B------:R-:W-:Y:S01]  /*2de0*/  LOP3.LUT R10, R53.reuse, 0xe, R38.reuse, 0xfe, !PT ;  /* 0x0000000e350a7812 */ /* 0x140fe200078efe26 */
[----:B------:R0:W-:Y:S01]  /*2df0*/  STL [R1+0x24], R0 ;  /* 0x0000240001007387 */ /* 0x0001e20000100800 */
[----:B------:R-:W-:Y:S01]  /*2e00*/  @!P2 IMAD.IADD R8, R8, 0x1, -R19 ;  /* 0x000000010808a824 */ /* 0x000fe200078e0a13 */
[----:B------:R-:W-:Y:S01]  /*2e10*/  LOP3.LUT R15, R53, 0xf, R38, 0xfe, !PT ;  /* 0x0000000f350f7812 */ /* 0x000fe200078efe26 */
[----:B------:R-:W-:Y:S01]  /*2e20*/  IMAD.HI.U32 R16, R20, R14, RZ ;  /* 0x0000000e14107227 */ /* 0x000fe200078e00ff */
[----:B------:R-:W-:-:S03]  /*2e30*/  IABS R18, R10 ;  /* 0x0000000a00127213 */ /* 0x000fc60000000000 */
[----:B0-----:R-:W-:Y:S01]  /*2e40*/  IMAD.MOV.U32 R0, RZ, RZ, R4 ;  /* 0x000000ffff007224 */ /* 0x001fe200078e0004 */
[----:B------:R-:W-:Y:S01]  /*2e50*/  IABS R17, R15 ;  /* 0x0000000f00117213 */ /* 0x000fe20000000000 */
[----:B------:R-:W-:Y:S02]  /*2e60*/  @!P6 IMAD.IADD R9, R9, 0x1, -R19 ;  /* 0x000000010909e824 */ /* 0x000fe400078e0a13 */
[----:B------:R-:W-:Y:S01]  /*2e70*/  @!P4 IMAD.MOV R0, RZ, RZ, -R0 ;  /* 0x000000ffff00c224 */ /* 0x000fe200078e0a00 */
[C---:B------:R-:W-:Y:S01]  /*2e80*/  ISETP.GT.U32.AND P4, PT, R19.reuse, R8, PT ;  /* 0x000000081300720c */ /* 0x040fe20003f84070 */
[----:B------:R-:W-:Y:S02]  /*2e90*/  IMAD.MOV R16, RZ, RZ, -R16 ;  /* 0x000000ffff107224 */ /* 0x000fe400078e0a10 */
[----:B------:R-:W-:Y:S01]  /*2ea0*/  IMAD.HI.U32 R4, R20, R18, RZ ;  /* 0x0000001214047227 */ /* 0x000fe200078e00ff */
[----:B------:R-:W-:-:S03]  /*2eb0*/  ISETP.GT.U32.AND P6, PT, R19, R9, PT ;  /* 0x000000091300720c */ /* 0x000fc60003fc4070 */
[----:B------:R-:W-:Y:S02]  /*2ec0*/  IMAD R14, R19, R16, R14 ;  /* 0x00000010130e7224 */ /* 0x000fe400078e020e */
[----:B------:R-:W-:-:S04]  /*2ed0*/  IMAD.HI.U32 R16, R20, R17, RZ ;  /* 0x0000001114107227 */ /* 0x000fc800078e00ff */
[----:B------:R-:W-:Y:S02]  /*2ee0*/  IMAD.MOV R4, RZ, RZ, -R4 ;  /* 0x000000ffff047224 */ /* 0x000fe400078e0a04 */
[----:B------:R-:W-:Y:S01]  /*2ef0*/  @!P3 IMAD.MOV R3, RZ, RZ, -R3 ;  /* 0x000000ffff03b224 */ /* 0x000fe200078e0a03 */
[C---:B------:R-:W-:Y:S01]  /*2f00*/  ISETP.GT.U32.AND P3, PT, R19.reuse, R14, PT ;  /* 0x0000000e1300720c */ /* 0x040fe20003f64070 */
[----:B------:R-:W-:Y:S02]  /*2f10*/  IMAD.MOV R16, RZ, RZ, -R16 ;  /* 0x000000ffff107224 */ /* 0x000fe400078e0a10 */
[C---:B------:R-:W-:Y:S02]  /*2f20*/  IMAD R18, R19.reuse, R4, R18 ;  /* 0x0000000413127224 */ /* 0x040fe400078e0212 */
[C---:B------:R-:W-:Y:S02]  /*2f30*/  IMAD R17, R19.reuse, R16, R17 ;  /* 0x0000001013117224 */ /* 0x040fe400078e0211 */
[--C-:B------:R-:W-:Y:S01]  /*2f40*/  @!P4 IMAD.IADD R8, R8, 0x1, -R19.reuse ;  /* 0x000000010808c824 */ /* 0x100fe200078e0a13 */
[----:B------:R-:W-:Y:S01]  /*2f50*/  ISETP.GT.U32.AND P4, PT, R19, R18, PT ;  /* 0x000000121300720c */ /* 0x000fe20003f84070 */
[----:B------:R-:W-:Y:S01]  /*2f60*/  @!P6 IMAD.IADD R9, R9, 0x1, -R19 ;  /* 0x000000010909e824 */ /* 0x000fe200078e0a13 */
[----:B------:R0:W-:Y:S01]  /*2f70*/  STL [R1+0x30], R0 ;  /* 0x0000300001007387 */ /* 0x0001e20000100800 */
[----:B------:R-:W-:-:S02]  /*2f80*/  ISETP.GT.U32.AND P6, PT, R19, R17, PT ;  /* 0x000000111300720c */ /* 0x000fc40003fc4070 */
[----:B------:R-:W-:Y:S02]  /*2f90*/  LOP3.LUT R13, R53, 0x10, R38, 0xfe, !PT ;  /* 0x00000010350d7812 */ /* 0x000fe400078efe26 */
[----:B------:R-:W-:Y:S01]  /*2fa0*/  ISETP.GE.AND P2, PT, R12, RZ, PT ;  /* 0x000000ff0c00720c */ /* 0x000fe20003f46270 */
[----:B------:R-:W-:Y:S02]  /*2fb0*/  @!P3 IMAD.IADD R14, R14, 0x1, -R19 ;  /* 0x000000010e0eb824 */ /* 0x000fe400078e0a13 */
[----:B0-----:R-:W-:Y:S01]  /*2fc0*/  IMAD.MOV.U32 R0, RZ, RZ, R5 ;  /* 0x000000ffff007224 */ /* 0x001fe200078e0005 */
[----:B------:R-:W-:-:S03]  /*2fd0*/  IABS R12, R13 ;  /* 0x0000000d000c7213 */ /* 0x000fc60000000000 */
[----:B------:R-:W-:Y:S01]  /*2fe0*/  @!P5 IMAD.MOV R0, RZ, RZ, -R0 ;  /* 0x000000ffff00d224 */ /* 0x000fe200078e0a00 */
[----:B------:R0:W-:Y:S01]  /*2ff0*/  STL [R1+0x34], R3 ;  /* 0x0000340301007387 */ /* 0x0001e20000100800 */
[--C-:B------:R-:W-:Y:S01]  /*3000*/  @!P4 IMAD.IADD R18, R18, 0x1, -R19.reuse ;  /* 0x000000011212c824 */ /* 0x100fe200078e0a13 */
[----:B------:R-:W-:Y:S01]  /*3010*/  ISETP.GT.U32.AND P4, PT, R19, R14, PT ;  /* 0x0000000e1300720c */ /* 0x000fe20003f84070 */
[----:B------:R-:W-:Y:S01]  /*3020*/  IMAD.HI.U32 R4, R20, R12, RZ ;  /* 0x0000000c14047227 */ /* 0x000fe200078e00ff */
[----:B------:R1:W-:Y:S01]  /*3030*/  STL [R1+0x38], R0 ;  /* 0x0000380001007387 */ /* 0x0003e20000100800 */
[----:B------:R-:W-:Y:S02]  /*3040*/  ISETP.GE.AND P5, PT, R6, RZ, PT ;  /* 0x000000ff0600720c */ /* 0x000fe40003fa6270 */
[----:B------:R-:W-:Y:S01]  /*3050*/  @!P6 IMAD.IADD R17, R17, 0x1, -R19 ;  /* 0x000000011111e824 */ /* 0x000fe200078e0a13 */
[----:B0-----:R-:W-:Y:S01]  /*3060*/  LOP3.LUT R3, R53, 0x11, R38, 0xfe, !PT ;  /* 0x0000001135037812 */ /* 0x001fe200078efe26 */
[----:B-1----:R-:W-:-:S03]  /*3070*/  IMAD.MOV.U32 R0, RZ, RZ, R8 ;  /* 0x000000ffff007224 */ /* 0x002fc600078e0008 */
[----:B------:R-:W-:Y:S01]  /*3080*/  IABS R6, R3 ;  /* 0x0000000300067213 */ /* 0x000fe20000000000 */
[----:B------:R-:W-:Y:S01]  /*3090*/  IMAD.MOV R5, RZ, RZ, -R4 ;  /* 0x000000ffff057224 */ /* 0x000fe200078e0a04 */
[----:B------:R-:W-:Y:S01]  /*30a0*/  LOP3.LUT R4, R53, 0x12, R38, 0xfe, !PT ;  /* 0x0000001235047812 */ /* 0x000fe200078efe26 */
[----:B------:R-:W-:Y:S01]  /*30b0*/  @!P2 IMAD.MOV R0, RZ, RZ, -R0 ;  /* 0x000000ffff00a224 */ /* 0x000fe200078e0a00 */
[C---:B------:R-:W-:Y:S01]  /*30c0*/  ISETP.GT.U32.AND P2, PT, R19.reuse, R18, PT ;  /* 0x000000121300720c */ /* 0x040fe20003f44070 */
[----:B------:R-:W-:Y:S01]  /*30d0*/  IMAD.HI.U32 R8, R20, R6, RZ ;  /* 0x0000000614087227 */ /* 0x000fe200078e00ff */
[----:B------:R-:W-:Y:S02]  /*30e0*/  ISETP.GT.U32.AND P6, PT, R19, R17, PT ;  /* 0x000000111300720c */ /* 0x000fe40003fc4070 */
[----:B------:R-:W-:Y:S02]  /*30f0*/  ISETP.GE.AND P3, PT, R7, RZ, PT ;  /* 0x000000ff0700720c */ /* 0x000fe40003f66270 */
[----:B------:R-:W-:Y:S01]  /*3100*/  IABS R7, R4 ;  /* 0x0000000400077213 */ /* 0x000fe20000000000 */
[----:B------:R0:W-:Y:S01]  /*3110*/  STL [R1+0x40], R0 ;  /* 0x0000400001007387 */ /* 0x0001e20000100800 */
[----:B------:R-:W-:-:S02]  /*3120*/  IMAD R12, R19, R5, R12 ;  /* 0x00000005130c7224 */ /* 0x000fc400078e020c */
[----:B------:R-:W-:Y:S02]  /*3130*/  IMAD.MOV R8, RZ, RZ, -R8 ;  /* 0x000000ffff087224 */ /* 0x000fe400078e0a08 */
[----:B------:R-:W-:Y:S01]  /*3140*/  @!P4 IMAD.IADD R14, R14, 0x1, -R19 ;  /* 0x000000010e0ec824 */ /* 0x000fe200078e0a13 */
[----:B------:R-:W-:Y:S01]  /*3150*/  ISETP.GE.AND P4, PT, R10, RZ, PT ;  /* 0x000000ff0a00720c */ /* 0x000fe20003f86270 */
[----:B------:R-:W-:-:S04]  /*3160*/  IMAD.HI.U32 R10, R20, R7, RZ ;  /* 0x00000007140a7227 */ /* 0x000fc800078e00ff */
[----:B0-----:R-:W-:Y:S01]  /*3170*/  IMAD.MOV.U32 R0, RZ, RZ, R9 ;  /* 0x000000ffff007224 */ /* 0x001fe200078e0009 */
[----:B------:R-:W-:Y:S01]  /*3180*/  LOP3.LUT R5, R53, 0x13, R38, 0xfe, !PT ;  /* 0x0000001335057812 */ /* 0x000fe200078efe26 */
[C---:B------:R-:W-:Y:S02]  /*3190*/  IMAD R6, R19.reuse, R8, R6 ;  /* 0x0000000813067224 */ /* 0x040fe400078e0206 */
[----:B------:R-:W-:Y:S01]  /*31a0*/  @!P5 IMAD.MOV R0, RZ, RZ, -R0 ;  /* 0x000000ffff00d224 */ /* 0x000fe200078e0a00 */
[----:B------:R-:W-:Y:S01]  /*31b0*/  ISETP.GT.U32.AND P5, PT, R19, R12, PT ;  /* 0x0000000c1300720c */ /* 0x000fe20003fa4070 */
[--C-:B------:R-:W-:Y:S02]  /*31c0*/  @!P2 IMAD.IADD R18, R18, 0x1, -R19.reuse ;  /* 0x000000011212a824 */ /* 0x100fe400078e0a13 */
[----:B------:R-:W-:Y:S01]  /*31d0*/  IMAD.MOV R10, RZ, RZ, -R10 ;  /* 0x000000ffff0a7224 */ /* 0x000fe200078e0a0a */
[----:B------:R-:W-:Y:S01]  /*31e0*/  IABS R16, R5 ;  /* 0x0000000500107213 */ /* 0x000fe20000000000 */
[----:B------:R-:W-:Y:S01]  /*31f0*/  @!P6 IMAD.IADD R17, R17, 0x1, -R19 ;  /* 0x000000011111e824 */ /* 0x000fe200078e0a13 */
[----:B------:R0:W-:Y:S01]  /*3200*/  STL [R1+0x44], R0 ;  /* 0x0000440001007387 */ /* 0x0001e20000100800 */
[C---:B------:R-:W-:Y:S01]  /*3210*/  ISETP.GT.U32.AND P6, PT, R19.reuse, R6, PT ;  /* 0x000000061300720c */ /* 0x040fe20003fc4070 */
[----:B------:R-:W-:-:S02]  /*3220*/  IMAD R10, R19, R10, R7 ;  /* 0x0000000a130a7224 */ /* 0x000fc400078e0207 */
[----:B------:R-:W-:Y:S01]  /*3230*/  IMAD.MOV.U32 R21, RZ, RZ, R14 ;  /* 0x000000ffff157224 */ /* 0x000fe200078e000e */
[----:B------:R-:W-:Y:S01]  /*3240*/  ISETP.GE.AND P2, PT, R15, RZ, PT ;  /* 0x000000ff0f00720c */ /* 0x000fe20003f46270 */
[----:B------:R-:W-:-:S04]  /*3250*/  IMAD.HI.U32 R9, R20, R16, RZ ;  /* 0x0000001014097227 */ /* 0x000fc800078e00ff */
[----:B0-----:R-:W-:Y:S01]  /*3260*/  IMAD.MOV.U32 R0, RZ, RZ, R18 ;  /* 0x000000ffff007224 */ /* 0x001fe200078e0012 */
[----:B------:R-:W-:Y:S01]  /*3270*/  LOP3.LUT R8, R53, 0x14, R38, 0xfe, !PT ;  /* 0x0000001435087812 */ /* 0x000fe200078efe26 */
[----:B------:R-:W-:Y:S02]  /*3280*/  @!P3 IMAD.MOV R21, RZ, RZ, -R21 ;  /* 0x000000ffff15b224 */ /* 0x000fe400078e0a15 */
[----:B------:R-:W-:Y:S01]  /*3290*/  @!P4 IMAD.MOV R0, RZ, RZ, -R0 ;  /* 0x000000ffff00c224 */ /* 0x000fe200078e0a00 */
[C---:B------:R-:W-:Y:S01]  /*32a0*/  ISETP.GT.U32.AND P4, PT, R19.reuse, R10, PT ;  /* 0x0000000a1300720c */ /* 0x040fe20003f84070 */
[----:B------:R-:W-:Y:S01]  /*32b0*/  IMAD.MOV R9, RZ, RZ, -R9 ;  /* 0x000000ffff097224 */ /* 0x000fe200078e0a09 */
[----:B------:R-:W-:Y:S01]  /*32c0*/  IABS R15, R8 ;  /* 0x00000008000f7213 */ /* 0x000fe20000000000 */
[----:B------:R-:W-:Y:S01]  /*32d0*/  @!P5 IMAD.IADD R12, R12, 0x1, -R19 ;  /* 0x000000010c0cd824 */ /* 0x000fe200078e0a13 */
[----:B------:R-:W-:Y:S01]  /*32e0*/  STL [R1+0x48], R21 ;  /* 0x0000481501007387 */ /* 0x000fe20000100800 */
[----:B------:R-:W-:-:S02]  /*32f0*/  IMAD R7, R19, R9, R16 ;  /* 0x0000000913077224 */ /* 0x000fc400078e0210 */
[----:B------:R-:W-:Y:S01]  /*3300*/  @!P6 IMAD.IADD R6, R6, 0x1, -R19 ;  /* 0x000000010606e824 */ /* 0x000fe200078e0a13 */
[----:B------:R0:W-:Y:S01]  /*3310*/  STL [R1+0x54], R0 ;  /* 0x0000540001007387 */ /* 0x0001e20000100800 */
[----:B------:R-:W-:Y:S01]  /*3320*/  ISETP.GT.U32.AND P3, PT, R19, R12, PT ;  /* 0x0000000c1300720c */ /* 0x000fe20003f64070 */
[----:B------:R-:W-:Y:S01]  /*3330*/  IMAD.MOV.U32 R14, RZ, RZ, R15 ;  /* 0x000000ffff0e7224 */ /* 0x000fe200078e000f */
[----:B------:R-:W-:Y:S02]  /*3340*/  ISETP.GE.AND P5, PT, R13, RZ, PT ;  /* 0x000000ff0d00720c */ /* 0x000fe40003fa6270 */
[----:B------:R-:W-:Y:S01]  /*3350*/  ISETP.GT.U32.AND P6, PT, R19, R6, PT ;  /* 0x000000061300720c */ /* 0x000fe20003fc4070 */
[----:B0-----:R-:W-:Y:S01]  /*3360*/  IMAD.MOV.U32 R0, RZ, RZ, R17 ;  /* 0x000000ffff007224 */ /* 0x001fe200078e0011 */
[----:B------:R-:W-:Y:S01]  /*3370*/  LOP3.LUT R13, R53, 0x15, R38, 0xfe, !PT ;  /* 0x00000015350d7812 */ /* 0x000fe200078efe26 */
[----:B------:R-:W-:-:S04]  /*3380*/  IMAD.HI.U32 R18, R20, R14, RZ ;  /* 0x0000000e14127227 */ /* 0x000fc800078e00ff */
[----:B------:R-:W-:Y:S01]  /*3390*/  @!P2 IMAD.MOV R0, RZ, RZ, -R0 ;  /* 0x000000ffff00a224 */ /* 0x000fe200078e0a00 */
[----:B------:R-:W-:Y:S01]  /*33a0*/  ISETP.GT.U32.AND P2, PT, R19, R7, PT ;  /* 0x000000071300720c */ /* 0x000fe20003f44070 */
[--C-:B------:R-:W-:Y:S01]  /*33b0*/  @!P4 IMAD.IADD R10, R10, 0x1, -R19.reuse ;  /* 0x000000010a0ac824 */ /* 0x100fe200078e0a13 */
[----:B------:R-:W-:Y:S01]  /*33c0*/  IABS R15, R13 ;  /* 0x0000000d000f7213 */ /* 0x000fe20000000000 */
[----:B------:R-:W-:Y:S01]  /*33d0*/  IMAD.MOV R18, RZ, RZ, -R18 ;  /* 0x000000ffff127224 */ /* 0x000fe200078e0a12 */
[----:B------:R-:W-:Y:S02]  /*33e0*/  LOP3.LUT R9, R53, 0x16, R38, 0xfe, !PT ;  /* 0x0000001635097812 */ /* 0x000fe400078efe26 */
[C---:B------:R-:W-:Y:S01]  /*33f0*/  ISETP.GT.U32.AND P4, PT, R19.reuse, R10, PT ;  /* 0x0000000a1300720c */ /* 0x040fe20003f84070 */
[----:B------:R-:W-:Y:S01]  /*3400*/  IMAD R14, R19, R18, R14 ;  /* 0x00000012130e7224 */ /* 0x000fe200078e020e */
[----:B------:R-:W-:Y:S01]  /*3410*/  IABS R16, R9 ;  /* 0x0000000900107213 */ /* 0x000fe20000000000 */
[----:B------:R-:W-:-:S02]  /*3420*/  @!P3 IMAD.IADD R12, R12, 0x1, -R19 ;  /* 0x000000010c0cb824 */ /* 0x000fc400078e0a13 */
[----:B------:R-:W-:Y:S01]  /*3430*/  IMAD.MOV.U32 R17, RZ, RZ, R15 ;  /* 0x000000ffff117224 */ /* 0x000fe200078e000f */
[----:B------:R0:W-:Y:S01]  /*3440*/  STL [R1+0x58], R0 ;  /* 0x0000580001007387 */ /* 0x0001e20000100800 */
[--C-:B------:R-:W-:Y:S01]  /*3450*/  @!P6 IMAD.IADD R6, R6, 0x1, -R19.reuse ;  /* 0x000000010606e824 */ /* 0x100fe200078e0a13 */
[----:B------:R-:W-:Y:S01]  /*3460*/  ISETP.GE.AND P3, PT, R3, RZ, PT ;  /* 0x000000ff0300720c */ /* 0x000fe20003f66270 */
[----:B------:R-:W-:Y:S01]  /*3470*/  @!P2 IMAD.IADD R7, R7, 0x1, -R19 ;  /* 0x000000010707a824 */ /* 0x000fe200078e0a13 */
[----:B------:R-:W-:Y:S01]  /*3480*/  ISETP.GT.U32.AND P6, PT, R19, R14, PT ;  /* 0x0000000e1300720c */ /* 0x000fe20003fc4070 */
[----:B------:R-:W-:Y:S01]  /*3490*/  IMAD.HI.U32 R18, R20, R17, RZ ;  /* 0x0000001114127227 */ /* 0x000fe200078e00ff */
[----:B------:R-:W-:-:S03]  /*34a0*/  ISETP.GE.AND P2, PT, R4, RZ, PT ;  /* 0x000000ff0400720c */ /* 0x000fc60003f46270 */
[----:B0-----:R-:W-:Y:S02]  /*34b0*/  IMAD.MOV.U32 R0, RZ, RZ, R12 ;  /* 0x000000ffff007224 */ /* 0x001fe400078e000c */
[----:B------:R-:W-:Y:S01]  /*34c0*/  IMAD.HI.U32 R15, R20, R16, RZ ;  /* 0x00000010140f7227 */ /* 0x000fe200078e00ff */
[----:B------:R-:W-:-:S03]  /*34d0*/  LOP3.LUT R3, R53, 0x17, R38, 0xfe, !PT ;  /* 0x0000001735037812 */ /* 0x000fc600078efe26 */
[----:B------:R-:W-:Y:S02]  /*34e0*/  @!P5 IMAD.MOV R0, RZ, RZ, -R0 ;  /* 0x000000ffff00d224 */ /* 0x000fe400078e0a00 */
[----:B------:R-:W-:Y:S01]  /*34f0*/  IMAD.MOV R18, RZ, RZ, -R18 ;  /* 0x000000ffff127224 */ /* 0x000fe200078e0a12 */
[C---:B------:R-:W-:Y:S01]  /*3500*/  ISETP.GT.U32.AND P5, PT, R19.reuse, R7, PT ;  /* 0x000000071300720c */ /* 0x040fe20003fa4070 */
[----:B------:R-:W-:Y:S02]  /*3510*/  IMAD.MOV R15, RZ, RZ, -R15 ;  /* 0x000000ffff0f7224 */ /* 0x000fe400078e0a0f */
[----:B------:R-:W-:Y:S01]  /*3520*/  @!P4 IMAD.IADD R10, R10, 0x1, -R19 ;  /* 0x000000010a0ac824 */ /* 0x000fe200078e0a13 */
[----:B------:R0:W-:Y:S01]  /*3530*/  STL [R1+0x6c], R0 ;  /* 0x00006c0001007387 */ /* 0x0001e20000100800 */
[C---:B------:R-:W-:Y:S01]  /*3540*/  IMAD R4, R19.reuse, R18, R17 ;  /* 0x0000001213047224 */ /* 0x040fe200078e0211 */
[----:B------:R-:W-:Y:S01]  /*3550*/  IABS R21, R3 ;  /* 0x0000000300157213 */ /* 0x000fe20000000000 */
[----:B------:R-:W-:-:S02]  /*3560*/  IMAD R12, R19, R15, R16 ;  /* 0x0000000f130c7224 */ /* 0x000fc400078e0210 */
[----:B------:R-:W-:Y:S02]  /*3570*/  IMAD.MOV.U32 R17, RZ, RZ, R6 ;  /* 0x000000ffff117224 */ /* 0x000fe400078e0006 */
[----:B0-----:R-:W-:Y:S01]  /*3580*/  IMAD.MOV.U32 R0, RZ, RZ, R10 ;  /* 0x000000ffff007224 */ /* 0x001fe200078e000a */
[----:B------:R-:W-:Y:S01]  /*3590*/  ISETP.GT.U32.AND P4, PT, R19, R4, PT ;  /* 0x000000041300720c */ /* 0x000fe20003f84070 */
[----:B------:R-:W-:Y:S02]  /*35a0*/  @!P6 IMAD.IADD R14, R14, 0x1, -R19 ;  /* 0x000000010e0ee824 */ /* 0x000fe400078e0a13 */
[----:B------:R-:W-:Y:S01]  /*35b0*/  @!P3 IMAD.MOV R17, RZ, RZ, -R17 ;  /* 0x000000ffff11b224 */ /* 0x000fe200078e0a11 */
[----:B------:R-:W-:Y:S01]  /*35c0*/  ISETP.GE.AND P3, PT, R5, RZ, PT ;  /* 0x000000ff0500720c */ /* 0x000fe20003f66270 */
[----:B------:R-:W-:Y:S01]  /*35d0*/  @!P2 IMAD.MOV R0, RZ, RZ, -R0 ;  /* 0x000000ffff00a224 */ /* 0x000fe200078e0a00 */
[C---:B------:R-:W-:Y:S01]  /*35e0*/  ISETP.GT.U32.AND P2, PT, R19.reuse, R12, PT ;  /* 0x0000000c1300720c */ /* 0x040fe20003f44070 */
[----:B------:R-:W-:Y:S01]  /*35f0*/  IMAD.HI.U32 R6, R20, R21, RZ ;  /* 0x0000001514067227 */ /* 0x000fe200078e00ff */
[----:B------:R-:W-:-:S03]  /*3600*/  ISETP.GT.U32.AND P6, PT, R19, R14, PT ;  /* 0x0000000e1300720c */ /* 0x000fc60003fc4070 */
[----:B------:R-:W-:Y:S02]  /*3610*/  IMAD.MOV R6, RZ, RZ, -R6 ;  /* 0x000000ffff067224 */ /* 0x000fe400078e0a06 */
[----:B------:R-:W-:Y:S02]  /*3620*/  @!P5 IMAD.IADD R7, R7, 0x1, -R19 ;  /* 0x000000010707d824 */ /* 0x000fe400078e0a13 */
[----:B------:R-:W-:Y:S02]  /*3630*/  IMAD R16, R19, R6, R21 ;  /* 0x0000000613107224 */ /* 0x000fe400078e0215 */
[----:B------:R-:W-:Y:S01]  /*3640*/  IMAD.MOV.U32 R15, RZ, RZ, R7 ;  /* 0x000000ffff0f7224 */ /* 0x000fe200078e0007 */
[----:B------:R-:W-:Y:S01]  /*3650*/  ISETP.GE.AND P5, PT, R8, RZ, PT ;  /* 0x000000ff0800720c */ /* 0x000fe20003fa6270 */
[--C-:B------:R-:W-:Y:S02]  /*3660*/  @!P4 IMAD.IADD R4, R4, 0x1, -R19.reuse ;  /* 0x000000010404c824 */ /* 0x100fe400078e0a13 */
[----:B------:R-:W-:-:S02]  /*3670*/  @!P2 IMAD.IADD R12, R12, 0x1, -R19 ;  /* 0x000000010c0ca824 */ /* 0x000fc400078e0a13 */
[----:B------:R-:W-:Y:S01]  /*3680*/  @!P3 IMAD.MOV R15, RZ, RZ, -R15 ;  /* 0x000000ffff0fb224 */ /* 0x000fe200078e0a0f */
[----:B------:R-:W-:Y:S01]  /*3690*/  ISETP.GT.U32.AND P3, PT, R19, R16, PT ;  /* 0x000000101300720c */ /* 0x000fe20003f64070 */
[----:B------:R-:W-:Y:S01]  /*36a0*/  @!P6 IMAD.IADD R14, R14, 0x1, -R19 ;  /* 0x000000010e0ee824 */ /* 0x000fe200078e0a13 */
[--C-:B------:R-:W-:Y:S01]  /*36b0*/  LOP3.LUT R8, R53, 0x18, R38.reuse, 0xfe, !PT ;  /* 0x0000001835087812 */ /* 0x100fe200078efe26 */
[----:B------:R-:W-:Y:S01]  /*36c0*/  STL [R1+0x68], R17 ;  /* 0x0000681101007387 */ /* 0x000fe20000100800 */
[C---:B------:R-:W-:Y:S02]  /*36d0*/  ISETP.GT.U32.AND P4, PT, R19.reuse, R4, PT ;  /* 0x000000041300720c */ /* 0x040fe40003f84070 */
[----:B------:R-:W-:Y:S01]  /*36e0*/  ISETP.GT.U32.AND P2, PT, R19, R12, PT ;  /* 0x0000000c1300720c */ /* 0x000fe20003f44070 */
[----:B------:R0:W-:Y:S01]  /*36f0*/  STL [R1+0x64], R0 ;  /* 0x0000640001007387 */ /* 0x0001e20000100800 */
[----:B------:R-:W-:Y:S02]  /*3700*/  IABS R24, R8 ;  /* 0x0000000800187213 */ /* 0x000fe40000000000 */
[----:B------:R-:W-:Y:S01]  /*3710*/  LOP3.LUT R6, R53, 0x19, R38, 0xfe, !PT ;  /* 0x0000001935067812 */ /* 0x000fe200078efe26 */
[----:B0-----:R-:W-:-:S03]  /*3720*/  IMAD.MOV.U32 R0, RZ, RZ, R14 ;  /* 0x000000ffff007224 */ /* 0x001fc600078e000e */
[----:B------:R-:W-:Y:S01]  /*3730*/  IABS R10, R6 ;  /* 0x00000006000a7213 */ /* 0x000fe20000000000 */
[--C-:B------:R-:W-:Y:S02]  /*3740*/  @!P3 IMAD.IADD R16, R16, 0x1, -R19.reuse ;  /* 0x000000011010b824 */ /* 0x100fe400078e0a13 */
[----:B------:R-:W-:Y:S01]  /*3750*/  @!P5 IMAD.MOV R0, RZ, RZ, -R0 ;  /* 0x000000ffff00d224 */ /* 0x000fe200078e0a00 */
[----:B------:R-:W-:Y:S01]  /*3760*/  ISETP.GE.AND P5, PT, R9, RZ, PT ;  /* 0x000000ff0900720c */ /* 0x000fe20003fa6270 */
[----:B------:R-:W-:Y:S01]  /*3770*/  IMAD.HI.U32 R9, R20, R24, RZ ;  /* 0x0000001814097227 */ /* 0x000fe200078e00ff */
[----:B------:R-:W-:Y:S01]  /*3780*/  ISETP.GT.U32.AND P3, PT, R19, R16, PT ;  /* 0x000000101300720c */ /* 0x000fe20003f64070 */
[----:B------:R-:W-:Y:S02]  /*3790*/  STL [R1+0x60], R15 ;  /* 0x0000600f01007387 */ /* 0x000fe40000100800 */
[----:B------:R-:W-:Y:S01]  /*37a0*/  @!P4 IMAD.IADD R4, R4, 0x1, -R19 ;  /* 0x000000010404c824 */ /* 0x000fe200078e0a13 */
[----:B------:R-:W-:Y:S01]  /*37b0*/  ISETP.GE.AND P4, PT, R3, RZ, PT ;  /* 0x000000ff0300720c */ /* 0x000fe20003f86270 */
[----:B------:R-:W-:-:S02]  /*37c0*/  IMAD.MOV R9, RZ, RZ, -R9 ;  /* 0x000000ffff097224 */ /* 0x000fc400078e0a09 */
[----:B------:R-:W-:Y:S01]  /*37d0*/  @!P2 IMAD.IADD R12, R12, 0x1, -R19 ;  /* 0x000000010c0ca824 */ /* 0x000fe200078e0a13 */
[----:B------:R0:W-:Y:S01]  /*37e0*/  STL [R1+0x5c], R0 ;  /* 0x00005c0001007387 */ /* 0x0001e20000100800 */
[----:B------:R-:W-:-:S04]  /*37f0*/  IMAD.HI.U32 R3, R20, R10, RZ ;  /* 0x0000000a14037227 */ /* 0x000fc800078e00ff */
[----:B------:R-:W-:Y:S02]  /*3800*/  IMAD R24, R19, R9, R24 ;  /* 0x0000000913187224 */ /* 0x000fe400078e0218 */
[----:B------:R-:W-:Y:S02]  /*3810*/  IMAD.MOV R3, RZ, RZ, -R3 ;  /* 0x000000ffff037224 */ /* 0x000fe400078e0a03 */
[----:B0-----:R-:W-:Y:S01]  /*3820*/  IMAD.MOV.U32 R0, RZ, RZ, R12 ;  /* 0x000000ffff007224 */ /* 0x001fe200078e000c */
[----:B------:R-:W-:Y:S01]  /*3830*/  ISETP.GE.AND P6, PT, R13, RZ, PT ;  /* 0x000000ff0d00720c */ /* 0x000fe20003fc6270 */
[C---:B------:R-:W-:Y:S02]  /*3840*/  IMAD R3, R19.reuse, R3, R10 ;  /* 0x0000000313037224 */ /* 0x040fe400078e020a */
[----:B------:R-:W-:Y:S01]  /*3850*/  @!P5 IMAD.MOV R0, RZ, RZ, -R0 ;  /* 0x000000ffff00d224 */ /* 0x000fe200078e0a00 */
[----:B------:R-:W-:Y:S02]  /*3860*/  ISETP.GT.U32.AND P5, PT, R19, R24, PT ;  /* 0x000000181300720c */ /* 0x000fe40003fa4070 */
[----:B------:R-:W-:Y:S01]  /*3870*/  LOP3.LUT R5, R53, 0x1a, R38, 0xfe, !PT ;  /* 0x0000001a35057812 */ /* 0x000fe200078efe26 */
[----:B------:R-:W-:Y:S01]  /*3880*/  @!P3 IMAD.IADD R16, R16, 0x1, -R19 ;  /* 0x000000011010b824 */ /* 0x000fe200078e0a13 */
[----:B------:R-:W-:-:S02]  /*3890*/  ISETP.GT.U32.AND P3, PT, R19, R3, PT ;  /* 0x000000031300720c */ /* 0x000fc40003f64070 */
[----:B------:R-:W-:Y:S01]  /*38a0*/  IABS R7, R5 ;  /* 0x0000000500077213 */ /* 0x000fe20000000000 */
[----:B------:R-:W-:Y:S01]  /*38b0*/  IMAD.MOV.U32 R13, RZ, RZ, R4 ;  /* 0x000000ffff0d7224 */ /* 0x000fe200078e0004 */
[----:B------:R-:W-:-:S03]  /*38c0*/  ISETP.GE.AND P2, PT, R8, RZ, PT ;  /* 0x000000ff0800720c */ /* 0x000fc60003f46270 */
[----:B------:R-:W-:-:S04]  /*38d0*/  IMAD.HI.U32 R8, R20, R7, RZ ;  /* 0x0000000714087227 */ /* 0x000fc800078e00ff */
[----:B------:R-:W-:Y:S02]  /*38e0*/  @!P6 IMAD.MOV R13, RZ, RZ, -R13 ;  /* 0x000000ffff0de224 */ /* 0x000fe400078e0a0d */
[----:B------:R-:W-:Y:S01]  /*38f0*/  @!P5 IMAD.IADD R24, R24, 0x1, -R19 ;  /* 0x000000011818d824 */ /* 0x000fe200078e0a13 */
[C---:B------:R-:W-:Y:S01]  /*3900*/  LOP3.LUT R9, R53.reuse, 0x1b, R38, 0xfe, !PT ;  /* 0x0000001b35097812 */ /* 0x040fe200078efe26 */
[----:B------:R-:W-:Y:S01]  /*3910*/  IMAD.MOV R8, RZ, RZ, -R8 ;  /* 0x000000ffff087224 */ /* 0x000fe200078e0a08 */
[----:B------:R-:W-:Y:S01]  /*3920*/  LOP3.LUT R10, R53, 0x1c, R38, 0xfe, !PT ;  /* 0x0000001c350a7812 */ /* 0x000fe200078efe26 */
[----:B------:R-:W-:Y:S01]  /*3930*/  STL [R1+0x50], R13 ;  /* 0x0000500d01007387 */ /* 0x000fe20000100800 */
[C---:B------:R-:W-:Y:S01]  /*3940*/  ISETP.GT.U32.AND P5, PT, R19.reuse, R24, PT ;  /* 0x000000181300720c */ /* 0x040fe20003fa4070 */
[----:B------:R-:W-:Y:S01]  /*3950*/  IMAD R4, R19, R8, R7 ;  /* 0x0000000813047224 */ /* 0x000fe200078e0207 */
[----:B------:R-:W-:Y:S01]  /*3960*/  ISETP.GE.AND P6, PT, R6, RZ, PT ;  /* 0x000000ff0600720c */ /* 0x000fe20003fc6270 */
[----:B------:R0:W-:Y:S01]  /*3970*/  STL [R1+0x4c], R0 ;  /* 0x00004c0001007387 */ /* 0x0001e20000100800 */
[----:B------:R-:W-:Y:S01]  /*3980*/  @!P3 IMAD.IADD R3, R3, 0x1, -R19 ;  /* 0x000000010303b824 */ /* 0x000fe200078e0a13 */
[----:B------:R-:W-:-:S02]  /*3990*/  IABS R17, R9 ;  /* 0x0000000900117213 */ /* 0x000fc40000000000 */
[----:B------:R-:W-:Y:S01]  /*39a0*/  IABS R6, R10 ;  /* 0x0000000a00067213 */ /* 0x000fe20000000000 */
[----:B0-----:R-:W-:Y:S01]  /*39b0*/  IMAD.MOV.U32 R0, RZ, RZ, R16 ;  /* 0x000000ffff007224 */ /* 0x001fe200078e0010 */
[----:B------:R-:W-:Y:S01]  /*39c0*/  ISETP.GT.U32.AND P3, PT, R19, R3, PT ;  /* 0x000000031300720c */ /* 0x000fe20003f64070 */
[----:B------:R-:W-:-:S04]  /*39d0*/  IMAD.HI.U32 R18, R20, R17, RZ ;  /* 0x0000001114127227 */ /* 0x000fc800078e00ff */
[----:B------:R-:W-:Y:S01]  /*39e0*/  @!P4 IMAD.MOV R0, RZ, RZ, -R0 ;  /* 0x000000ffff00c224 */ /* 0x000fe200078e0a00 */
[----:B------:R-:W-:Y:S01]  /*39f0*/  ISETP.GT.U32.AND P4, PT, R19, R4, PT ;  /* 0x000000041300720c */ /* 0x000fe20003f84070 */
[----:B------:R-:W-:Y:S01]  /*3a00*/  IMAD.HI.U32 R21, R20, R6, RZ ;  /* 0x0000000614157227 */ /* 0x000fe200078e00ff */
[----:B------:R-:W-:-:S03]  /*3a10*/  LOP3.LUT R13, R53, 0x1e, R38, 0xfe, !PT ;  /* 0x0000001e350d7812 */ /* 0x000fc600078efe26 */
[----:B------:R-:W-:Y:S02]  /*3a20*/  IMAD.MOV R18, RZ, RZ, -R18 ;  /* 0x000000ffff127224 */ /* 0x000fe400078e0a12 */
[----:B------:R-:W-:Y:S02]  /*3a30*/  IMAD.MOV R16, RZ, RZ, -R21 ;  /* 0x000000ffff107224 */ /* 0x000fe400078e0a15 */
[----:B------:R-:W-:Y:S01]  /*3a40*/  @!P5 IMAD.IADD R24, R24, 0x1, -R19 ;  /* 0x000000011818d824 */ /* 0x000fe200078e0a13 */
[----:B------:R-:W-:Y:S01]  /*3a50*/  ISETP.GE.AND P5, PT, R5, RZ, PT ;  /* 0x000000ff0500720c */ /* 0x000fe20003fa6270 */
[C---:B------:R-:W-:Y:S01]  /*3a60*/  IMAD R5, R19.reuse, R18, R17 ;  /* 0x0000001213057224 */ /* 0x040fe200078e0211 */
[----:B------:R-:W-:Y:S01]  /*3a70*/  IABS R8, R13 ;  /* 0x0000000d00087213 */ /* 0x000fe20000000000 */
[----:B------:R-:W-:Y:S02]  /*3a80*/  IMAD R6, R19, R16, R6 ;  /* 0x0000001013067224 */ /* 0x000fe400078e0206 */
[--C-:B------:R-:W-:Y:S01]  /*3a90*/  @!P3 IMAD.IADD R3, R3, 0x1, -R19.reuse ;  /* 0x000000010303b824 */ /* 0x100fe200078e0a13 */
[C---:B------:R-:W-:Y:S01]  /*3aa0*/  ISETP.GT.U32.AND P3, PT, R19.reuse, R5, PT ;  /* 0x000000051300720c */ /* 0x040fe20003f64070 */
[----:B------:R-:W-:Y:S01]  /*3ab0*/  @!P4 IMAD.IADD R4, R4, 0x1, -R19 ;  /* 0x000000010404c824 */ /* 0x000fe200078e0a13 */
[----:B------:R-:W-:Y:S01]  /*3ac0*/  ISETP.GT.U32.AND P4, PT, R19, R6, PT ;  /* 0x000000061300720c */ /* 0x000fe20003f84070 */
[----:B------:R-:W-:Y:S01]  /*3ad0*/  IMAD.HI.U32 R14, R20, R8, RZ ;  /* 0x00000008140e7227 */ /* 0x000fe200078e00ff */
[----:B------:R-:W-:-:S03]  /*3ae0*/  LOP3.LUT R12, R53, 0x1d, R38, 0xfe, !PT ;  /* 0x0000001d350c7812 */ /* 0x000fc600078efe26 */
[----:B------:R-:W-:Y:S01]  /*3af0*/  IMAD.MOV R14, RZ, RZ, -R14 ;  /* 0x000000ffff0e7224 */ /* 0x000fe200078e0a0e */
[----:B------:R-:W-:-:S03]  /*3b00*/  IABS R7, R12 ;  /* 0x0000000c00077213 */ /* 0x000fc60000000000 */
[----:B------:R-:W-:Y:S01]  /*3b10*/  IMAD R8, R19, R14, R8 ;  /* 0x0000000e13087224 */ /* 0x000fe200078e0208 */
[----:B------:R-:W-:Y:S01]  /*3b20*/  LOP3.LUT R14, R53, 0x1f, R38, 0xfe, !PT ;  /* 0x0000001f350e7812 */ /* 0x000fe200078efe26 */
[----:B------:R0:W-:Y:S01]  /*3b30*/  STL [R1+0x3c], R0 ;  /* 0x00003c0001007387 */ /* 0x0001e20000100800 */
[--C-:B------:R-:W-:Y:S01]  /*3b40*/  @!P3 IMAD.IADD R5, R5, 0x1, -R19.reuse ;  /* 0x000000010505b824 */ /* 0x100fe200078e0a13 */
[----:B------:R-:W-:Y:S01]  /*3b50*/  ISETP.GT.U32.AND P3, PT, R19, R4, PT ;  /* 0x000000041300720c */ /* 0x000fe20003f64070 */
[----:B------:R-:W-:Y:S01]  /*3b60*/  @!P4 IMAD.IADD R6, R6, 0x1, -R19 ;  /* 0x000000010606c824 */ /* 0x000fe200078e0a13 */
[----:B------:R-:W-:Y:S01]  /*3b70*/  IABS R21, R14 ;  /* 0x0000000e00157213 */ /* 0x000fe20000000000 */
[----:B------:R-:W-:-:S04]  /*3b80*/  IMAD.HI.U32 R15, R20, R7, RZ ;  /* 0x00000007140f7227 */ /* 0x000fc800078e00ff */
[----:B0-----:R-:W-:Y:S01]  /*3b90*/  IMAD.MOV.U32 R0, RZ, RZ, R24 ;  /* 0x000000ffff007224 */ /* 0x001fe200078e0018 */
[C---:B------:R-:W-:Y:S01]  /*3ba0*/  ISETP.GT.U32.AND P4, PT, R19.reuse, R5, PT ;  /* 0x000000051300720c */ /* 0x040fe20003f84070 */
[----:B------:R-:W-:Y:S02]  /*3bb0*/  IMAD.MOV R15, RZ, RZ, -R15 ;  /* 0x000000ffff0f7224 */ /* 0x000fe400078e0a0f */
[----:B------:R-:W-:Y:S01]  /*3bc0*/  @!P2 IMAD.MOV R0, RZ, RZ, -R0 ;  /* 0x000000ffff00a224 */ /* 0x000fe200078e0a00 */
[----:B------:R-:W-:Y:S01]  /*3bd0*/  ISETP.GT.U32.AND P2, PT, R19, R6, PT ;  /* 0x000000061300720c */ /* 0x000fe20003f44070 */
[----:B------:R-:W-:-:S03]  /*3be0*/  IMAD.HI.U32 R24, R20, R21, RZ ;  /* 0x0000001514187227 */ /* 0x000fc600078e00ff */
[----:B------:R0:W-:Y:S01]  /*3bf0*/  STL [R1+0x2c], R0 ;  /* 0x00002c0001007387 */ /* 0x0001e20000100800 */
[C---:B------:R-:W-:Y:S02]  /*3c00*/  IMAD R7, R19.reuse, R15, R7 ;  /* 0x0000000f13077224 */ /* 0x040fe400078e0207 */
[----:B------:R-:W-:Y:S02]  /*3c10*/  IMAD.MOV R24, RZ, RZ, -R24 ;  /* 0x000000ffff187224 */ /* 0x000fe400078e0a18 */
[----:B------:R-:W-:Y:S02]  /*3c20*/  @!P3 IMAD.IADD R4, R4, 0x1, -R19 ;  /* 0x000000010404b824 */ /* 0x000fe400078e0a13 */
[----:B0-----:R-:W-:Y:S01]  /*3c30*/  IMAD.MOV.U32 R0, RZ, RZ, R3 ;  /* 0x000000ffff007224 */ /* 0x001fe200078e0003 */
[C---:B------:R-:W-:Y:S01]  /*3c40*/  ISETP.GT.U32.AND P3, PT, R19.reuse, R8, PT ;  /* 0x000000081300720c */ /* 0x040fe20003f64070 */
[C---:B------:R-:W-:Y:S02]  /*3c50*/  IMAD R21, R19.reuse, R24, R21 ;  /* 0x0000001813157224 */ /* 0x040fe400078e0215 */
[----:B------:R-:W-:Y:S01]  /*3c60*/  @!P6 IMAD.MOV R0, RZ, RZ, -R0 ;  /* 0x000000ffff00e224 */ /* 0x000fe200078e0a00 */
[----:B------:R-:W-:Y:S01]  /*3c70*/  ISETP.GT.U32.AND P6, PT, R19, R7, PT ;  /* 0x000000071300720c */ /* 0x000fe20003fc4070 */
[--C-:B------:R-:W-:Y:S01]  /*3c80*/  @!P4 IMAD.IADD R5, R5, 0x1, -R19.reuse ;  /* 0x000000010505c824 */ /* 0x100fe200078e0a13 */
[----:B------:R-:W-:Y:S01]  /*3c90*/  ISETP.GT.U32.AND P4, PT, R19, R21, PT ;  /* 0x000000151300720c */ /* 0x000fe20003f84070 */
[----:B------:R-:W-:Y:S01]  /*3ca0*/  @!P2 IMAD.IADD R6, R6, 0x1, -R19 ;  /* 0x000000010606a824 */ /* 0x000fe200078e0a13 */
[----:B------:R-:W-:-:S02]  /*3cb0*/  ISETP.GE.AND P2, PT, R9, RZ, PT ;  /* 0x000000ff0900720c */ /* 0x000fc40003f46270 */
[C-C-:B------:R-:W-:Y:S02]  /*3cc0*/  LOP3.LUT R15, R53.reuse, 0x20, R38.reuse, 0xfe, !PT ;  /* 0x00000020350f7812 */ /* 0x140fe400078efe26 */
[----:B------:R-:W-:Y:S02]  /*3cd0*/  LOP3.LUT R16, R53, 0x21, R38, 0xfe, !PT ;  /* 0x0000002135107812 */ /* 0x000fe400078efe26 */
[----:B------:R-:W-:Y:S02]  /*3ce0*/  IABS R22, R15 ;  /* 0x0000000f00167213 */ /* 0x000fe40000000000 */
[----:B------:R-:W-:Y:S01]  /*3cf0*/  IABS R23, R16 ;  /* 0x0000001000177213 */ /* 0x000fe20000000000 */
[----:B------:R0:W-:Y:S01]  /*3d00*/  STL [R1+0x28], R0 ;  /* 0x0000280001007387 */ /* 0x0001e20000100800 */
[----:B------:R-:W-:Y:S02]  /*3d10*/  IMAD.MOV.U32 R26, RZ, RZ, R4 ;  /* 0x000000ffff1a7224 */ /* 0x000fe400078e0004 */
[----:B------:R-:W-:-:S02]  /*3d20*/  @!P6 IMAD.IADD R7, R7, 0x1, -R19 ;  /* 0x000000010707e824 */ /* 0x000fc400078e0a13 */
[----:B------:R-:W-:Y:S01]  /*3d30*/  @!P3 IMAD.IADD R8, R8, 0x1, -R19 ;  /* 0x000000010808b824 */ /* 0x000fe200078e0a13 */
[----:B------:R-:W-:Y:S01]  /*3d40*/  ISETP.GE.AND P3, PT, R10, RZ, PT ;  /* 0x000000ff0a00720c */ /* 0x000fe20003f66270 */
[----:B------:R-:W-:Y:S01]  /*3d50*/  IMAD.HI.U32 R25, R20, R22, RZ ;  /* 0x0000001614197227 */ /* 0x000fe200078e00ff */
[----:B------:R-:W-:-:S03]  /*3d60*/  LOP3.LUT R17, R53, 0x22, R38, 0xfe, !PT ;  /* 0x0000002235117812 */ /* 0x000fc600078efe26 */
[----:B0-----:R-:W-:Y:S02]  /*3d70*/  IMAD.MOV.U32 R0, RZ, RZ, R5 ;  /* 0x000000ffff007224 */ /* 0x001fe400078e0005 */
[----:B------:R-:W-:-:S04]  /*3d80*/  IMAD.HI.U32 R3, R20, R23, RZ ;  /* 0x0000001714037227 */ /* 0x000fc800078e00ff */
[----:B------:R-:W-:Y:S02]  /*3d90*/  @!P5 IMAD.MOV R26, RZ, RZ, -R26 ;  /* 0x000000ffff1ad224 */ /* 0x000fe400078e0a1a */
[----:B------:R-:W-:Y:S01]  /*3da0*/  @!P4 IMAD.IADD R21, R21, 0x1, -R19 ;  /* 0x000000011515c824 */ /* 0x000fe200078e0a13 */
[C---:B------:R-:W-:Y:S01]  /*3db0*/  ISETP.GT.U32.AND P4, PT, R19.reuse, R7, PT ;  /* 0x000000071300720c */ /* 0x040fe20003f84070 */
[----:B------:R-:W-:Y:S01]  /*3dc0*/  @!P2 IMAD.MOV R0, RZ, RZ, -R0 ;  /* 0x000000ffff00a224 */ /* 0x000fe200078e0a00 */
[----:B------:R-:W-:Y:S01]  /*3dd0*/  IABS R18, R17 ;  /* 0x0000001100127213 */ /* 0x000fe20000000000 */
[----:B------:R-:W-:Y:S02]  /*3de0*/  IMAD.MOV R25, RZ, RZ, -R25 ;  /* 0x000000ffff197224 */ /* 0x000fe400078e0a19 */
[----:B------:R-:W-:Y:S01]  /*3df0*/  IMAD.MOV R3, RZ, RZ, -R3 ;  /* 0x000000ffff037224 */ /* 0x000fe200078e0a03 */
[----:B------:R-:W-:Y:S01]  /*3e00*/  STL [R1+0x18], R26 ;  /* 0x0000181a01007387 */ /* 0x000fe20000100800 */
[C---:B------:R-:W-:Y:S01]  /*3e10*/  IMAD R22, R19.reuse, R25, R22 ;  /* 0x0000001913167224 */ /* 0x040fe200078e0216 */
[C---:B------:R-:W-:Y:S01]  /*3e20*/  ISETP.GT.U32.AND P5, PT, R19.reuse, R8, PT ;  /* 0x000000081300720c */ /* 0x040fe20003fa4070 */
[C---:B------:R-:W-:Y:S01]  /*3e30*/  IMAD R3, R19.reuse, R3, R23 ;  /* 0x0000000313037224 */ /* 0x040fe200078e0217 */
[----:B------:R0:W-:Y:S01]  /*3e40*/  STL [R1+0x14], R0 ;  /* 0x0000140001007387 */ /* 0x0001e20000100800 */
[----:B------:R-:W-:Y:S01]  /*3e50*/  IMAD.HI.U32 R24, R20, R18, RZ ;  /* 0x0000001214187227 */ /* 0x000fe200078e00ff */
[----:B------:R-:W-:-:S03]  /*3e60*/  ISETP.GT.U32.AND P6, PT, R19, R22, PT ;  /* 0x000000161300720c */ /* 0x000fc60003fc4070 */
[----:B0-----:R-:W-:Y:S01]  /*3e70*/  IMAD.MOV.U32 R0, RZ, RZ, R6 ;  /* 0x000000ffff007224 */ /* 0x001fe200078e0006 */
[----:B------:R-:W-:Y:S01]  /*3e80*/  LOP3.LUT R9, R53, 0x23, R38, 0xfe, !PT ;  /* 0x0000002335097812 */ /* 0x000fe200078efe26 */
[----:B------:R-:W-:Y:S02]  /*3e90*/  IMAD.MOV R24, RZ, RZ, -R24 ;  /* 0x000000ffff187224 */ /* 0x000fe400078e0a18 */
[----:B------:R-:W-:Y:S01]  /*3ea0*/  @!P3 IMAD.MOV R0, RZ, RZ, -R0 ;  /* 0x000000ffff00b224 */ /* 0x000fe200078e0a00 */
[----:B------:R-:W-:Y:S01]  /*3eb0*/  ISETP.GT.U32.AND P3, PT, R19, R3, PT ;  /* 0x000000031300720c */ /* 0x000fe20003f64070 */
[--C-:B------:R-:W-:Y:S01]  /*3ec0*/  @!P4 IMAD.IADD R7, R7, 0x1, -R19.reuse ;  /* 0x000000010707c824 */ /* 0x100fe200078e0a13 */
[----:B------:R-:W-:Y:S01]  /*3ed0*/  ISETP.GE.AND P4, PT, R12, RZ, PT ;  /* 0x000000ff0c00720c */ /* 0x000fe20003f86270 */
[----:B------:R-:W-:Y:S01]  /*3ee0*/  IMAD R18, R19, R24, R18 ;  /* 0x0000001813127224 */ /* 0x000fe200078e0212 */
[----:B------:R-:W-:Y:S01]  /*3ef0*/  IABS R23, R9 ;  /* 0x0000000900177213 */ /* 0x000fe20000000000 */
[----:B------:R-:W-:Y:S01]  /*3f00*/  @!P5 IMAD.IADD R8, R8, 0x1, -R19 ;  /* 0x000000010808d824 */ /* 0x000fe200078e0a13 */
[----:B------:R-:W-:-:S02]  /*3f10*/  LOP3.LUT R10, R53, 0x24, R38, 0xfe, !PT ;  /* 0x00000024350a7812 */ /* 0x000fc400078efe26 */
[----:B------:R-:W-:Y:S01]  /*3f20*/  ISETP.GT.U32.AND P5, PT, R19, R18, PT ;  /* 0x000000121300720c */ /* 0x000fe20003fa4070 */
[----:B------:R-:W-:Y:S01]  /*3f30*/  IMAD.HI.U32 R5, R20, R23, RZ ;  /* 0x0000001714057227 */ /* 0x000fe200078e00ff */
[----:B------:R-:W-:-:S03]  /*3f40*/  IABS R4, R10 ;  /* 0x0000000a00047213 */ /* 0x000fc60000000000 */
[--C-:B------:R-:W-:Y:S01]  /*3f50*/  @!P6 IMAD.IADD R22, R22, 0x1, -R19.reuse ;  /* 0x000000011616e824 */ /* 0x100fe200078e0a13 */
[----:B------:R-:W-:Y:S01]  /*3f60*/  ISETP.GT.U32.AND P6, PT, R19, R21, PT ;  /* 0x000000151300720c */ /* 0x000fe20003fc4070 */
[----:B------:R-:W-:Y:S02]  /*3f70*/  @!P3 IMAD.IADD R3, R3, 0x1, -R19 ;  /* 0x000000010303b824 */ /* 0x000fe400078e0a13 */
[----:B------:R-:W-:Y:S02]  /*3f80*/  IMAD.MOV.U32 R51, RZ, RZ, R7 ;  /* 0x000000ffff337224 */ /* 0x000fe400078e0007 */
[----:B------:R-:W-:Y:S01]  /*3f90*/  IMAD.MOV R6, RZ, RZ, -R5 ;  /* 0x000000ffff067224 */ /* 0x000fe200078e0a05 */
[C---:B------:R-:W-:Y:S01]  /*3fa0*/  ISETP.GT.U32.AND P2, PT, R19.reuse, R22, PT ;  /* 0x000000161300720c */ /* 0x040fe20003f44070 */
[----:B------:R-:W-:Y:S01]  /*3fb0*/  @!P4 IMAD.MOV R51, RZ, RZ, -R51 ;  /* 0x000000ffff33c224 */ /* 0x000fe200078e0a33 */
[----:B------:R-:W-:Y:S01]  /*3fc0*/  ISETP.GT.U32.AND P4, PT, R19, R3, PT ;  /* 0x000000031300720c */ /* 0x000fe20003f84070 */
[----:B------:R-:W-:-:S04]  /*3fd0*/  IMAD.HI.U32 R5, R20, R4, RZ ;  /* 0x0000000414057227 */ /* 0x000fc800078e00ff */
[C---:B------:R-:W-:Y:S02]  /*3fe0*/  IMAD R23, R19.reuse, R6, R23 ;  /* 0x0000000613177224 */ /* 0x040fe400078e0217 */
[----:B------:R-:W-:Y:S02]  /*3ff0*/  IMAD.MOV R5, RZ, RZ, -R5 ;  /* 0x000000ffff057224 */ /* 0x000fe400078e0a05 */
[--C-:B------:R-:W-:Y:S01]  /*4000*/  @!P5 IMAD.IADD R18, R18, 0x1, -R19.reuse ;  /* 0x000000011212d824 */ /* 0x100fe200078e0a13 */
[----:B------:R-:W-:Y:S01]  /*4010*/  ISETP.GT.U32.AND P5, PT, R19, R23, PT ;  /* 0x000000171300720c */ /* 0x000fe20003fa4070 */
[--C-:B------:R-:W-:Y:S01]  /*4020*/  @!P6 IMAD.IADD R21, R21, 0x1, -R19.reuse ;  /* 0x000000011515e824 */ /* 0x100fe200078e0a13 */
[----:B------:R-:W-:Y:S01]  /*4030*/  ISETP.GE.AND P6, PT, R13, RZ, PT ;  /* 0x000000ff0d00720c */ /* 0x000fe20003fc6270 */
[----:B------:R-:W-:Y:S02]  /*4040*/  IMAD R45, R19, R5, R4 ;  /* 0x00000005132d7224 */ /* 0x000fe400078e0204 */
[--C-:B------:R-:W-:Y:S01]  /*4050*/  @!P2 IMAD.IADD R22, R22, 0x1, -R19.reuse ;  /* 0x000000011616a824 */ /* 0x100fe200078e0a13 */
[----:B------:R-:W-:Y:S01]  /*4060*/  ISETP.GE.AND P2, PT, R14, RZ, PT ;  /* 0x000000ff0e00720c */ /* 0x000fe20003f46270 */
[----:B------:R-:W-:Y:S01]  /*4070*/  @!P4 IMAD.IADD R3, R3, 0x1, -R19 ;  /* 0x000000010303c824 */ /* 0x000fe200078e0a13 */
[----:B------:R-:W-:-:S02]  /*4080*/  ISETP.GT.U32.AND P4, PT, R19, R45, PT ;  /* 0x0000002d1300720c */ /* 0x000fc40003f84070 */
[--C-:B------:R-:W-:Y:S01]  /*4090*/  LOP3.LUT R6, R53, 0x25, R38.reuse, 0xfe, !PT ;  /* 0x0000002535067812 */ /* 0x100fe200078efe26 */
[----:B------:R0:W-:Y:S01]  /*40a0*/  STL [R1+0x10], R0 ;  /* 0x0000100001007387 */ /* 0x0001e20000100800 */
[----:B------:R-:W-:Y:S01]  /*40b0*/  ISETP.GE.AND P3, PT, R15, RZ, PT ;  /* 0x000000ff0f00720c */ /* 0x000fe20003f66270 */
[----:B------:R-:W-:Y:S01]  /*40c0*/  @!P5 IMAD.IADD R23, R23, 0x1, -R19 ;  /* 0x000000011717d824 */ /* 0x000fe200078e0a13 */
[----:B------:R-:W-:Y:S01]  /*40d0*/  IABS R44, R6 ;  /* 0x00000006002c7213 */ /* 0x000fe20000000000 */
[----:B------:R-:W-:Y:S01]  /*40e0*/  IMAD.MOV.U32 R48, RZ, RZ, R21 ;  /* 0x000000ffff307224 */ /* 0x000fe200078e0015 */
[----:B------:R-:W-:Y:S01]  /*40f0*/  LOP3.LUT R5, R53, 0x26, R38, 0xfe, !PT ;  /* 0x0000002635057812 */ /* 0x000fe200078efe26 */
[----:B0-----:R-:W-:Y:S01]  /*4100*/  IMAD.MOV.U32 R0, RZ, RZ, R8 ;  /* 0x000000ffff007224 */ /* 0x001fe200078e0008 */
[----:B------:R-:W-:Y:S01]  /*4110*/  ISETP.GT.U32.AND P5, PT, R19, R23, PT ;  /* 0x000000171300720c */ /* 0x000fe20003fa4070 */
[----:B------:R-:W-:-:S04]  /*4120*/  IMAD.HI.U32 R7, R20, R44, RZ ;  /* 0x0000002c14077227 */ /* 0x000fc800078e00ff */
[----:B------:R-:W-:Y:S01]  /*4130*/  @!P6 IMAD.MOV R0, RZ, RZ, -R0 ;  /* 0x000000ffff00e224 */ /* 0x000fe200078e0a00 */
[----:B------:R-:W-:Y:S01]  /*4140*/  ISETP.GT.U32.AND P6, PT, R19, R18, PT ;  /* 0x000000121300720c */ /* 0x000fe20003fc4070 */
[----:B------:R-:W-:Y:S01]  /*4150*/  IMAD.MOV.U32 R49, RZ, RZ, R22 ;  /* 0x000000ffff317224 */ /* 0x000fe200078e0016 */
[----:B------:R-:W-:Y:S01]  /*4160*/  IABS R43, R5 ;  /* 0x00000005002b7213 */ /* 0x000fe20000000000 */
[----:B------:R-:W-:Y:S01]  /*4170*/  @!P2 IMAD.MOV R48, RZ, RZ, -R48 ;  /* 0x000000ffff30a224 */ /* 0x000fe200078e0a30 */
[----:B------:R-:W-:Y:S01]  /*4180*/  ISETP.GE.AND P2, PT, R16, RZ, PT ;  /* 0x000000ff1000720c */ /* 0x000fe20003f46270 */
[----:B------:R-:W-:Y:S02]  /*4190*/  @!P4 IMAD.IADD R45, R45, 0x1, -R19 ;  /* 0x000000012d2dc824 */ /* 0x000fe400078e0a13 */
[----:B------:R-:W-:Y:S02]  /*41a0*/  IMAD.MOV R7, RZ, RZ, -R7 ;  /* 0x000000ffff077224 */ /* 0x000fe400078e0a07 */
[----:B------:R-:W-:Y:S01]  /*41b0*/  @!P3 IMAD.MOV R49, RZ, RZ, -R49 ;  /* 0x000000ffff31b224 */ /* 0x000fe200078e0a31 */
[----:B------:R-:W-:Y:S01]  /*41c0*/  ISETP.GE.AND P3, PT, R17, RZ, PT ;  /* 0x000000ff1100720c */ /* 0x000fe20003f66270 */
[C---:B------:R-:W-:Y:S01]  /*41d0*/  IMAD R44, R19.reuse, R7, R44 ;  /* 0x00000007132c7224 */ /* 0x040fe200078e022c */
[----:B------:R-:W-:Y:S01]  /*41e0*/  ISETP.GT.U32.AND P4, PT, R19, R45, PT ;  /* 0x0000002d1300720c */ /* 0x000fe20003f84070 */
[----:B------:R-:W-:Y:S01]  /*41f0*/  IMAD.HI.U32 R7, R20, R43, RZ ;  /* 0x0000002b14077227 */ /* 0x000fe200078e00ff */
[----:B------:R-:W-:-:S03]  /*4200*/  LOP3.LUT R4, R53, 0x27, R38, 0xfe, !PT ;  /* 0x0000002735047812 */ /* 0x000fc600078efe26 */
[----:B------:R-:W-:Y:S01]  /*4210*/  @!P6 IMAD.IADD R18, R18, 0x1, -R19 ;  /* 0x000000011212e824 */ /* 0x000fe200078e0a13 */
[----:B------:R-:W-:Y:S01]  /*4220*/  IABS R42, R4 ;  /* 0x00000004002a7213 */ /* 0x000fe20000000000 */
[----:B------:R-:W-:Y:S02]  /*4230*/  IMAD.MOV.U32 R52, RZ, RZ, R3 ;  /* 0x000000ffff347224 */ /* 0x000fe400078e0003 */
[----:B------:R-:W-:Y:S01]  /*4240*/  @!P5 IMAD.IADD R23, R23, 0x1, -R19 ;  /* 0x000000011717d824 */ /* 0x000fe200078e0a13 */
[----:B------:R-:W-:Y:S01]  /*4250*/  ISETP.GT.U32.AND P5, PT, R19, R44, PT ;  /* 0x0000002c1300720c */ /* 0x000fe20003fa4070 */
[----:B------:R-:W-:Y:S02]  /*4260*/  IMAD.MOV R7, RZ, RZ, -R7 ;  /* 0x000000ffff077224 */ /* 0x000fe400078e0a07 */
[----:B------:R-:W-:Y:S01]  /*4270*/  @!P2 IMAD.MOV R52, RZ, RZ, -R52 ;  /* 0x000000ffff34a224 */ /* 0x000fe200078e0a34 */
[----:B------:R-:W-:Y:S01]  /*4280*/  ISETP.GE.AND P2, PT, R10, RZ, PT ;  /* 0x000000ff0a00720c */ /* 0x000fe20003f46270 */
[----:B------:R-:W-:-:S02]  /*4290*/  IMAD.MOV.U32 R47, RZ, RZ, R18 ;  /* 0x000000ffff2f7224 */ /* 0x000fc400078e0012 */
[----:B------:R-:W-:Y:S02]  /*42a0*/  IMAD R43, R19, R7, R43 ;  /* 0x00000007132b7224 */ /* 0x000fe400078e022b */
[----:B------:R-:W-:-:S04]  /*42b0*/  IMAD.HI.U32 R3, R20, R42, RZ ;  /* 0x0000002a14037227 */ /* 0x000fc800078e00ff */
[----:B------:R-:W-:Y:S01]  /*42c0*/  @!P3 IMAD.MOV R47, RZ, RZ, -R47 ;  /* 0x000000ffff2fb224 */ /* 0x000fe200078e0a2f */
[----:B------:R-:W-:Y:S01]  /*42d0*/  ISETP.GE.AND P3, PT, R6, RZ, PT ;  /* 0x000000ff0600720c */ /* 0x000fe20003f66270 */
[----:B------:R-:W-:Y:S01]  /*42e0*/  @!P4 IMAD.IADD R45, R45, 0x1, -R19 ;  /* 0x000000012d2dc824 */ /* 0x000fe200078e0a13 */
[C---:B------:R-:W-:Y:S01]  /*42f0*/  ISETP.GT.U32.AND P4, PT, R19.reuse, R43, PT ;  /* 0x0000002b1300720c */ /* 0x040fe20003f84070 */
[----:B------:R-:W-:Y:S02]  /*4300*/  IMAD.MOV R6, RZ, RZ, -R3 ;  /* 0x000000ffff067224 */ /* 0x000fe400078e0a03 */
[----:B------:R-:W-:Y:S02]  /*4310*/  @!P5 IMAD.IADD R44, R44, 0x1, -R19 ;  /* 0x000000012c2cd824 */ /* 0x000fe400078e0a13 */
[----:B------:R-:W-:Y:S01]  /*4320*/  IMAD R42, R19, R6, R42 ;  /* 0x00000006132a7224 */ /* 0x000fe200078e022a */
[----:B------:R-:W-:Y:S01]  /*4330*/  LOP3.LUT R3, R53, 0x28, R38, 0xfe, !PT ;  /* 0x0000002835037812 */ /* 0x000fe200078efe26 */
[----:B------:R-:W-:Y:S01]  /*4340*/  @!P2 IMAD.MOV R45, RZ, RZ, -R45 ;  /* 0x000000ffff2da224 */ /* 0x000fe200078e0a2d */
[----:B------:R-:W-:-:S02]  /*4350*/  ISETP.GT.U32.AND P5, PT, R19, R44, PT ;  /* 0x0000002c1300720c */ /* 0x000fc40003fa4070 */
[----:B------:R-:W-:Y:S02]  /*4360*/  ISETP.GT.U32.AND P2, PT, R19, R42, PT ;  /* 0x0000002a1300720c */ /* 0x000fe40003f44070 */
[----:B------:R-:W-:Y:S01]  /*4370*/  ISETP.GE.AND P6, PT, R9, RZ, PT ;  /* 0x000000ff0900720c */ /* 0x000fe20003fc6270 */
[----:B------:R-:W-:Y:S01]  /*4380*/  @!P4 IMAD.IADD R43, R43, 0x1, -R19 ;  /* 0x000000012b2bc824 */ /* 0x000fe200078e0a13 */
[----:B------:R-:W-:Y:S02]  /*4390*/  IABS R41, R3 ;  /* 0x0000000300297213 */ /* 0x000fe40000000000 */
[--C-:B------:R-:W-:Y:S02]  /*43a0*/  LOP3.LUT R9, R53, 0x29, R38.reuse, 0xfe, !PT ;  /* 0x0000002935097812 */ /* 0x100fe400078efe26 */
[----:B------:R-:W-:Y:S01]  /*43b0*/  ISETP.GT.U32.AND P4, PT, R19, R43, PT ;  /* 0x0000002b1300720c */ /* 0x000fe20003f84070 */
[----:B------:R-:W-:Y:S01]  /*43c0*/  IMAD.HI.U32 R10, R20, R41, RZ ;  /* 0x00000029140a7227 */ /* 0x000fe200078e00ff */
[----:B------:R-:W-:-:S02]  /*43d0*/  LOP3.LUT R14, R53, 0x2a, R38, 0xfe, !PT ;  /* 0x0000002a350e7812 */ /* 0x000fc400078efe26 */
[----:B------:R-:W-:Y:S01]  /*43e0*/  IABS R6, R9 ;  /* 0x0000000900067213 */ /* 0x000fe20000000000 */
[----:B------:R-:W-:Y:S02]  /*43f0*/  IMAD.MOV.U32 R46, RZ, RZ, R23 ;  /* 0x000000ffff2e7224 */ /* 0x000fe400078e0017 */
[----:B------:R-:W-:Y:S02]  /*4400*/  IMAD.MOV R10, RZ, RZ, -R10 ;  /* 0x000000ffff0a7224 */ /* 0x000fe400078e0a0a */
[--C-:B------:R-:W-:Y:S02]  /*4410*/  @!P5 IMAD.IADD R44, R44, 0x1, -R19.reuse ;  /* 0x000000012c2cd824 */ /* 0x100fe400078e0a13 */
[----:B------:R-:W-:Y:S01]  /*4420*/  @!P2 IMAD.IADD R42, R42, 0x1, -R19 ;  /* 0x000000012a2aa824 */ /* 0x000fe200078e0a13 */
[----:B------:R-:W-:Y:S01]  /*4430*/  LOP3.LUT R12, R53, 0x2b, R38, 0xfe, !PT ;  /* 0x0000002b350c7812 */ /* 0x000fe200078efe26 */
[----:B------:R-:W-:Y:S01]  /*4440*/  @!P6 IMAD.MOV R46, RZ, RZ, -R46 ;  /* 0x000000ffff2ee224 */ /* 0x000fe200078e0a2e */
[----:B------:R-:W-:Y:S01]  /*4450*/  ISETP.GE.AND P6, PT, R5, RZ, PT ;  /* 0x000000ff0500720c */ /* 0x000fe20003fc6270 */
[C---:B------:R-:W-:Y:S01]  /*4460*/  IMAD R41, R19.reuse, R10, R41 ;  /* 0x0000000a13297224 */ /* 0x040fe200078e0229 */
[----:B------:R-:W-:Y:S01]  /*4470*/  IABS R7, R14 ;  /* 0x0000000e00077213 */ /* 0x000fe20000000000 */
[----:B------:R-:W-:Y:S01]  /*4480*/  @!P3 IMAD.MOV R44, RZ, RZ, -R44 ;  /* 0x000000ffff2cb224 */ /* 0x000fe200078e0a2c */
[----:B------:R-:W-:Y:S01]  /*4490*/  ISETP.GT.U32.AND P3, PT, R19, R42, PT ;  /* 0x0000002a1300720c */ /* 0x000fe20003f64070 */
[----:B------:R-:W-:Y:S01]  /*44a0*/  IMAD.HI.U32 R5, R20, R6, RZ ;  /* 0x0000000614057227 */ /* 0x000fe200078e00ff */
[----:B------:R-:W-:-:S02]  /*44b0*/  IABS R8, R12 ;  /* 0x0000000c00087213 */ /* 0x000fc40000000000 */
[----:B------:R-:W-:Y:S01]  /*44c0*/  ISETP.GE.AND P5, PT, R4, RZ, PT ;  /* 0x000000ff0400720c */ /* 0x000fe20003fa6270 */
[----:B------:R-:W-:Y:S01]  /*44d0*/  @!P4 IMAD.IADD R43, R43, 0x1, -R19 ;  /* 0x000000012b2bc824 */ /* 0x000fe200078e0a13 */
[----:B------:R-:W-:Y:S01]  /*44e0*/  ISETP.GT.U32.AND P4, PT, R19, R41, PT ;  /* 0x000000291300720c */ /* 0x000fe20003f84070 */
[----:B------:R-:W-:Y:S01]  /*44f0*/  IMAD.HI.U32 R10, R20, R7, RZ ;  /* 0x00000007140a7227 */ /* 0x000fe200078e00ff */
[----:B------:R-:W-:-:S03]  /*4500*/  ISETP.GE.AND P2, PT, R3, RZ, PT ;  /* 0x000000ff0300720c */ /* 0x000fc60003f46270 */
[----:B------:R-:W-:Y:S02]  /*4510*/  IMAD.MOV R4, RZ, RZ, -R5 ;  /* 0x000000ffff047224 */ /* 0x000fe400078e0a05 */
[----:B------:R-:W-:-:S04]  /*4520*/  IMAD.HI.U32 R3, R20, R8, RZ ;  /* 0x0000000814037227 */ /* 0x000fc800078e00ff */
[----:B------:R-:W-:Y:S02]  /*4530*/  IMAD.MOV R10, RZ, RZ, -R10 ;  /* 0x000000ffff0a7224 */ /* 0x000fe400078e0a0a */
[C---:B------:R-:W-:Y:S02]  /*4540*/  IMAD R6, R19.reuse, R4, R6 ;  /* 0x0000000413067224 */ /* 0x040fe400078e0206 */
[----:B------:R-:W-:Y:S02]  /*4550*/  IMAD.MOV R3, RZ, RZ, -R3 ;  /* 0x000000ffff037224 */ /* 0x000fe400078e0a03 */
[C---:B------:R-:W-:Y:S02]  /*4560*/  IMAD R7, R19.reuse, R10, R7 ;  /* 0x0000000a13077224 */ /* 0x040fe400078e0207 */
[--C-:B------:R-:W-:Y:S01]  /*4570*/  @!P3 IMAD.IADD R42, R42, 0x1, -R19.reuse ;  /* 0x000000012a2ab824 */ /* 0x100fe200078e0a13 */
[----:B------:R-:W-:Y:S01]  /*4580*/  ISETP.GT.U32.AND P3, PT, R19, R6, PT ;  /* 0x000000061300720c */ /* 0x000fe20003f64070 */
[----:B------:R-:W-:-:S02]  /*4590*/  @!P4 IMAD.IADD R41, R41, 0x1, -R19 ;  /* 0x000000012929c824 */ /* 0x000fc400078e0a13 */
[C---:B------:R-:W-:Y:S02]  /*45a0*/  IMAD R8, R19.reuse, R3, R8 ;  /* 0x0000000313087224 */ /* 0x040fe400078e0208 */
[----:B------:R-:W-:Y:S01]  /*45b0*/  @!P6 IMAD.MOV R43, RZ, RZ, -R43 ;  /* 0x000000ffff2be224 */ /* 0x000fe200078e0a2b */
[C---:B------:R-:W-:Y:S01]  /*45c0*/  ISETP.GT.U32.AND P6, PT, R19.reuse, R7, PT ;  /* 0x000000071300720c */ /* 0x040fe20003fc4070 */
[----:B------:R-:W-:Y:S01]  /*45d0*/  @!P5 IMAD.MOV R42, RZ, RZ, -R42 ;  /* 0x000000ffff2ad224 */ /* 0x000fe200078e0a2a */
[C---:B------:R-:W-:Y:S02]  /*45e0*/  ISETP.GT.U32.AND P4, PT, R19.reuse, R41, PT ;  /* 0x000000291300720c */ /* 0x040fe40003f84070 */
[----:B------:R-:W-:Y:S02]  /*45f0*/  ISETP.GT.U32.AND P5, PT, R19, R8, PT ;  /* 0x000000081300720c */ /* 0x000fe40003fa4070 */
[----:B------:R-:W-:Y:S01]  /*4600*/  LOP3.LUT R4, R53, 0x2c, R38, 0xfe, !PT ;  /* 0x0000002c35047812 */ /* 0x000fe200078efe26 */
[----:B------:R-:W-:-:S03]  /*4610*/  @!P3 IMAD.IADD R6, R6, 0x1, -R19 ;  /* 0x000000010606b824 */ /* 0x000fc600078e0a13 */
[----:B------:R-:W-:-:S03]  /*4620*/  IABS R13, R4 ;  /* 0x00000004000d7213 */ /* 0x000fc60000000000 */
[----:B------:R-:W-:Y:S01]  /*4630*/  @!P6 IMAD.IADD R7, R7, 0x1, -R19 ;  /* 0x000000010707e824 */ /* 0x000fe200078e0a13 */
[----:B------:R-:W-:Y:S01]  /*4640*/  ISETP.GT.U32.AND P6, PT, R19, R6, PT ;  /* 0x000000061300720c */ /* 0x000fe20003fc4070 */
[----:B------:R-:W-:Y:S01]  /*4650*/  IMAD.HI.U32 R15, R20, R13, RZ ;  /* 0x0000000d140f7227 */ /* 0x000fe200078e00ff */
[----:B------:R-:W-:-:S03]  /*4660*/  LOP3.LUT R5, R53, 0x2d, R38, 0xfe, !PT ;  /* 0x0000002d35057812 */ /* 0x000fc600078efe26 */
[--C-:B------:R-:W-:Y:S02]  /*4670*/  @!P4 IMAD.IADD R41, R41, 0x1, -R19.reuse ;  /* 0x000000012929c824 */ /* 0x100fe400078e0a13 */
[----:B------:R-:W-:Y:S01]  /*4680*/  @!P5 IMAD.IADD R8, R8, 0x1, -R19 ;  /* 0x000000010808d824 */ /* 0x000fe200078e0a13 */
[----:B------:R-:W-:Y:S01]  /*4690*/  IABS R10, R5 ;  /* 0x00000005000a7213 */ /* 0x000fe20000000000 */
[----:B------:R-:W-:Y:S01]  /*46a0*/  IMAD.MOV R15, RZ, RZ, -R15 ;  /* 0x000000ffff0f7224 */ /* 0x000fe200078e0a0f */
[----:B------:R-:W-:Y:S01]  /*46b0*/  LOP3.LUT R17, R53, 0x2e, R38, 0xfe, !PT ;  /* 0x0000002e35117812 */ /* 0x000fe200078efe26 */
[----:B------:R-:W-:Y:S01]  /*46c0*/  @!P2 IMAD.MOV R41, RZ, RZ, -R41 ;  /* 0x000000ffff29a224 */ /* 0x000fe200078e0a29 */
[----:B------:R-:W-:Y:S01]  /*46d0*/  ISETP.GE.AND P4, PT, R9, RZ, PT ;  /* 0x000000ff0900720c */ /* 0x000fe20003f86270 */
[C---:B------:R-:W-:Y:S01]  /*46e0*/  IMAD R9, R19.reuse, R15, R13 ;  /* 0x0000000f13097224 */ /* 0x040fe200078e020d */
[----:B------:R-:W-:Y:S01]  /*46f0*/  ISETP.GT.U32.AND P2, PT, R19, R8, PT ;  /* 0x000000081300720c */ /* 0x000fe20003f44070 */
[----:B------:R-:W-:Y:S01]  /*4700*/  IMAD.HI.U32 R3, R20, R10, RZ ;  /* 0x0000000a14037227 */ /* 0x000fe200078e00ff */
[----:B------:R-:W-:-:S02]  /*4710*/  IABS R16, R17 ;  /* 0x0000001100107213 */ /* 0x000fc40000000000 */
[C---:B------:R-:W-:Y:S01]  /*4720*/  ISETP.GT.U32.AND P5, PT, R19.reuse, R7, PT ;  /* 0x000000071300720c */ /* 0x040fe20003fa4070 */
[----:B------:R-:W-:Y:S01]  /*4730*/  @!P6 IMAD.IADD R6, R6, 0x1, -R19 ;  /* 0x000000010606e824 */ /* 0x000fe200078e0a13 */
[----:B------:R-:W-:Y:S01]  /*4740*/  ISETP.GT.U32.AND P6, PT, R19, R9, PT ;  /* 0x000000091300720c */ /* 0x000fe20003fc4070 */
[----:B------:R-:W-:Y:S02]  /*4750*/  IMAD.MOV R3, RZ, RZ, -R3 ;  /* 0x000000ffff037224 */ /* 0x000fe400078e0a03 */
[----:B------:R-:W-:Y:S01]  /*4760*/  IMAD.HI.U32 R21, R20, R16, RZ ;  /* 0x0000001014157227 */ /* 0x000fe200078e00ff */
[----:B------:R-:W-:-:S03]  /*4770*/  LOP3.LUT R22, R53, 0x2f, R38, 0xfe, !PT ;  /* 0x0000002f35167812 */ /* 0x000fc600078efe26 */
[----:B------:R-:W-:Y:S02]  /*4780*/  IMAD R10, R19, R3, R10 ;  /* 0x00000003130a7224 */ /* 0x000fe400078e020a */
[----:B------:R-:W-:Y:S02]  /*4790*/  IMAD.MOV R21, RZ, RZ, -R21 ;  /* 0x000000ffff157224 */ /* 0x000fe400078e0a15 */
[--C-:B------:R-:W-:Y:S01]  /*47a0*/  @!P2 IMAD.IADD R8, R8, 0x1, -R19.reuse ;  /* 0x000000010808a824 */ /* 0x100fe200078e0a13 */
[----:B------:R-:W-:Y:S01]  /*47b0*/  ISETP.GE.AND P2, PT, R12, RZ, PT ;  /* 0x000000ff0c00720c */ /* 0x000fe20003f46270 */
[--C-:B------:R-:W-:Y:S01]  /*47c0*/  @!P5 IMAD.IADD R7, R7, 0x1, -R19.reuse ;  /* 0x000000010707d824 */ /* 0x100fe200078e0a13 */
[----:B------:R-:W-:Y:S01]  /*47d0*/  IABS R13, R22 ;  /* 0x00000016000d7213 */ /* 0x000fe20000000000 */
[C---:B------:R-:W-:Y:S01]  /*47e0*/  IMAD R12, R19.reuse, R21, R16 ;  /* 0x00000015130c7224 */ /* 0x040fe200078e0210 */
[----:B------:R-:W-:Y:S01]  /*47f0*/  ISETP.GT.U32.AND P5, PT, R19, R10, PT ;  /* 0x0000000a1300720c */ /* 0x000fe20003fa4070 */
[----:B------:R-:W-:Y:S01]  /*4800*/  @!P6 IMAD.IADD R9, R9, 0x1, -R19 ;  /* 0x000000010909e824 */ /* 0x000fe200078e0a13 */
[----:B------:R-:W-:Y:S01]  /*4810*/  ISETP.GE.AND P3, PT, R14, RZ, PT ;  /* 0x000000ff0e00720c */ /* 0x000fe20003f66270 */
[----:B------:R-:W-:Y:S01]  /*4820*/  IMAD.HI.U32 R15, R20, R13, RZ ;  /* 0x0000000d140f7227 */ /* 0x000fe200078e00ff */
[----:B------:R-:W-:-:S02]  /*4830*/  ISETP.GT.U32.AND P6, PT, R19, R12, PT ;  /* 0x0000000c1300720c */ /* 0x000fc40003fc4070 */
[----:B------:R-:W-:Y:S01]  /*4840*/  LOP3.LUT R18, R53, 0x30, R38, 0xfe, !PT ;  /* 0x0000003035127812 */ /* 0x000fe200078efe26 */
[----:B------:R-:W-:-:S03]  /*4850*/  IMAD.MOV R15, RZ, RZ, -R15 ;  /* 0x000000ffff0f7224 */ /* 0x000fc600078e0a0f */
[----:B------:R-:W-:Y:S01]  /*4860*/  IABS R14, R18 ;  /* 0x00000012000e7213 */ /* 0x000fe20000000000 */
[----:B------:R-:W-:Y:S01]  /*4870*/  IMAD R13, R19, R15, R13 ;  /* 0x0000000f130d7224 */ /* 0x000fe200078e020d */
[----:B------:R-:W-:Y:S01]  /*4880*/  LOP3.LUT R3, R53, 0x31, R38, 0xfe, !PT ;  /* 0x0000003135037812 */ /* 0x000fe200078efe26 */
[----:B------:R-:W-:Y:S01]  /*4890*/  @!P5 IMAD.IADD R10, R10, 0x1, -R19 ;  /* 0x000000010a0ad824 */ /* 0x000fe200078e0a13 */
[----:B------:R-:W-:Y:S01]  /*48a0*/  ISETP.GT.U32.AND P5, PT, R19, R9, PT ;  /* 0x000000091300720c */ /* 0x000fe20003fa4070 */
[----:B------:R-:W-:Y:S01]  /*48b0*/  IMAD.HI.U32 R16, R20, R14, RZ ;  /* 0x0000000e14107227 */ /* 0x000fe200078e00ff */
[----:B------:R-:W-:-:S03]  /*48c0*/  IABS R15, R3 ;  /* 0x00000003000f7213 */ /* 0x000fc60000000000 */
[----:B------:R-:W-:Y:S01]  /*48d0*/  @!P3 IMAD.MOV R7, RZ, RZ, -R7 ;  /* 0x000000ffff07b224 */ /* 0x000fe200078e0a07 */
[C---:B------:R-:W-:Y:S01]  /*48e0*/  ISETP.GT.U32.AND P3, PT, R19.reuse, R13, PT ;  /* 0x0000000d1300720c */ /* 0x040fe20003f64070 */
[----:B------:R-:W-:Y:S02]  /*48f0*/  @!P6 IMAD.IADD R12, R12, 0x1, -R19 ;  /* 0x000000010c0ce824 */ /* 0x000fe400078e0a13 */
[----:B------:R-:W-:Y:S02]  /*4900*/  IMAD.MOV R16, RZ, RZ, -R16 ;  /* 0x000000ffff107224 */ /* 0x000fe400078e0a10 */
[----:B------:R-:W-:Y:S01]  /*4910*/  @!P2 IMAD.MOV R8, RZ, RZ, -R8 ;  /* 0x000000ffff08a224 */ /* 0x000fe200078e0a08 */
[C---:B------:R-:W-:Y:S01]  /*4920*/  ISETP.GT.U32.AND P2, PT, R19.reuse, R12, PT ;  /* 0x0000000c1300720c */ /* 0x040fe20003f44070 */
[----:B------:R-:W-:Y:S01]  /*4930*/  @!P4 IMAD.MOV R6, RZ, RZ, -R6 ;  /* 0x000000ffff06c224 */ /* 0x000fe200078e0a06 */
[----:B------:R-:W-:Y:S01]  /*4940*/  ISETP.GT.U32.AND P4, PT, R19, R10, PT ;  /* 0x0000000a1300720c */ /* 0x000fe20003f84070 */
[----:B------:R-:W-:-:S04]  /*4950*/  IMAD.HI.U32 R21, R20, R15, RZ ;  /* 0x0000000f14157227 */ /* 0x000fc800078e00ff */
[----:B------:R-:W-:Y:S02]  /*4960*/  IMAD R14, R19, R16, R14 ;  /* 0x00000010130e7224 */ /* 0x000fe400078e020e */
[----:B------:R-:W-:Y:S02]  /*4970*/  IMAD.MOV R21, RZ, RZ, -R21 ;  /* 0x000000ffff157224 */ /* 0x000fe400078e0a15 */
[--C-:B------:R-:W-:Y:S01]  /*4980*/  @!P5 IMAD.IADD R9, R9, 0x1, -R19.reuse ;  /* 0x000000010909d824 */ /* 0x100fe200078e0a13 */
[----:B------:R-:W-:Y:S01]  /*4990*/  ISETP.GT.U32.AND P5, PT, R19, R14, PT ;  /* 0x0000000e1300720c */ /* 0x000fe20003fa4070 */
[----:B------:R-:W-:Y:S01]  /*49a0*/  @!P3 IMAD.IADD R13, R13, 0x1, -R19 ;  /* 0x000000010d0db824 */ /* 0x000fe200078e0a13 */
[----:B------:R-:W-:Y:S01]  /*49b0*/  ISETP.GE.AND P6, PT, R4, RZ, PT ;  /* 0x000000ff0400720c */ /* 0x000fe20003fc6270 */
[C---:B------:R-:W-:Y:S02]  /*49c0*/  IMAD R15, R19.reuse, R21, R15 ;  /* 0x00000015130f7224 */ /* 0x040fe400078e020f */
[--C-:B------:R-:W-:Y:S01]  /*49d0*/  @!P2 IMAD.IADD R12, R12, 0x1, -R19.reuse ;  /* 0x000000010c0ca824 */ /* 0x100fe200078e0a13 */
[C---:B------:R-:W-:Y:S01]  /*49e0*/  ISETP.GT.U32.AND P3, PT, R19.reuse, R13, PT ;  /* 0x0000000d1300720c */ /* 0x040fe20003f64070 */
[----:B------:R-:W-:Y:S01]  /*49f0*/  @!P4 IMAD.IADD R10, R10, 0x1, -R19 ;  /* 0x000000010a0ac824 */ /* 0x000fe200078e0a13 */
[----:B------:R-:W-:-:S02]  /*4a00*/  ISETP.GT.U32.AND P2, PT, R19, R15, PT ;  /* 0x0000000f1300720c */ /* 0x000fc40003f44070 */
[----:B------:R-:W-:Y:S02]  /*4a10*/  ISETP.GE.AND P4, PT, R5, RZ, PT ;  /* 0x000000ff0500720c */ /* 0x000fe40003f86270 */
[----:B------:R-:W-:Y:S01]  /*4a20*/  LOP3.LUT R5, R53, 0x33, R38, 0xfe, !PT ;  /* 0x0000003335057812 */ /* 0x000fe200078efe26 */
[----:B------:R-:W-:-:S03]  /*4a30*/  @!P5 IMAD.IADD R14, R14, 0x1, -R19 ;  /* 0x000000010e0ed824 */ /* 0x000fc600078e0a13 */
[----:B------:R-:W-:Y:S01]  /*4a40*/  IABS R23, R5 ;  /* 0x0000000500177213 */ /* 0x000fe20000000000 */
[----:B------:R-:W-:Y:S01]  /*4a50*/  @!P6 IMAD.MOV R9, RZ, RZ, -R9 ;  /* 0x000000ffff09e224 */ /* 0x000fe200078e0a09 */
[----:B------:R-:W-:Y:S02]  /*4a60*/  ISETP.GE.AND P5, PT, R17, RZ, PT ;  /* 0x000000ff1100720c */ /* 0x000fe40003fa6270 */
[----:B------:R-:W-:Y:S01]  /*4a70*/  ISETP.GT.U32.AND P6, PT, R19, R14, PT ;  /* 0x0000000e1300720c */ /* 0x000fe20003fc4070 */
[----:B------:R-:W-:Y:S02]  /*4a80*/  IMAD.MOV.U32 R17, RZ, RZ, R23 ;  /* 0x000000ffff117224 */ /* 0x000fe400078e0017 */
[--C-:B------:R-:W-:Y:S01]  /*4a90*/  @!P3 IMAD.IADD R13, R13, 0x1, -R19.reuse ;  /* 0x000000010d0db824 */ /* 0x100fe200078e0a13 */
[----:B------:R-:W-:Y:S01]  /*4aa0*/  ISETP.GE.AND P3, PT, R22, RZ, PT ;  /* 0x000000ff1600720c */ /* 0x000fe20003f66270 */
[----:B------:R-:W-:Y:S01]  /*4ab0*/  @!P2 IMAD.IADD R15, R15, 0x1, -R19 ;  /* 0x000000010f0fa824 */ /* 0x000fe200078e0a13 */
[----:B------:R-:W-:Y:S01]  /*4ac0*/  ISETP.GE.AND P2, PT, R18, RZ, PT ;  /* 0x000000ff1200720c */ /* 0x000fe20003f46270 */
[----:B------:R-:W-:-:S04]  /*4ad0*/  IMAD.HI.U32 R22, R20, R17, RZ ;  /* 0x0000001114167227 */ /* 0x000fc800078e00ff */
[----:B------:R-:W-:Y:S02]  /*4ae0*/  IMAD.MOV R22, RZ, RZ, -R22 ;  /* 0x000000ffff167224 */ /* 0x000fe400078e0a16 */
[----:B------:R-:W-:Y:S02]  /*4af0*/  @!P6 IMAD.IADD R14, R14, 0x1, -R19 ;  /* 0x000000010e0ee824 */ /* 0x000fe400078e0a13 */
[----:B------:R-:W-:-:S04]  /*4b00*/  IMAD R17, R19, R22, R17 ;  /* 0x0000001613117224 */ /* 0x000fc800078e0211 */
[----:B------:R-:W-:Y:S01]  /*4b10*/  @!P2 IMAD.MOV R14, RZ, RZ, -R14 ;  /* 0x000000ffff0ea224 */ /* 0x000fe200078e0a0e */
[----:B------:R-:W-:Y:S02]  /*4b20*/  ISETP.GT.U32.AND P2, PT, R19, R17, PT ;  /* 0x000000111300720c */ /* 0x000fe40003f44070 */
[----:B------:R-:W-:Y:S01]  /*4b30*/  LOP3.LUT R4, R53, 0x32, R38, 0xfe, !PT ;  /* 0x0000003235047812 */ /* 0x000fe200078efe26 */
[----:B------:R-:W-:-:S03]  /*4b40*/  @!P3 IMAD.MOV R13, RZ, RZ, -R13 ;  /* 0x000000ffff0db224 */ /* 0x000fc600078e0a0d */
[----:B------:R-:W-:Y:S02]  /*4b50*/  IABS R16, R4 ;  /* 0x0000000400107213 */ /* 0x000fe40000000000 */
[----:B------:R-:W-:Y:S02]  /*4b60*/  ISETP.GE.AND P3, PT, R4, RZ, PT ;  /* 0x000000ff0400720c */ /* 0x000fe40003f66270 */
[----:B------:R-:W-:-:S03]  /*4b70*/  LOP3.LUT R4, R53, 0x34, R38, 0xfe, !PT ;  /* 0x0000003435047812 */ /* 0x000fc600078efe26 */
[----:B------:R-:W-:Y:S01]  /*4b80*/  @!P2 IMAD.IADD R17, R17, 0x1, -R19 ;  /* 0x000000011111a824 */ /* 0x000fe200078e0a13 */
[----:B------:R-:W-:-:S04]  /*4b90*/  IABS R18, R4 ;  /* 0x0000000400127213 */ /* 0x000fc80000000000 */
[----:B------:R-:W-:Y:S01]  /*4ba0*/  ISETP.GT.U32.AND P2, PT, R19, R17, PT ;  /* 0x000000111300720c */ /* 0x000fe20003f44070 */
[----:B------:R-:W-:-:S04]  /*4bb0*/  IMAD.HI.U32 R22, R20, R18, RZ ;  /* 0x0000001214167227 */ /* 0x000fc800078e00ff */
[----:B------:R-:W-:Y:S02]  /*4bc0*/  IMAD.MOV R22, RZ, RZ, -R22 ;  /* 0x000000ffff167224 */ /* 0x000fe400078e0a16 */
[----:B------:R-:W-:Y:S01]  /*4bd0*/  @!P4 IMAD.MOV R10, RZ, RZ, -R10 ;  /* 0x000000ffff0ac224 */ /* 0x000fe200078e0a0a */
[C---:B------:R-:W-:Y:S01]  /*4be0*/  ISETP.GT.U32.AND P4, PT, R19.reuse, R15, PT ;  /* 0x0000000f1300720c */ /* 0x040fe20003f84070 */
[----:B------:R-:W-:Y:S02]  /*4bf0*/  IMAD R18, R19, R22, R18 ;  /* 0x0000001613127224 */ /* 0x000fe400078e0212 */
[----:B------:R-:W-:-:S04]  /*4c00*/  IMAD.HI.U32 R21, R20, R16, RZ ;  /* 0x0000001014157227 */ /* 0x000fc800078e00ff */
[----:B------:R-:W-:Y:S01]  /*4c10*/  @!P2 IMAD.IADD R17, R17, 0x1, -R19 ;  /* 0x000000011111a824 */ /* 0x000fe200078e0a13 */
[----:B------:R-:W-:Y:S01]  /*4c20*/  ISETP.GT.U32.AND P2, PT, R19, R18, PT ;  /* 0x000000121300720c */ /* 0x000fe20003f44070 */
[----:B------:R-:W-:Y:S01]  /*4c30*/  @!P5 IMAD.MOV R12, RZ, RZ, -R12 ;  /* 0x000000ffff0cd224 */ /* 0x000fe200078e0a0c */
[----:B------:R-:W-:Y:S01]  /*4c40*/  ISETP.GE.AND P5, PT, R3, RZ, PT ;  /* 0x000000ff0300720c */ /* 0x000fe20003fa6270 */
[----:B------:R-:W-:Y:S01]  /*4c50*/  IMAD.MOV R21, RZ, RZ, -R21 ;  /* 0x000000ffff157224 */ /* 0x000fe200078e0a15 */
[----:B------:R-:W-:Y:S01]  /*4c60*/  LOP3.LUT R23, R53, 0x35, R38, 0xfe, !PT ;  /* 0x0000003535177812 */ /* 0x000fe200078efe26 */
[----:B------:R-:W-:Y:S01]  /*4c70*/  @!P4 IMAD.IADD R15, R15, 0x1, -R19 ;  /* 0x000000010f0fc824 */ /* 0x000fe200078e0a13 */
[----:B------:R-:W-:Y:S01]  /*4c80*/  ISETP.GE.AND P4, PT, R5, RZ, PT ;  /* 0x000000ff0500720c */ /* 0x000fe20003f86270 */
[----:B------:R-:W-:Y:S01]  /*4c90*/  IMAD R16, R19, R21, R16 ;  /* 0x0000001513107224 */ /* 0x000fe200078e0210 */
[----:B------:R-:W-:Y:S02]  /*4ca0*/  LOP3.LUT R3, R53, 0x36, R38, 0xfe, !PT ;  /* 0x0000003635037812 */ /* 0x000fe400078efe26 */
[----:B------:R-:W-:-:S02]  /*4cb0*/  IABS R5, R23 ;  /* 0x0000001700057213 */ /* 0x000fc40000000000 */
[----:B------:R-:W-:Y:S01]  /*4cc0*/  ISETP.GT.U32.AND P6, PT, R19, R16, PT ;  /* 0x000000101300720c */ /* 0x000fe20003fc4070 */
[----:B------:R-:W-:Y:S01]  /*4cd0*/  @!P2 IMAD.IADD R18, R18, 0x1, -R19 ;  /* 0x000000011212a824 */ /* 0x000fe200078e0a13 */
[----:B------:R-:W-:Y:S01]  /*4ce0*/  IABS R36, R3 ;  /* 0x0000000300247213 */ /* 0x000fe20000000000 */
[----:B------:R-:W-:-:S03]  /*4cf0*/  IMAD.HI.U32 R21, R20, R5, RZ ;  /* 0x0000000514157227 */ /* 0x000fc600078e00ff */
[----:B------:R-:W-:Y:S01]  /*4d00*/  ISETP.GT.U32.AND P2, PT, R19, R18, PT ;  /* 0x000000121300720c */ /* 0x000fe20003f44070 */
[----:B------:R-:W-:Y:S01]  /*4d10*/  @!P5 IMAD.MOV R15, RZ, RZ, -R15 ;  /* 0x000000ffff0fd224 */ /* 0x000fe200078e0a0f */
[----:B------:R-:W-:Y:S01]  /*4d20*/  ISETP.GE.AND P5, PT, R4, RZ, PT ;  /* 0x000000ff0400720c */ /* 0x000fe20003fa6270 */
[----:B------:R-:W-:-:S04]  /*4d30*/  IMAD.HI.U32 R4, R20, R36, RZ ;  /* 0x0000002414047227 */ /* 0x000fc800078e00ff */
[----:B------:R-:W-:Y:S02]  /*4d40*/  IMAD.MOV R21, RZ, RZ, -R21 ;  /* 0x000000ffff157224 */ /* 0x000fe400078e0a15 */
[----:B------:R-:W-:Y:S02]  /*4d50*/  IMAD.MOV R4, RZ, RZ, -R4 ;  /* 0x000000ffff047224 */ /* 0x000fe400078e0a04 */
[C---:B------:R-:W-:Y:S02]  /*4d60*/  IMAD R5, R19.reuse, R21, R5 ;  /* 0x0000001513057224 */ /* 0x040fe400078e0205 */
[----:B------:R-:W-:Y:S02]  /*4d70*/  @!P6 IMAD.IADD R16, R16, 0x1, -R19 ;  /* 0x000000011010e824 */ /* 0x000fe400078e0a13 */
[C---:B------:R-:W-:Y:S02]  /*4d80*/  IMAD R36, R19.reuse, R4, R36 ;  /* 0x0000000413247224 */ /* 0x040fe400078e0224 */
[----:B------:R-:W-:Y:S01]  /*4d90*/  @!P4 IMAD.MOV R17, RZ, RZ, -R17 ;  /* 0x000000ffff11c224 */ /* 0x000fe200078e0a11 */
[C---:B------:R-:W-:Y:S01]  /*4da0*/  ISETP.GT.U32.AND P4, PT, R19.reuse, R5, PT ;  /* 0x000000051300720c */ /* 0x040fe20003f84070 */
[----:B------:R-:W-:Y:S01]  /*4db0*/  @!P2 IMAD.IADD R18, R18, 0x1, -R19 ;  /* 0x000000011212a824 */ /* 0x000fe200078e0a13 */
[----:B------:R-:W-:-:S02]  /*4dc0*/  ISETP.GT.U32.AND P6, PT, R19, R16, PT ;  /* 0x000000101300720c */ /* 0x000fc40003fc4070 */
[----:B------:R-:W-:Y:S02]  /*4dd0*/  ISETP.GT.U32.AND P2, PT, R19, R36, PT ;  /* 0x000000241300720c */ /* 0x000fe40003f44070 */
[C-C-:B------:R-:W-:Y:S02]  /*4de0*/  LOP3.LUT R26, R53.reuse, 0x37, R38.reuse, 0xfe, !PT ;  /* 0x00000037351a7812 */ /* 0x140fe400078efe26 */
[C-C-:B------:R-:W-:Y:S02]  /*4df0*/  LOP3.LUT R30, R53.reuse, 0x38, R38.reuse, 0xfe, !PT ;  /* 0x00000038351e7812 */ /* 0x140fe400078efe26 */
[----:B------:R-:W-:Y:S02]  /*4e00*/  IABS R28, R26 ;  /* 0x0000001a001c7213 */ /* 0x000fe40000000000 */
[----:B------:R-:W-:Y:S01]  /*4e10*/  LOP3.LUT R34, R53, 0x3a, R38, 0xfe, !PT ;  /* 0x0000003a35227812 */ /* 0x000fe200078efe26 */
[----:B------:R-:W-:Y:S01]  /*4e20*/  @!P4 IMAD.IADD R5, R5, 0x1, -R19 ;  /* 0x000000010505c824 */ /* 0x000fe200078e0a13 */
[----:B------:R-:W-:Y:S01]  /*4e30*/  IABS R27, R30 ;  /* 0x0000001e001b7213 */ /* 0x000fe20000000000 */
[----:B------:R-:W-:Y:S01]  /*4e40*/  IMAD.HI.U32 R21, R20, R28, RZ ;  /* 0x0000001c14157227 */ /* 0x000fe200078e00ff */
[----:B------:R-:W-:-:S03]  /*4e50*/  IABS R24, R34 ;  /* 0x0000002200187213 */ /* 0x000fc60000000000 */
[--C-:B------:R-:W-:Y:S02]  /*4e60*/  @!P6 IMAD.IADD R16, R16, 0x1, -R19.reuse ;  /* 0x000000011010e824 */ /* 0x100fe400078e0a13 */
[----:B------:R-:W-:Y:S01]  /*4e70*/  @!P2 IMAD.IADD R36, R36, 0x1, -R19 ;  /* 0x000000012424a824 */ /* 0x000fe200078e0a13 */
[----:B------:R-:W-:Y:S01]  /*4e80*/  ISETP.GT.U32.AND P2, PT, R19, R5, PT ;  /* 0x000000051300720c */ /* 0x000fe20003f44070 */
[----:B------:R-:W-:Y:S01]  /*4e90*/  IMAD.HI.U32 R22, R20, R27, RZ ;  /* 0x0000001b14167227 */ /* 0x000fe200078e00ff */
[----:B------:R-:W-:-:S03]  /*4ea0*/  LOP3.LUT R33, R53, 0x3b, R38, 0xfe, !PT ;  /* 0x0000003b35217812 */ /* 0x000fc600078efe26 */
[----:B------:R-:W-:Y:S02]  /*4eb0*/  IMAD.MOV R21, RZ, RZ, -R21 ;  /* 0x000000ffff157224 */ /* 0x000fe400078e0a15 */
[----:B------:R-:W-:Y:S01]  /*4ec0*/  @!P3 IMAD.MOV R16, RZ, RZ, -R16 ;  /* 0x000000ffff10b224 */ /* 0x000fe200078e0a10 */
[----:B------:R-:W-:Y:S01]  /*4ed0*/  ISETP.GE.AND P3, PT, R3, RZ, PT ;  /* 0x000000ff0300720c */ /* 0x000fe20003f66270 */
[----:B------:R-:W-:Y:S01]  /*4ee0*/  @!P5 IMAD.MOV R18, RZ, RZ, -R18 ;  /* 0x000000ffff12d224 */ /* 0x000fe200078e0a12 */
[----:B------:R-:W-:Y:S01]  /*4ef0*/  ISETP.GT.U32.AND P5, PT, R19, R36, PT ;  /* 0x000000241300720c */ /* 0x000fe20003fa4070 */
[----:B------:R-:W-:Y:S01]  /*4f00*/  IMAD.HI.U32 R3, R20, R24, RZ ;  /* 0x0000001814037227 */ /* 0x000fe200078e00ff */
[----:B------:R-:W-:-:S03]  /*4f10*/  ISETP.GE.AND P6, PT, R23, RZ, PT ;  /* 0x000000ff1700720c */ /* 0x000fc60003fc6270 */
[----:B------:R-:W-:Y:S02]  /*4f20*/  IMAD.MOV R22, RZ, RZ, -R22 ;  /* 0x000000ffff167224 */ /* 0x000fe400078e0a16 */
[----:B------:R-:W-:Y:S01]  /*4f30*/  IMAD R21, R19, R21, R28 ;  /* 0x0000001513157224 */ /* 0x000fe200078e021c */
[--C-:B------:R-:W-:Y:S02]  /*4f40*/  LOP3.LUT R35, R53, 0x39, R38.reuse, 0xfe, !PT ;  /* 0x0000003935237812 */ /* 0x100fe400078efe26 */
[----:B------:R-:W-:Y:S01]  /*4f50*/  IABS R23, R33 ;  /* 0x0000002100177213 */ /* 0x000fe20000000000 */
[----:B------:R-:W-:Y:S01]  /*4f60*/  IMAD.MOV R3, RZ, RZ, -R3 ;  /* 0x000000ffff037224 */ /* 0x000fe200078e0a03 */
[C---:B------:R-:W-:Y:S01]  /*4f70*/  ISETP.GT.U32.AND P4, PT, R19.reuse, R21, PT ;  /* 0x000000151300720c */ /* 0x040fe20003f84070 */
[----:B------:R-:W-:Y:S01]  /*4f80*/  IMAD R27, R19, R22, R27 ;  /* 0x00000016131b7224 */ /* 0x000fe200078e021b */
[----:B------:R-:W-:Y:S01]  /*4f90*/  IABS R25, R35 ;  /* 0x0000002300197213 */ /* 0x000fe20000000000 */
[----:B------:R-:W-:Y:S01]  /*4fa0*/  IMAD.HI.U32 R29, R20, R23, RZ ;  /* 0x00000017141d7227 */ /* 0x000fe200078e00ff */
[----:B------:R-:W-:-:S03]  /*4fb0*/  LOP3.LUT R28, R53, 0x3c, R38, 0xfe, !PT ;  /* 0x0000003c351c7812 */ /* 0x000fc600078efe26 */
[----:B------:R-:W-:Y:S02]  /*4fc0*/  IMAD R24, R19, R3, R24 ;  /* 0x0000000313187224 */ /* 0x000fe400078e0218 */
[----:B------:R-:W-:Y:S01]  /*4fd0*/  @!P2 IMAD.IADD R5, R5, 0x1, -R19 ;  /* 0x000000010505a824 */ /* 0x000fe200078e0a13 */
[----:B------:R-:W-:Y:S01]  /*4fe0*/  ISETP.GT.U32.AND P2, PT, R19, R27, PT ;  /* 0x0000001b1300720c */ /* 0x000fe20003f44070 */
[----:B------:R-:W-:Y:S01]  /*4ff0*/  IMAD.HI.U32 R4, R20, R25, RZ ;  /* 0x0000001914047227 */ /* 0x000fe200078e00ff */
[----:B------:R-:W-:-:S03]  /*5000*/  IABS R37, R28 ;  /* 0x0000001c00257213 */ /* 0x000fc60000000000 */
[----:B------:R-:W-:Y:S02]  /*5010*/  IMAD.MOV R29, RZ, RZ, -R29 ;  /* 0x000000ffff1d7224 */ /* 0x000fe400078e0a1d */
[----:B------:R-:W-:Y:S01]  /*5020*/  @!P5 IMAD.IADD R36, R36, 0x1, -R19 ;  /* 0x000000012424d824 */ /* 0x000fe200078e0a13 */
[----:B------:R-:W-:Y:S01]  /*5030*/  ISETP.GT.U32.AND P5, PT, R19, R24, PT ;  /* 0x000000181300720c */ /* 0x000fe20003fa4070 */
[----:B------:R-:W-:Y:S01]  /*5040*/  IMAD.MOV R4, RZ, RZ, -R4 ;  /* 0x000000ffff047224 */ /* 0x000fe200078e0a04 */
[--C-:B------:R-:W-:Y:S01]  /*5050*/  LOP3.LUT R32, R53, 0x3d, R38.reuse, 0xfe, !PT ;  /* 0x0000003d35207812 */ /* 0x100fe200078efe26 */
[----:B------:R-:W-:Y:S01]  /*5060*/  IMAD R23, R19, R29, R23 ;  /* 0x0000001d13177224 */ /* 0x000fe200078e0217 */
[C-C-:B------:R-:W-:Y:S01]  /*5070*/  LOP3.LUT R31, R53.reuse, 0x3e, R38.reuse, 0xfe, !PT ;  /* 0x0000003e351f7812 */ /* 0x140fe200078efe26 */
[----:B------:R-:W-:Y:S01]  /*5080*/  IMAD.HI.U32 R39, R20, R37, RZ ;  /* 0x0000002514277227 */ /* 0x000fe200078e00ff */
[----:B------:R-:W-:-:S03]  /*5090*/  LOP3.LUT R29, R53, 0x3f, R38, 0xfe, !PT ;  /* 0x0000003f351d7812 */ /* 0x000fc600078efe26 */
[----:B------:R-:W-:Y:S01]  /*50a0*/  @!P4 IMAD.IADD R21, R21, 0x1, -R19 ;  /* 0x000000011515c824 */ /* 0x000fe200078e0a13 */
[----:B------:R-:W-:Y:S01]  /*50b0*/  IABS R3, R31 ;  /* 0x0000001f00037213 */ /* 0x000fe20000000000 */
[----:B------:R-:W-:Y:S01]  /*50c0*/  IMAD R25, R19, R4, R25 ;  /* 0x0000000413197224 */ /* 0x000fe200078e0219 */
[----:B------:R-:W-:Y:S01]  /*50d0*/  IABS R4, R32 ;  /* 0x0000002000047213 */ /* 0x000fe20000000000 */
[----:B------:R-:W-:Y:S01]  /*50e0*/  IMAD.MOV R39, RZ, RZ, -R39 ;  /* 0x000000ffff277224 */ /* 0x000fe200078e0a27 */
[----:B------:R-:W-:Y:S01]  /*50f0*/  IABS R22, R29 ;  /* 0x0000001d00167213 */ /* 0x000fe20000000000 */
[----:B------:R-:W-:Y:S01]  /*5100*/  @!P2 IMAD.IADD R27, R27, 0x1, -R19 ;  /* 0x000000011b1ba824 */ /* 0x000fe200078e0a13 */
[C---:B------:R-:W-:Y:S01]  /*5110*/  ISETP.GT.U32.AND P4, PT, R19.reuse, R21, PT ;  /* 0x000000151300720c */ /* 0x040fe20003f84070 */
[----:B------:R-:W-:Y:S01]  /*5120*/  @!P6 IMAD.MOV R5, RZ, RZ, -R5 ;  /* 0x000000ffff05e224 */ /* 0x000fe200078e0a05 */
[----:B------:R-:W-:Y:S01]  /*5130*/  ISETP.GE.AND P2, PT, R26, RZ, PT ;  /* 0x000000ff1a00720c */ /* 0x000fe20003f46270 */
[C---:B------:R-:W-:Y:S01]  /*5140*/  IMAD R26, R19.reuse, R39, R37 ;  /* 0x00000027131a7224 */ /* 0x040fe200078e0225 */
[----:B------:R-:W-:Y:S01]  /*5150*/  ISETP.GT.U32.AND P6, PT, R19, R25, PT ;  /* 0x000000191300720c */ /* 0x000fe20003fc4070 */
[----:B------:R-:W-:-:S04]  /*5160*/  IMAD.HI.U32 R38, R20, R4, RZ ;  /* 0x0000000414267227 */ /* 0x000fc800078e00ff */
[----:B------:R-:W-:-:S04]  /*5170*/  IMAD.HI.U32 R40, R20, R3, RZ ;  /* 0x0000000314287227 */ /* 0x000fc800078e00ff */
[----:B------:R-:W-:-:S04]  /*5180*/  IMAD.HI.U32 R37, R20, R22, RZ ;  /* 0x0000001614257227 */ /* 0x000fc800078e00ff */
[----:B------:R-:W-:Y:S02]  /*5190*/  IMAD.MOV.U32 R20, RZ, RZ, R36 ;  /* 0x000000ffff147224 */ /* 0x000fe400078e0024 */
[----:B------:R-:W-:Y:S02]  /*51a0*/  @!P5 IMAD.IADD R24, R24, 0x1, -R19 ;  /* 0x000000011818d824 */ /* 0x000fe400078e0a13 */
[----:B------:R-:W-:-:S03]  /*51b0*/  @!P3 IMAD.MOV R20, RZ, RZ, -R20 ;  /* 0x000000ffff14b224 */ /* 0x000fc600078e0a14 */
[----:B------:R-:W-:Y:S01]  /*51c0*/  ISETP.GT.U32.AND P3, PT, R19, R24, PT ;  /* 0x000000181300720c */ /* 0x000fe20003f64070 */
[----:B------:R-:W-:Y:S02]  /*51d0*/  @!P4 IMAD.IADD R21, R21, 0x1, -R19 ;  /* 0x000000011515c824 */ /* 0x000fe400078e0a13 */
[----:B------:R-:W-:Y:S02]  /*51e0*/  IMAD.MOV R37, RZ, RZ, -R37 ;  /* 0x000000ffff257224 */ /* 0x000fe400078e0a25 */
[----:B------:R-:W-:Y:S01]  /*51f0*/  @!P6 IMAD.IADD R25, R25, 0x1, -R19 ;  /* 0x000000011919e824 */ /* 0x000fe200078e0a13 */
[C---:B------:R-:W-:Y:S01]  /*5200*/  ISETP.GT.U32.AND P4, PT, R19.reuse, R23, PT ;  /* 0x000000171300720c */ /* 0x040fe20003f84070 */
[----:B------:R-:W-:Y:S01]  /*5210*/  @!P2 IMAD.MOV R21, RZ, RZ, -R21 ;  /* 0x000000ffff15a224 */ /* 0x000fe200078e0a15 */
[C---:B------:R-:W-:Y:S01]  /*5220*/  ISETP.GT.U32.AND P2, PT, R19.reuse, R26, PT ;  /* 0x0000001a1300720c */ /* 0x040fe20003f44070 */
[C---:B------:R-:W-:Y:S01]  /*5230*/  IMAD R22, R19.reuse, R37, R22 ;  /* 0x0000002513167224 */ /* 0x040fe200078e0216 */
[----:B------:R-:W-:-:S03]  /*5240*/  ISETP.GT.U32.AND P5, PT, R19, R25, PT ;  /* 0x000000191300720c */ /* 0x000fc60003fa4070 */
[----:B------:R-:W-:Y:S01]  /*5250*/  @!P3 IMAD.IADD R24, R24, 0x1, -R19 ;  /* 0x000000011818b824 */ /* 0x000fe200078e0a13 */
[C---:B------:R-:W-:Y:S02]  /*5260*/  ISETP.GT.U32.AND P3, PT, R19.reuse, R22, PT ;  /* 0x000000161300720c */ /* 0x040fe40003f64070 */
[C---:B------:R-:W-:Y:S01]  /*5270*/  ISETP.GT.U32.AND P6, PT, R19.reuse, R27, PT ;  /* 0x0000001b1300720c */ /* 0x040fe20003fc4070 */
[----:B------:R-:W-:Y:S02]  /*5280*/  IMAD.MOV R40, RZ, RZ, -R40 ;  /* 0x000000ffff287224 */ /* 0x000fe400078e0a28 */
[----:B------:R-:W-:Y:S02]  /*5290*/  IMAD.MOV R38, RZ, RZ, -R38 ;  /* 0x000000ffff267224 */ /* 0x000fe400078e0a26 */
[----:B------:R-:W-:Y:S02]  /*52a0*/  IMAD R3, R19, R40, R3 ;  /* 0x0000002813037224 */ /* 0x000fe400078e0203 */
[----:B------:R-:W-:-:S02]  /*52b0*/  @!P4 IMAD.IADD R23, R23, 0x1, -R19 ;  /* 0x000000011717c824 */ /* 0x000fc400078e0a13 */
[--C-:B------:R-:W-:Y:S02]  /*52c0*/  @!P2 IMAD.IADD R26, R26, 0x1, -R19.reuse ;  /* 0x000000011a1aa824 */ /* 0x100fe400078e0a13 */
[----:B------:R-:W-:Y:S02]  /*52d0*/  IMAD R4, R19, R38, R4 ;  /* 0x0000002613047224 */ /* 0x000fe400078e0204 */
[--C-:B------:R-:W-:Y:S01]  /*52e0*/  @!P5 IMAD.IADD R25, R25, 0x1, -R19.reuse ;  /* 0x000000011919d824 */ /* 0x100fe200078e0a13 */
[C---:B------:R-:W-:Y:S01]  /*52f0*/  ISETP.GT.U32.AND P5, PT, R19.reuse, R3, PT ;  /* 0x000000031300720c */ /* 0x040fe20003fa4070 */
[----:B------:R-:W-:Y:S01]  /*5300*/  STL [R1+0x97c], R51 ;  /* 0x00097c3301007387 */ /* 0x000fe20000100800 */
[C---:B------:R-:W-:Y:S01]  /*5310*/  ISETP.GT.U32.AND P4, PT, R19.reuse, R23, PT ;  /* 0x000000171300720c */ /* 0x040fe20003f84070 */
[--C-:B------:R-:W-:Y:S01]  /*5320*/  @!P3 IMAD.IADD R22, R22, 0x1, -R19.reuse ;  /* 0x000000011616b824 */ /* 0x100fe200078e0a13 */
[----:B------:R-:W-:Y:S01]  /*5330*/  ISETP.GT.U32.AND P3, PT, R19, R26, PT ;  /* 0x0000001a1300720c */ /* 0x000fe20003f64070 */
[----:B------:R-:W-:Y:S01]  /*5340*/  STL [R1+0x980], R0 ;  /* 0x0009800001007387 */ /* 0x000fe20000100800 */
[----:B------:R-:W-:Y:S01]  /*5350*/  @!P6 IMAD.IADD R27, R27, 0x1, -R19 ;  /* 0x000000011b1be824 */ /* 0x000fe200078e0a13 */
[----:B------:R-:W-:-:S02]  /*5360*/  ISETP.GT.U32.AND P6, PT, R19, R4, PT ;  /* 0x000000041300720c */ /* 0x000fc40003fc4070 */
[----:B------:R-:W-:Y:S04]  /*5370*/  STL [R1+0x984], R48 ;  /* 0x0009843001007387 */ /* 0x000fe80000100800 */
[----:B------:R-:W-:Y:S04]  /*5380*/  STL [R1+0x988], R49 ;  /* 0x0009883101007387 */ /* 0x000fe80000100800 */
[----:B------:R-:W-:Y:S04]  /*5390*/  STL [R1+0x98c], R52 ;  /* 0x00098c3401007387 */ /* 0x000fe80000100800 */
[----:B------:R-:W-:Y:S04]  /*53a0*/  STL [R1+0x990], R47 ;  /* 0x0009902f01007387 */ /* 0x000fe80000100800 */
[----:B------:R-:W-:Y:S04]  /*53b0*/  STL [R1+0x994], R46 ;  /* 0x0009942e01007387 */ /* 0x000fe80000100800 */
[----:B------:R-:W-:Y:S01]  /*53c0*/  STL [R1+0x998], R45 ;  /* 0x0009982d01007387 */ /* 0x000fe20000100800 */
[----:B------:R-:W-:-:S03]  /*53d0*/  ISETP.GE.AND P2, PT, R35, RZ, PT ;  /* 0x000000ff2300720c */ /* 0x000fc60003f46270 */
[----:B------:R-:W-:Y:S01]  /*53e0*/  STL [R1+0x99c], R44 ;  /* 0x00099c2c01007387 */ /* 0x000fe20000100800 */
[----:B------:R-:W-:-:S03]  /*53f0*/  @!P5 IMAD.IADD R3, R3, 0x1, -R19 ;  /* 0x000000010303d824 */ /* 0x000fc600078e0a13 */
[----:B------:R-:W-:Y:S01]  /*5400*/  STL [R1+0x9a0], R43 ;  /* 0x0009a02b01007387 */ /* 0x000fe20000100800 */
[----:B------:R-:W-:-:S03]  /*5410*/  @!P4 IMAD.IADD R23, R23, 0x1, -R19 ;  /* 0x000000011717c824 */ /* 0x000fc600078e0a13 */
[----:B------:R-:W-:Y:S01]  /*5420*/  STL [R1+0x9a4], R42 ;  /* 0x0009a42a01007387 */ /* 0x000fe20000100800 */
[----:B------:R-:W-:-:S03]  /*5430*/  ISETP.GE.AND P5, PT, R33, RZ, PT ;  /* 0x000000ff2100720c */ /* 0x000fc60003fa6270 */
[----:B------:R-:W-:Y:S01]  /*5440*/  STL [R1+0x9a8], R41 ;  /* 0x0009a82901007387 */ /* 0x000fe20000100800 */
[----:B------:R-:W-:Y:S01]  /*5450*/  ISETP.GE.AND P4, PT, R30, RZ, PT ;  /* 0x000000ff1e00720c */ /* 0x000fe20003f86270 */
[--C-:B------:R-:W-:Y:S02]  /*5460*/  @!P3 IMAD.IADD R26, R26, 0x1, -R19.reuse ;  /* 0x000000011a1ab824 */ /* 0x100fe400078e0a13 */
[----:B------:R0:W-:Y:S01]  /*5470*/  STL [R1+0x9ac], R6 ;  /* 0x0009ac0601007387 */ /* 0x0001e20000100800 */
[----:B------:R-:W-:Y:S01]  /*5480*/  @!P6 IMAD.IADD R4, R4, 0x1, -R19 ;  /* 0x000000010404e824 */ /* 0x000fe200078e0a13 */
[----:B------:R-:W-:Y:S02]  /*5490*/  ISETP.GE.AND P3, PT, R32, RZ, PT ;  /* 0x000000ff2000720c */ /* 0x000fe40003f66270 */
[----:B------:R-:W-:Y:S01]  /*54a0*/  STL [R1+0x570], R53 ;  /* 0x0005703501007387 */ /* 0x000fe20000100800 */
[----:B------:R-:W-:-:S03]  /*54b0*/  ISETP.GE.AND P6, PT, R34, RZ, PT ;  /* 0x000000ff2200720c */ /* 0x000fc60003fc6270 */
[----:B------:R1:W-:Y:S04]  /*54c0*/  STL [R1+0x850], R53 ;  /* 0x0008503501007387 */ /* 0x0003e80000100800 */
[----:B------:R-:W2:Y:S04]  /*54d0*/  LDL.LU R30, [R1+0x80] ;  /* 0x00008000011e7983 */ /* 0x000ea80000300800 */
[----:B------:R-:W3:Y:S04]  /*54e0*/  LDL.LU R32, [R1+0x7c] ;  /* 0x00007c0001207983 */ /* 0x000ee80000300800 */
[----:B------:R-:W4:Y:S04]  /*54f0*/  LDL.LU R34, [R1+0x78] ;  /* 0x0000780001227983 */ /* 0x000f280000300800 */
[----:B------:R-:W2:Y:S04]  /*5500*/  LDL.LU R37, [R1+0x74] ;  /* 0x0000740001257983 */ /* 0x000ea80000300800 */
[----:B------:R-:W2:Y:S04]  /*5510*/  LDL.LU R40, [R1+0x70] ;  /* 0x0000700001287983 */ /* 0x000ea80000300800 */
[----:B0-----:R-:W2:Y:S01]  /*5520*/  LDL.LU R6, [R1+0x1c] ;  /* 0x00001c0001067983 */ /* 0x001ea20000300800 */
[----:B------:R-:W-:-:S03]  /*5530*/  @!P2 IMAD.MOV R25, RZ, RZ, -R25 ;  /* 0x000000ffff19a224 */ /* 0x000fc600078e0a19 */
[----:B------:R-:W3:Y:S01]  /*5540*/  LDL.LU R41, [R1+0x20] ;  /* 0x0000200001297983 */ /* 0x000ee20000300800 */
[----:B------:R-:W-:Y:S01]  /*5550*/  ISETP.GT.U32.AND P2, PT, R19, R4, PT ;  /* 0x000000041300720c */ /* 0x000fe20003f44070 */
[----:B------:R-:W-:Y:S02]  /*5560*/  @!P5 IMAD.MOV R23, RZ, RZ, -R23 ;  /* 0x000000ffff17d224 */ /* 0x000fe400078e0a17 */
[----:B------:R-:W4:Y:S01]  /*5570*/  LDL.LU R42, [R1+0x24] ;  /* 0x00002400012a7983 */ /* 0x000f220000300800 */
[----:B------:R-:W-:-:S03]  /*5580*/  ISETP.GE.AND P5, PT, R28, RZ, PT ;  /* 0x000000ff1c00720c */ /* 0x000fc60003fa6270 */
[----:B------:R-:W4:Y:S04]  /*5590*/  LDL.LU R43, [R1+0x30] ;  /* 0x00003000012b7983 */ /* 0x000f280000300800 */
[----:B------:R-:W4:Y:S04]  /*55a0*/  LDL.LU R44, [R1+0x34] ;  /* 0x00003400012c7983 */ /* 0x000f280000300800 */
[----:B------:R-:W4:Y:S04]  /*55b0*/  LDL.LU R45, [R1+0x38] ;  /* 0x00003800012d7983 */ /* 0x000f280000300800 */
[----:B------:R-:W4:Y:S01]  /*55c0*/  LDL.LU R46, [R1+0x40] ;  /* 0x00004000012e7983 */ /* 0x000f220000300800 */
[----:B------:R-:W-:-:S03]  /*55d0*/  LOP3.LUT R0, R50, 0x6c, RZ, 0xfc, !PT ;  /* 0x0000006c32007812 */ /* 0x000fc600078efcff */
[----:B------:R-:W4:Y:S01]  /*55e0*/  LDL.LU R47, [R1+0x44] ;  /* 0x00004400012f7983 */ /* 0x000f220000300800 */
[----:B------:R-:W-:Y:S01]  /*55f0*/  @!P2 IMAD.IADD R4, R4, 0x1, -R19 ;  /* 0x000000010404a824 */ /* 0x000fe200078e0a13 */
[----:B------:R-:W-:Y:S02]  /*5600*/  LOP3.LUT R51, R50, 0x74, RZ, 0xfc, !PT ;  /* 0x0000007432337812 */ /* 0x000fe400078efcff */
[----:B------:R-:W4:Y:S01]  /*5610*/  LDL.LU R52, [R1+0x48] ;  /* 0x0000480001347983 */ /* 0x000f220000300800 */
[----:B------:R-:W-:-:S03]  /*5620*/  @!P5 IMAD.MOV R26, RZ, RZ, -R26 ;  /* 0x000000ffff1ad224 */ /* 0x000fc600078e0a1a */
[----:B------:R-:W4:Y:S01]  /*5630*/  LDL.LU R49, [R1+0x54] ;  /* 0x0000540001317983 */ /* 0x000f220000300800 */
[-C--:B------:R-:W-:Y:S01]  /*5640*/  ISETP.LT.AND P5, PT, R0, R2.reuse, P0 ;  /* 0x000000020000720c */ /* 0x080fe200007a1270 */
[----:B------:R-:W-:Y:S02]  /*5650*/  @!P3 IMAD.MOV R4, RZ, RZ, -R4 ;  /* 0x000000ffff04b224 */ /* 0x000fe400078e0a04 */
[----:B------:R-:W4:Y:S01]  /*5660*/  LDL.LU R48, [R1+0x58] ;  /* 0x0000580001307983 */ /* 0x000f220000300800 */
[----:B------:R-:W-:-:S03]  /*5670*/  ISETP.LT.AND P3, PT, R51, R2, P0 ;  /* 0x000000023300720c */ /* 0x000fc60000761270 */
[----:B------:R-:W4:Y:S04]  /*5680*/  LDL.LU R0, [R1+0x6c] ;  /* 0x00006c0001007983 */ /* 0x000f280000300800 */
[----:B------:R-:W4:Y:S01]  /*5690*/  LDL.LU R51, [R1+0x68] ;  /* 0x0000680001337983 */ /* 0x000f220000300800 */
[----:B------:R-:W-:Y:S01]  /*56a0*/  @!P4 IMAD.MOV R27, RZ, RZ, -R27 ;  /* 0x000000ffff1bc224 */ /* 0x000fe200078e0a1b */
[C---:B------:R-:W-:Y:S01]  /*56b0*/  ISETP.GT.U32.AND P4, PT, R19.reuse, R3, PT ;  /* 0x000000031300720c */ /* 0x040fe20003f84070 */
[----:B------:R-:W-:Y:S01]  /*56c0*/  @!P6 IMAD.MOV R24, RZ, RZ, -R24 ;  /* 0x000000ffff18e224 */ /* 0x000fe200078e0a18 */
[----:B------:R-:W-:Y:S01]  /*56d0*/  ISETP.GT.U32.AND P6, PT, R19, R22, PT ;  /* 0x000000161300720c */ /* 0x000fe20003fc4070 */
[----:B------:R-:W4:Y:S01]  /*56e0*/  LDL.LU R50, [R1+0x64] ;  /* 0x0000640001327983 */ /* 0x000f220000300800 */
[----:B------:R-:W-:-:S09]  /*56f0*/  ISETP.GE.AND P2, PT, R31, RZ, PT ;  /* 0x000000ff1f00720c */ /* 0x000fd20003f46270 */
[--C-:B------:R-:W-:Y:S01]  /*5700*/  @!P4 IMAD.IADD R3, R3, 0x1, -R19.reuse ;  /* 0x000000010303c824 */ /* 0x100fe200078e0a13 */
[----:B------:R-:W-:Y:S01]  /*5710*/  ISETP.GE.AND P4, PT, R29, RZ, PT ;  /* 0x000000ff1d00720c */ /* 0x000fe20003f86270 */
[----:B------:R-:W-:Y:S01]  /*5720*/  @!P6 IMAD.IADD R22, R22, 0x1, -R19 ;  /* 0x000000011616e824 */ /* 0x000fe200078e0a13 */
[----:B------:R-:W-:Y:S01]  /*5730*/  ISETP.NE.AND P6, PT, R11, RZ, PT ;  /* 0x000000ff0b00720c */ /* 0x000fe20003fc5270 */
[----:B------:R-:W4:Y:S01]  /*5740*/  LDL.LU R19, [R1+0x60] ;  /* 0x0000600001137983 */ /* 0x000f220000300800 */
[----:B------:R-:W-:-:S03]  /*5750*/  LOP3.LUT R11, RZ, R11, RZ, 0x33, !PT ;  /* 0x0000000bff0b7212 */ /* 0x000fc600078e33ff */
[----:B------:R-:W4:Y:S04]  /*5760*/  LDL.LU R29, [R1+0x5c] ;  /* 0x00005c00011d7983 */ /* 0x000f280000300800 */
[----:B------:R-:W4:Y:S04]  /*5770*/  LDL.LU R31, [R1+0x50] ;  /* 0x00005000011f7983 */ /* 0x000f280000300800 */
[----:B------:R-:W4:Y:S04]  /*5780*/  LDL.LU R28, [R1+0x4c] ;  /* 0x00004c00011c7983 */ /* 0x000f280000300800 */
[----:B------:R-:W4:Y:S04]  /*5790*/  LDL.LU R33, [R1+0x3c] ;  /* 0x00003c0001217983 */ /* 0x000f280000300800 */
[----:B------:R-:W4:Y:S04]  /*57a0*/  LDL.LU R35, [R1+0x2c] ;  /* 0x00002c0001237983 */ /* 0x000f280000300800 */
[----:B------:R-:W4:Y:S04]  /*57b0*/  LDL.LU R36, [R1+0x28] ;  /* 0x0000280001247983 */ /* 0x000f280000300800 */
[----:B------:R-:W4:Y:S04]  /*57c0*/  LDL.LU R38, [R1+0x18] ;  /* 0x0000180001267983 */ /* 0x000f280000300800 */
[----:B------:R-:W4:Y:S04]  /*57d0*/  LDL.LU R39, [R1+0x14] ;  /* 0x0000140001277983 */ /* 0x000f280000300800 */
[----:B-1----:R-:W4:Y:S01]  /*57e0*/  LDL.LU R53, [R1+0x10] ;  /* 0x0000100001357983 */ /* 0x002f220000300800 */
[----:B--2---:R-:W-:-:S02]  /*57f0*/  SEL R6, R11, R6, !P6 ;  /* 0x000000060b067207 */ /* 0x004fc40007000000 */
[----:B---3--:R-:W-:-:S03]  /*5800*/  SEL R41, R11, R41, !P6 ;  /* 0x000000290b297207 */ /* 0x008fc60007000000 */
[----:B------:R0:W-:Y:S01]  /*5810*/  STL [R1+0x1c], R6 ;  /* 0x00001c0601007387 */ /* 0x0001e20000100800 */
[C---:B----4-:R-:W-:Y:S02]  /*5820*/  SEL R42, R11.reuse, R42, !P6 ;  /* 0x0000002a0b2a7207 */ /* 0x050fe40007000000 */
[C---:B------:R-:W-:Y:S01]  /*5830*/  SEL R43, R11.reuse, R43, !P6 ;  /* 0x0000002b0b2b7207 */ /* 0x040fe20007000000 */
[----:B0-----:R-:W2:Y:S01]  /*5840*/  LDL.LU R6, [R1+0x9ac] ;  /* 0x0009ac0001067983 */ /* 0x001ea20000300800 */
[----:B------:R-:W-:-:S03]  /*5850*/  SEL R44, R11, R44, !P6 ;  /* 0x0000002c0b2c7207 */ /* 0x000fc60007000000 */
[----:B------:R0:W-:Y:S01]  /*5860*/  STL [R1+0x20], R41 ;  /* 0x0000202901007387 */ /* 0x0001e20000100800 */
[C---:B------:R-:W-:Y:S02]  /*5870*/  SEL R45, R11.reuse, R45, !P6 ;  /* 0x0000002d0b2d7207 */ /* 0x040fe40007000000 */
[C---:B------:R-:W-:Y:S01]  /*5880*/  SEL R46, R11.reuse, R46, !P6 ;  /* 0x0000002e0b2e7207 */ /* 0x040fe20007000000 */
[----:B0-----:R-:W3:Y:S04]  /*5890*/  LDL.LU R41, [R1+0x9a8] ;  /* 0x0009a80001297983 */ /* 0x001ee80000300800 */
[----:B------:R0:W-:Y:S01]  /*58a0*/  STL [R1+0x24], R42 ;  /* 0x0000242a01007387 */ /* 0x0001e20000100800 */
[C---:B------:R-:W-:Y:S02]  /*58b0*/  SEL R47, R11.reuse, R47, !P6 ;  /* 0x0000002f0b2f7207 */ /* 0x040fe40007000000 */
[C---:B------:R-:W-:Y:S01]  /*58c0*/  SEL R52, R11.reuse, R52, !P6 ;  /* 0x000000340b347207 */ /* 0x040fe20007000000 */
[----:B0-----:R-:W4:Y:S04]  /*58d0*/  LDL.LU R42, [R1+0x9a4] ;  /* 0x0009a400012a7983 */ /* 0x001f280000300800 */
[----:B------:R0:W-:Y:S01]  /*58e0*/  STL [R1+0x30], R43 ;  /* 0x0000302b01007387 */ /* 0x0001e20000100800 */
[----:B------:R-:W-:-:S03]  /*58f0*/  SEL R49, R11, R49, !P6 ;  /* 0x000000310b317207 */ /* 0x000fc60007000000 */
[----:B0-----:R-:W2:Y:S04]  /*5900*/  LDL.LU R43, [R1+0x9a0] ;  /* 0x0009a000012b7983 */ /* 0x001ea80000300800 */
[----:B------:R0:W-:Y:S01]  /*5910*/  STL [R1+0x34], R44 ;  /* 0x0000342c01007387 */ /* 0x0001e20000100800 */
[----:B------:R-:W-:-:S03]  /*5920*/  SEL R48, R11, R48, !P6 ;  /* 0x000000300b307207 */ /* 0x000fc60007000000 */
[----:B0-----:R-:W2:Y:S04]  /*5930*/  LDL.LU R44, [R1+0x99c] ;  /* 0x00099c00012c7983 */ /* 0x001ea80000300800 */
[----:B------:R0:W-:Y:S01]  /*5940*/  STL [R1+0x38], R45 ;  /* 0x0000382d01007387 */ /* 0x0001e20000100800 */
[----:B------:R-:W-:-:S03]  /*5950*/  SEL R0, R11, R0, !P6 ;  /* 0x000000000b007207 */ /* 0x000fc60007000000 */
[----:B0-----:R-:W3:Y:S04]  /*5960*/  LDL.LU R45, [R1+0x998] ;  /* 0x00099800012d7983 */ /* 0x001ee80000300800 */
[----:B------:R0:W-:Y:S01]  /*5970*/  STL [R1+0x40], R46 ;  /* 0x0000402e01007387 */ /* 0x0001e20000100800 */
[----:B------:R-:W-:-:S03]  /*5980*/  SEL R51, R11, R51, !P6 ;  /* 0x000000330b337207 */ /* 0x000fc60007000000 */
[----:B0-----:R-:W3:Y:S04]  /*5990*/  LDL.LU R46, [R1+0x994] ;  /* 0x00099400012e7983 */ /* 0x001ee80000300800 */
[----:B------:R0:W-:Y:S04]  /*59a0*/  STL [R1+0x44], R47 ;  /* 0x0000442f01007387 */ /* 0x0001e80000100800 */
[----:B0-----:R-:W3:Y:S04]  /*59b0*/  LDL.LU R47, [R1+0x990] ;  /* 0x00099000012f7983 */ /* 0x001ee80000300800 */
[----:B------:R0:W-:Y:S04]  /*59c0*/  STL [R1+0x48], R52 ;  /* 0x0000483401007387 */ /* 0x0001e80000100800 */
[----:B0-----:R-:W4:Y:S04]  /*59d0*/  LDL.LU R52, [R1+0x98c] ;  /* 0x00098c0001347983 */ /* 0x001f280000300800 */
[----:B------:R0:W-:Y:S04]  /*59e0*/  STL [R1+0x54], R49 ;  /* 0x0000543101007387 */ /* 0x0001e80000100800 */
[----:B0-----:R-:W4:Y:S04]  /*59f0*/  LDL.LU R49, [R1+0x988] ;  /* 0x0009880001317983 */ /* 0x001f280000300800 */
[----:B------:R0:W-:Y:S04]  /*5a00*/  STL [R1+0x58], R48 ;  /* 0x0000583001007387 */ /* 0x0001e80000100800 */
[----:B0-----:R-:W4:Y:S04]  /*5a10*/  LDL.LU R48, [R1+0x984] ;  /* 0x0009840001307983 */ /* 0x001f280000300800 */
[----:B------:R0:W-:Y:S04]  /*5a20*/  STL [R1+0x8c], R0 ;  /* 0x00008c0001007387 */ /* 0x0001e80000100800 */
[----:B0-----:R-:W4:Y:S04]  /*5a30*/  LDL.LU R0, [R1+0x980] ;  /* 0x0009800001007983 */ /* 0x001f280000300800 */
[----:B------:R0:W-:Y:S04]  /*5a40*/  STL [R1+0x88], R51 ;  /* 0x0000883301007387 */ /* 0x0001e80000100800 */
[----:B0-----:R-:W4:Y:S01]  /*5a50*/  LDL.LU R51, [R1+0x97c] ;  /* 0x00097c0001337983 */ /* 0x001f220000300800 */
[----:B------:R-:W-:-:S02]  /*5a60*/  SEL R50, R11, R50, !P6 ;  /* 0x000000320b327207 */ /* 0x000fc40007000000 */
[----:B------:R-:W-:-:S03]  /*5a70*/  SEL R19, R11, R19, !P6 ;  /* 0x000000130b137207 */ /* 0x000fc60007000000 */
[----:B------:R-:W-:Y:S04]  /*5a80*/  STL [R1+0x84], R50 ;  /* 0x0000843201007387 */ /* 0x000fe80000100800 */
[----:B------:R0:W-:Y:S01]  /*5a90*/  STL [R1+0x80], R19 ;  /* 0x0000801301007387 */ /* 0x0001e20000100800 */
[C---:B------:R-:W-:Y:S02]  /*5aa0*/  SEL R28, R11.reuse, R28, !P6 ;  /* 0x0000001c0b1c7207 */ /* 0x040fe40007000000 */
[C---:B0-----:R-:W-:Y:S02]  /*5ab0*/  SEL R19, R11.reuse, R29, !P6 ;  /* 0x0000001d0b137207 */ /* 0x041fe40007000000 */
[----:B------:R-:W-:-:S03]  /*5ac0*/  SEL R29, R11, R31, !P6 ;  /* 0x0000001f0b1d7207 */ /* 0x000fc60007000000 */
[----:B------:R0:W-:Y:S04]  /*5ad0*/  STL [R1+0x7c], R19 ;  /* 0x00007c1301007387 */ /* 0x0001e80000100800 */
[----:B------:R1:W-:Y:S04]  /*5ae0*/  STL [R1+0x78], R29 ;  /* 0x0000781d01007387 */ /* 0x0003e80000100800 */
[----:B------:R1:W-:Y:S01]  /*5af0*/  STL [R1+0x74], R28 ;  /* 0x0000741c01007387 */ /* 0x0003e20000100800 */
[C---:B0-----:R-:W-:Y:S02]  /*5b00*/  SEL R19, R11.reuse, R33, !P6 ;  /* 0x000000210b137207 */ /* 0x041fe40007000000 */
[----:B-1----:R-:W-:-:S03]  /*5b10*/  SEL R29, R11, R35, !P6 ;  /* 0x000000230b1d7207 */ /* 0x002fc60007000000 */
[----:B------:R0:W-:Y:S01]  /*5b20*/  STL [R1+0x70], R19 ;  /* 0x0000701301007387 */ /* 0x0001e20000100800 */
[----:B------:R-:W-:-:S03]  /*5b30*/  SEL R28, R11, R36, !P6 ;  /* 0x000000240b1c7207 */ /* 0x000fc60007000000 */
[----:B------:R1:W-:Y:S04]  /*5b40*/  STL [R1+0x6c], R29 ;  /* 0x00006c1d01007387 */ /* 0x0003e80000100800 */
[----:B------:R1:W-:Y:S01]  /*5b50*/  STL [R1+0x68], R28 ;  /* 0x0000681c01007387 */ /* 0x0003e20000100800 */
[C---:B0-----:R-:W-:Y:S02]  /*5b60*/  SEL R19, R11.reuse, R38, !P6 ;  /* 0x000000260b137207 */ /* 0x041fe40007000000 */
[----:B-1----:R-:W-:-:S03]  /*5b70*/  SEL R29, R11, R39, !P6 ;  /* 0x000000270b1d7207 */ /* 0x002fc60007000000 */
[----:B------:R-:W-:Y:S01]  /*5b80*/  STL [R1+0x64], R19 ;  /* 0x0000641301007387 */ /* 0x000fe20000100800 */
[----:B------:R-:W-:-:S03]  /*5b90*/  SEL R28, R11, R53, !P6 ;  /* 0x000000350b1c7207 */ /* 0x000fc60007000000 */
[----:B------:R3:W-:Y:S01]  /*5ba0*/  STL [R1+0x60], R29 ;  /* 0x0000601d01007387 */ /* 0x0007e20000100800 */
[C---:B--2---:R-:W-:Y:S02]  /*5bb0*/  SEL R53, R11.reuse, R44, !P6 ;  /* 0x0000002c0b357207 */ /* 0x044fe40007000000 */
[C---:B---3--:R-:W-:Y:S02]  /*5bc0*/  SEL R29, R11.reuse, R47, !P6 ;  /* 0x0000002f0b1d7207 */ /* 0x048fe40007000000 */
[C---:B------:R-:W-:Y:S02]  /*5bd0*/  SEL R47, R11.reuse, R43, !P6 ;  /* 0x0000002b0b2f7207 */ /* 0x040fe40007000000 */
[C---:B----4-:R-:W-:Y:S02]  /*5be0*/  SEL R19, R11.reuse, R51, !P6 ;  /* 0x000000330b137207 */ /* 0x050fe40007000000 */
[----:B------:R-:W2:Y:S04]  /*5bf0*/  LDL.LU R51, [R1+0x978] ;  /* 0x0009780001337983 */ /* 0x000ea80000300800 */
[----:B------:R0:W-:Y:S02]  /*5c00*/  STL [R1+0x5c], R28 ;  /* 0x00005c1c01007387 */ /* 0x0001e40000100800 */
[----:B0-----:R-:W-:-:S02]  /*5c10*/  SEL R28, R11, R0, !P6 ;  /* 0x000000000b1c7207 */ /* 0x001fc40007000000 */
[----:B------:R-:W3:Y:S04]  /*5c20*/  LDL.LU R0, [R1+0x974] ;  /* 0x0009740001007983 */ /* 0x000ee80000300800 */
[----:B------:R0:W-:Y:S02]  /*5c30*/  STL [R1+0x50], R19 ;  /* 0x0000501301007387 */ /* 0x0001e40000100800 */
[C---:B0-----:R-:W-:Y:S02]  /*5c40*/  SEL R19, R11.reuse, R48, !P6 ;  /* 0x000000300b137207 */ /* 0x041fe40007000000 */
[----:B------:R-:W4:Y:S04]  /*5c50*/  LDL.LU R48, [R1+0x970] ;  /* 0x0009700001307983 */ /* 0x000f280000300800 */
[----:B------:R0:W-:Y:S02]  /*5c60*/  STL [R1+0x4c], R28 ;  /* 0x00004c1c01007387 */ /* 0x0001e40000100800 */
[----:B0-----:R-:W-:-:S02]  /*5c70*/  SEL R28, R11, R49, !P6 ;  /* 0x000000310b1c7207 */ /* 0x001fc40007000000 */
[----:B------:R-:W2:Y:S04]  /*5c80*/  LDL.LU R49, [R1+0x96c] ;  /* 0x00096c0001317983 */ /* 0x000ea80000300800 */
[----:B------:R0:W-:Y:S04]  /*5c90*/  STL [R1+0x3c], R19 ;  /* 0x00003c1301007387 */ /* 0x0001e80000100800 */
[----:B------:R1:W-:Y:S01]  /*5ca0*/  STL [R1+0x2c], R28 ;  /* 0x00002c1c01007387 */ /* 0x0003e20000100800 */
[C---:B0-----:R-:W-:Y:S02]  /*5cb0*/  SEL R19, R11.reuse, R52, !P6 ;  /* 0x000000340b137207 */ /* 0x041fe40007000000 */
[----:B-1----:R-:W-:-:S03]  /*5cc0*/  SEL R28, R11, R46, !P6 ;  /* 0x0000002e0b1c7207 */ /* 0x002fc60007000000 */
[----:B------:R0:W-:Y:S04]  /*5cd0*/  STL [R1+0x28], R19 ;  /* 0x0000281301007387 */ /* 0x0001e80000100800 */
[----:B------:R-:W-:Y:S04]  /*5ce0*/  STL [R1+0x18], R29 ;  /* 0x0000181d01007387 */ /* 0x000fe80000100800 */
[----:B------:R-:W4:Y:S01]  /*5cf0*/  LDL.LU R46, [R1+0x90] ;  /* 0x00009000012e7983 */ /* 0x000f220000300800 */
[----:B0-----:R-:W-:-:S03]  /*5d00*/  SEL R19, R11, R45, !P6 ;  /* 0x0000002d0b137207 */ /* 0x001fc60007000000 */
[----:B------:R-:W-:Y:S04]  /*5d10*/  STL [R1+0x10], R28 ;  /* 0x0000101c01007387 */ /* 0x000fe80000100800 */
[----:B------:R-:W2:Y:S04]  /*5d20*/  LDL R52, [R1+0x1ac] ;  /* 0x0001ac0001347983 */ /* 0x000ea80000100800 */
[----:B------:R-:W-:Y:S04]  /*5d30*/  STL [R1+0x8], R19 ;  /* 0x0000081301007387 */ /* 0x000fe80000100800 */
[----:B------:R-:W2:Y:S04]  /*5d40*/  LDL R45, [R1+0x198] ;  /* 0x00019800012d7983 */ /* 0x000ea80000100800 */
[----:B------:R-:W-:Y:S04]  /*5d50*/  STL [R1+0x940], R53 ;  /* 0x0009403501007387 */ /* 0x000fe80000100800 */
[----:B------:R0:W-:Y:S04]  /*5d60*/  STL [R1+0x944], R47 ;  /* 0x0009442f01007387 */ /* 0x0001e80000100800 */
[----:B0-----:R-:W3:Y:S01]  /*5d70*/  LDL.LU R47, [R1+0x94] ;  /* 0x00009400012f7983 */ /* 0x001ee20000300800 */
[----:B------:R-:W-:-:S03]  /*5d80*/  SEL R44, R11, R42, !P6 ;  /* 0x0000002a0b2c7207 */ /* 0x000fc60007000000 */
[----:B------:R-:W2:Y:S01]  /*5d90*/  LDL.LU R42, [R1+0x98] ;  /* 0x00009800012a7983 */ /* 0x000ea20000300800 */
[----:B------:R-:W-:Y:S01]  /*5da0*/  @!P2 IMAD.MOV R3, RZ, RZ, -R3 ;  /* 0x000000ffff03a224 */ /* 0x000fe200078e0a03 */
[C---:B------:R-:W-:Y:S01]  /*5db0*/  SEL R43, R11.reuse, R41, !P6 ;  /* 0x000000290b2b7207 */ /* 0x040fe20007000000 */
[----:B------:R-:W-:Y:S01]  /*5dc0*/  @!P4 IMAD.MOV R22, RZ, RZ, -R22 ;  /* 0x000000ffff16c224 */ /* 0x000fe200078e0a16 */
[C---:B------:R-:W-:Y:S02]  /*5dd0*/  SEL R41, R11.reuse, R6, !P6 ;  /* 0x000000060b297207 */ /* 0x040fe40007000000 */
[C---:B------:R-:W-:Y:S02]  /*5de0*/  SEL R31, R11.reuse, R13, !P6 ;  /* 0x0000000d0b1f7207 */ /* 0x040fe40007000000 */
[C---:B------:R-:W-:Y:S02]  /*5df0*/  SEL R13, R11.reuse, R3, !P6 ;  /* 0x000000030b0d7207 */ /* 0x040fe40007000000 */
[----:B------:R-:W-:-:S02]  /*5e00*/  SEL R39, R11, R7, !P6 ;  /* 0x000000070b277207 */ /* 0x000fc40007000000 */
[----:B------:R-:W-:Y:S01]  /*5e10*/  PRMT R3, RZ, 0x7610, R3 ;  /* 0x00007610ff037816 */ /* 0x000fe20000000003 */
[----:B------:R-:W0:Y:S01]  /*5e20*/  S2R R50, SR_TID.X ;  /* 0x0000000000327919 */ /* 0x000e220000002100 */
[----:B------:R-:W1:Y:S01]  /*5e30*/  S2R R53, SR_TID.X ;  /* 0x0000000000357919 */ /* 0x000e620000002100 */
[----:B---3--:R-:W-:-:S04]  /*5e40*/  LEA R6, P4, R47, R0, 0x1 ;  /* 0x000000002f067211 */ /* 0x008fc800078808ff */
[----:B--2---:R-:W-:-:S05]  /*5e50*/  LEA.HI.X.SX32 R7, R47, R51, 0x1, P4 ;  /* 0x000000332f077211 */ /* 0x004fca00020f0eff */
[----:B------:R-:W2:Y:S01]  /*5e60*/  @P3 LDG.E.U16 R3, desc[UR22][R6.64] ;  /* 0x0000001606033981 */ /* 0x000ea2000c1e1500 */
[C---:B------:R-:W-:Y:S02]  /*5e70*/  SEL R33, R11.reuse, R12, !P6 ;  /* 0x0000000c0b217207 */ /* 0x040fe40007000000 */
[C---:B------:R-:W-:Y:S02]  /*5e80*/  SEL R12, R11.reuse, R4, !P6 ;  /* 0x000000040b0c7207 */ /* 0x040fe40007000000 */
[----:B------:R-:W-:Y:S02]  /*5e90*/  LEA R4, P2, R42, R0, 0x1 ;  /* 0x000000002a047211 */ /* 0x000fe400078408ff */
[C---:B------:R-:W-:Y:S02]  /*5ea0*/  SEL R38, R11.reuse, R8, !P6 ;  /* 0x000000080b267207 */ /* 0x040fe40007000000 */
[C---:B------:R-:W-:Y:S02]  /*5eb0*/  SEL R29, R11.reuse, R14, !P6 ;  /* 0x0000000e0b1d7207 */ /* 0x040fe40007000000 */
[----:B------:R-:W-:-:S02]  /*5ec0*/  SEL R14, R11, R5, !P6 ;  /* 0x000000050b0e7207 */ /* 0x000fc40007000000 */
[----:B------:R-:W-:Y:S01]  /*5ed0*/  PRMT R8, RZ, 0x7610, R8 ;  /* 0x00007610ff087816 */ /* 0x000fe20000000008 */
[----:B------:R-:W-:Y:S01]  /*5ee0*/  STL [R1+0x948], R44 ;  /* 0x0009482c01007387 */ /* 0x000fe20000100800 */
[----:B------:R-:W-:Y:S02]  /*5ef0*/  LEA.HI.X.SX32 R5, R42, R51, 0x1, P2 ;  /* 0x000000332a057211 */ /* 0x000fe400010f0eff */
[C---:B------:R-:W-:Y:S01]  /*5f00*/  SEL R36, R11.reuse, R9, !P6 ;  /* 0x000000090b247207 */ /* 0x040fe20007000000 */
[----:B------:R-:W-:Y:S01]  /*5f10*/  STL [R1+0x958], R43 ;  /* 0x0009582b01007387 */ /* 0x000fe20000100800 */
[----:B------:R-:W-:-:S03]  /*5f20*/  SEL R35, R11, R10, !P6 ;  /* 0x0000000a0b237207 */ /* 0x000fc60007000000 */
[----:B------:R-:W-:Y:S01]  /*5f30*/  STL [R1+0x93c], R41 ;  /* 0x00093c2901007387 */ /* 0x000fe20000100800 */
[----:B------:R-:W-:-:S03]  /*5f40*/  SEL R28, R11, R15, !P6 ;  /* 0x0000000f0b1c7207 */ /* 0x000fc60007000000 */
[----:B------:R-:W-:Y:S01]  /*5f50*/  STL [R1+0x938], R39 ;  /* 0x0009382701007387 */ /* 0x000fe20000100800 */
[C---:B------:R-:W-:Y:S02]  /*5f60*/  SEL R19, R11.reuse, R16, !P6 ;  /* 0x000000100b137207 */ /* 0x040fe40007000000 */
[----:B------:R-:W-:Y:S01]  /*5f70*/  SEL R18, R11, R18, !P6 ;  /* 0x000000120b127207 */ /* 0x000fe20007000000 */
[----:B------:R-:W-:Y:S04]  /*5f80*/  STL [R1+0x95c], R38 ;  /* 0x00095c2601007387 */ /* 0x000fe80000100800 */
[----:B------:R3:W4:Y:S04]  /*5f90*/  @P5 LDG.E.U16 R8, desc[UR22][R4.64] ;  /* 0x0000001604085981 */ /* 0x000728000c1e1500 */
[----:B------:R-:W-:Y:S04]  /*5fa0*/  STL [R1+0x960], R36 ;  /* 0x0009602401007387 */ /* 0x000fe80000100800 */
[----:B------:R-:W-:Y:S04]  /*5fb0*/  STL [R1+0x934], R35 ;  /* 0x0009342301007387 */ /* 0x000fe80000100800 */
[----:B------:R-:W-:Y:S01]  /*5fc0*/  STL [R1+0x964], R33 ;  /* 0x0009642101007387 */ /* 0x000fe20000100800 */
[----:B0-----:R-:W-:-:S03]  /*5fd0*/  SHF.R.U32.HI R50, RZ, 0x6, R50 ;  /* 0x00000006ff327819 */ /* 0x001fc60000011632 */
[----:B------:R-:W-:Y:S01]  /*5fe0*/  STL [R1+0x968], R31 ;  /* 0x0009681f01007387 */ /* 0x000fe20000100800 */
[----:B-1----:R-:W-:-:S03]  /*5ff0*/  LOP3.LUT R53, R53, 0x7f, RZ, 0xc0, !PT ;  /* 0x0000007f35357812 */ /* 0x002fc600078ec0ff */
[----:B------:R-:W-:Y:S04]  /*6000*/  STL [R1+0x930], R28 ;  /* 0x0009301c01007387 */ /* 0x000fe80000100800 */
[----:B------:R-:W-:Y:S04]  /*6010*/  STL.64 [R1+0x950], R18 ;  /* 0x0009501201007387 */ /* 0x000fe80000100a00 */
[----:B------:R-:W-:Y:S01]  /*6020*/  STL [R1+0x5d0], R49 ;  /* 0x0005d03101007387 */ /* 0x000fe20000100800 */
[----:B------:R-:W-:Y:S01]  /*6030*/  SGXT.U32 R50, R50, 0x1 ;  /* 0x000000013232781a */ /* 0x000fe20000000000 */
[----:B------:R-:W-:-:S03]  /*6040*/  IMAD R9, R53, R49, RZ ;  /* 0x0000003135097224 */ /* 0x000fc600078e02ff */
[----:B------:R-:W-:Y:S02]  /*6050*/  LOP3.LUT R10, R50, 0x14, RZ, 0xfc, !PT ;  /* 0x00000014320a7812 */ /* 0x000fe400078efcff */
[----:B---3--:R-:W-:Y:S02]  /*6060*/  LEA R4, P5, R9, UR18, 0x1 ;  /* 0x0000001209047c11 */ /* 0x008fe4000f8a08ff */
[C---:B------:R-:W-:Y:S02]  /*6070*/  SEL R30, R11.reuse, R30, !P6 ;  /* 0x0000001e0b1e7207 */ /* 0x040fe40007000000 */
[C---:B------:R-:W-:Y:S02]  /*6080*/  SEL R32, R11.reuse, R32, !P6 ;  /* 0x000000200b207207 */ /* 0x040fe40007000000 */
[C---:B------:R-:W-:Y:S02]  /*6090*/  SEL R34, R11.reuse, R34, !P6 ;  /* 0x000000220b227207 */ /* 0x040fe40007000000 */
[----:B------:R-:W-:-:S02]  /*60a0*/  SEL R37, R11, R37, !P6 ;  /* 0x000000250b257207 */ /* 0x000fc40007000000 */
[C---:B------:R-:W-:Y:S02]  /*60b0*/  SEL R40, R11.reuse, R40, !P6 ;  /* 0x000000280b287207 */ /* 0x040fe40007000000 */
[C---:B------:R-:W-:Y:S02]  /*60c0*/  SEL R17, R11.reuse, R17, !P6 ;  /* 0x000000110b117207 */ /* 0x040fe40007000000 */
[C---:B------:R-:W-:Y:S02]  /*60d0*/  SEL R20, R11.reuse, R20, !P6 ;  /* 0x000000140b147207 */ /* 0x040fe40007000000 */
[C---:B------:R-:W-:Y:S02]  /*60e0*/  SEL R21, R11.reuse, R21, !P6 ;  /* 0x000000150b157207 */ /* 0x040fe40007000000 */
[C---:B------:R-:W-:Y:S02]  /*60f0*/  SEL R27, R11.reuse, R27, !P6 ;  /* 0x0000001b0b1b7207 */ /* 0x040fe40007000000 */
[----:B------:R-:W-:-:S02]  /*6100*/  SEL R25, R11, R25, !P6 ;  /* 0x000000190b197207 */ /* 0x000fc40007000000 */
[C---:B------:R-:W-:Y:S02]  /*6110*/  SEL R24, R11.reuse, R24, !P6 ;  /* 0x000000180b187207 */ /* 0x040fe40007000000 */
[C---:B------:R-:W-:Y:S02]  /*6120*/  SEL R23, R11.reuse, R23, !P6 ;  /* 0x000000170b177207 */ /* 0x040fe40007000000 */
[C---:B------:R-:W-:Y:S02]  /*6130*/  SEL R26, R11.reuse, R26, !P6 ;  /* 0x0000001a0b1a7207 */ /* 0x040fe40007000000 */
[----:B------:R-:W-:Y:S02]  /*6140*/  SEL R22, R11, R22, !P6 ;  /* 0x000000160b167207 */ /* 0x000fe40007000000 */
[----:B------:R-:W-:Y:S02]  /*6150*/  LOP3.LUT R11, R50, 0x7c, RZ, 0xfc, !PT ;  /* 0x0000007c320b7812 */ /* 0x000fe400078efcff */
[----:B------:R-:W-:-:S02]  /*6160*/  PRMT R5, RZ, 0x7610, R5 ;  /* 0x00007610ff057816 */ /* 0x000fc40000000005 */
[----:B------:R-:W-:Y:S01]  /*6170*/  ISETP.LT.AND P4, PT, R11, R2, P0 ;  /* 0x000000020b00720c */ /* 0x000fe20000781270 */
[----:B--2---:R4:W-:Y:S02]  /*6180*/  STL [R1+0x2dc], R3 ;  /* 0x0002dc0301007387 */ /* 0x0049e40000100800 */
[----:B----4-:R-:W-:-:S05]  /*6190*/  IMAD R3, R48, 0x2, R46 ;  /* 0x0000000230037824 */ /* 0x010fca00078e022e */
[----:B------:R-:W-:-:S04]  /*61a0*/  LEA R6, P2, R3, R0, 0x1 ;  /* 0x0000000003067211 */ /* 0x000fc800078408ff */
[----:B------:R-:W-:Y:S02]  /*61b0*/  LEA.HI.X.SX32 R7, R3, R51, 0x1, P2 ;  /* 0x0000003303077211 */ /* 0x000fe400010f0eff */
[----:B------:R-:W-:Y:S02]  /*61c0*/  ISETP.LT.AND P2, PT, R10, R2, P0 ;  /* 0x000000020a00720c */ /* 0x000fe40000741270 */
[----:B------:R-:W-:Y:S01]  /*61d0*/  LEA.HI.X.SX32 R3, R9, UR19, 0x1, P5 ;  /* 0x0000001309037c11 */ /* 0x000fe2000a8f0eff */
[----:B------:R-:W-:Y:S01]  /*61e0*/  STL [R1+0x8e0], R48 ;  /* 0x0008e03001007387 */ /* 0x000fe20000100800 */
[----:B------:R-:W-:Y:S02]  /*61f0*/  LEA R10, P5, R45, R0, 0x1 ;  /* 0x000000002d0a7211 */ /* 0x000fe400078a08ff */
[----:B------:R-:W-:Y:S02]  /*6200*/  PRMT R16, RZ, 0x7610, R16 ;  /* 0x00007610ff107816 */ /* 0x000fe40000000010 */
[----:B------:R-:W-:-:S02]  /*6210*/  PRMT R15, RZ, 0x7610, R15 ;  /* 0x00007610ff0f7816 */ /* 0x000fc4000000000f */
[----:B------:R-:W-:Y:S01]  /*6220*/  PRMT R44, RZ, 0x7610, R44 ;  /* 0x00007610ff2c7816 */ /* 0x000fe2000000002c */
[----:B------:R-:W-:Y:S01]  /*6230*/  IMAD R29, R29, UR5, RZ ;  /* 0x000000051d1d7c24 */ /* 0x000fe2000f8e02ff */
[----:B------:R-:W-:Y:S01]  /*6240*/  LEA.HI.X.SX32 R11, R45, R51, 0x1, P5 ;  /* 0x000000332d0b7211 */ /* 0x000fe200028f0eff */
[----:B------:R0:W-:Y:S01]  /*6250*/  STL [R1+0x2e8], R8 ;  /* 0x0002e80801007387 */ /* 0x0001e20000100800 */
[----:B------:R-:W-:Y:S01]  /*6260*/  IMAD R17, R17, UR5, RZ ;  /* 0x0000000511117c24 */ /* 0x000fe2000f8e02ff */
[----:B------:R-:W1:Y:S02]  /*6270*/  LDCU.64 UR18, c[0x0][0x380] ;  /* 0x00007000ff1277ac */ /* 0x000e640008000a00 */
[----:B------:R-:W2:Y:S04]  /*6280*/  @P2 LDG.E.U16 R5, desc[UR22][R10.64] ;  /* 0x000000160a052981 */ /* 0x000ea8000c1e1500 */
[----:B------:R-:W3:Y:S01]  /*6290*/  LDL.LU R46, [R1+0x1c] ;  /* 0x00001c00012e7983 */ /* 0x000ee20000300800 */
[----:B0-----:R-:W-:-:S03]  /*62a0*/  LOP3.LUT R8, R50, 0xc, RZ, 0xfc, !PT ;  /* 0x0000000c32087812 */ /* 0x001fc600078efcff */
[----:B------:R0:W4:Y:S01]  /*62b0*/  @P4 LDG.E.U16 R16, desc[UR22][R6.64] ;  /* 0x0000001606104981 */ /* 0x000122000c1e1500 */
[----:B------:R-:W-:Y:S02]  /*62c0*/  ISETP.LT.AND P3, PT, R8, R2, P0 ;  /* 0x000000020800720c */ /* 0x000fe40000761270 */
[----:B------:R-:W-:-:S04]  /*62d0*/  LEA R8, P6, R52, R0, 0x1 ;  /* 0x0000000034087211 */ /* 0x000fc800078c08ff */
[----:B------:R-:W-:Y:S02]  /*62e0*/  LEA.HI.X.SX32 R9, R52, R51, 0x1, P6 ;  /* 0x0000003334097211 */ /* 0x000fe400030f0eff */
[----:B------:R-:W4:Y:S04]  /*62f0*/  LDL.LU R52, [R1+0x20] ;  /* 0x0000200001347983 */ /* 0x000f280000300800 */
[----:B------:R-:W4:Y:S04]  /*6300*/  LDL.LU R41, [R1+0x24] ;  /* 0x0000240001297983 */ /* 0x000f280000300800 */
[----:B------:R-:W4:Y:S04]  /*6310*/  @P3 LDG.E.U16 R15, desc[UR22][R8.64] ;  /* 0x00000016080f3981 */ /* 0x000f28000c1e1500 */
[----:B------:R-:W4:Y:S04]  /*6320*/  LDL.LU R43, [R1+0x30] ;  /* 0x00003000012b7983 */ /* 0x000f280000300800 */
[----:B------:R-:W4:Y:S04]  /*6330*/  LDL.LU R47, [R1+0x34] ;  /* 0x00003400012f7983 */ /* 0x000f280000300800 */
[----:B------:R-:W4:Y:S04]  /*6340*/  LDL.LU R53, [R1+0x38] ;  /* 0x0000380001357983 */ /* 0x000f280000300800 */
[----:B--2---:R2:W-:Y:S04]  /*6350*/  STL [R1+0x2cc], R5 ;  /* 0x0002cc0501007387 */ /* 0x0045e80000100800 */
[----:B------:R-:W2:Y:S04]  /*6360*/  LDL.LU R18, [R1+0x44] ;  /* 0x0000440001127983 */ /* 0x000ea80000300800 */
[----:B------:R-:W2:Y:S01]  /*6370*/  LDL.LU R19, [R1+0x48] ;  /* 0x0000480001137983 */ /* 0x000ea20000300800 */
[----:B0-----:R-:W-:Y:S01]  /*6380*/  LOP3.LUT R6, R50, 0x16, RZ, 0xfc, !PT ;  /* 0x0000001632067812 */ /* 0x001fe200078efcff */
[----:B---3--:R-:W-:-:S02]  /*6390*/  IMAD R10, R46, UR5, RZ ;  /* 0x000000052e0a7c24 */ /* 0x008fc4000f8e02ff */
[----:B------:R-:W3:Y:S01]  /*63a0*/  LDL.LU R42, [R1+0x54] ;  /* 0x00005400012a7983 */ /* 0x000ee20000300800 */
[----:B------:R-:W-:Y:S01]  /*63b0*/  ISETP.LT.AND P4, PT, R6, R2, P0 ;  /* 0x000000020600720c */ /* 0x000fe20000781270 */
[----:B------:R-:W-:Y:S02]  /*63c0*/  IMAD R6, R34, UR5, RZ ;  /* 0x0000000522067c24 */ /* 0x000fe4000f8e02ff */
[----:B------:R-:W3:Y:S01]  /*63d0*/  LDL.LU R45, [R1+0x58] ;  /* 0x00005800012d7983 */ /* 0x000ee20000300800 */
[----:B----4-:R-:W-:-:S03]  /*63e0*/  IMAD R11, R52, UR5, RZ ;  /* 0x00000005340b7c24 */ /* 0x010fc6000f8e02ff */
[----:B------:R-:W4:Y:S04]  /*63f0*/  LDL.LU R31, [R1+0x9c] ;  /* 0x00009c00011f7983 */ /* 0x000f280000300800 */
[----:B------:R-:W-:Y:S04]  /*6400*/  STL [R1+0x8e4], R2 ;  /* 0x0008e40201007387 */ /* 0x000fe80000100800 */
[----:B------:R-:W3:Y:S04]  /*6410*/  LDL.LU R34, [R1+0x40] ;  /* 0x0000400001227983 */ /* 0x000ee80000300800 */
[----:B------:R-:W3:Y:S04]  /*6420*/  LDL.LU R46, [R1+0x8c] ;  /* 0x00008c00012e7983 */ /* 0x000ee80000300800 */
[----:B------:R-:W3:Y:S04]  /*6430*/  LDL.LU R52, [R1+0x88] ;  /* 0x0000880001347983 */ /* 0x000ee80000300800 */
[----:B------:R-:W-:Y:S01]  /*6440*/  STL.64 [R1+0x920], R10 ;  /* 0x0009200a01007387 */ /* 0x000fe20000100a00 */
[----:B--2---:R-:W-:-:S03]  /*6450*/  LOP3.LUT R5, R50, 0x26, RZ, 0xfc, !PT ;  /* 0x0000002632057812 */ /* 0x004fc600078efcff */
[----:B------:R0:W-:Y:S01]  /*6460*/  STL [R1+0x2c8], R16 ;  /* 0x0002c81001007387 */ /* 0x0001e20000100800 */
[----:B------:R-:W-:-:S03]  /*6470*/  LOP3.LUT R7, R50, 0x36, RZ, 0xfc, !PT ;  /* 0x0000003632077812 */ /* 0x000fc600078efcff */
[----:B------:R2:W-:Y:S01]  /*6480*/  STL [R1+0x2d8], R15 ;  /* 0x0002d80f01007387 */ /* 0x0005e20000100800 */
[----:B------:R-:W-:-:S03]  /*6490*/  IMAD R9, R30, UR5, RZ ;  /* 0x000000051e097c24 */ /* 0x000fc6000f8e02ff */
[----:B------:R-:W3:Y:S01]  /*64a0*/  LDL.LU R33, [R1+0x80] ;  /* 0x0000800001217983 */ /* 0x000ee20000300800 */
[----:B------:R-:W-:Y:S02]  /*64b0*/  IMAD R7, R32, UR5, RZ ;  /* 0x0000000520077c24 */ /* 0x000fe4000f8e02ff */
[----:B0-----:R-:W-:Y:S01]  /*64c0*/  IMAD R16, R43, UR5, RZ ;  /* 0x000000052b107c24 */ /* 0x001fe2000f8e02ff */
[----:B------:R-:W3:Y:S01]  /*64d0*/  LDL.LU R36, [R1+0x7c] ;  /* 0x00007c0001247983 */ /* 0x000ee20000300800 */
[----:B------:R-:W-:-:S03]  /*64e0*/  IMAD R30, R47, UR5, RZ ;  /* 0x000000052f1e7c24 */ /* 0x000fc6000f8e02ff */
[----:B------:R-:W3:Y:S01]  /*64f0*/  LDL.LU R38, [R1+0x78] ;  /* 0x0000780001267983 */ /* 0x000ee20000300800 */
[----:B------:R-:W-:Y:S01]  /*6500*/  IMAD R32, R53, UR5, RZ ;  /* 0x0000000535207c24 */ /* 0x000fe2000f8e02ff */
[-C--:B------:R-:W-:Y:S02]  /*6510*/  ISETP.LT.AND P2, PT, R50, R2.reuse, P0 ;  /* 0x000000023200720c */ /* 0x080fe40000741270 */
[----:B------:R-:W3:Y:S01]  /*6520*/  LDL.LU R43, [R1+0x74] ;  /* 0x00007400012b7983 */ /* 0x000ee20000300800 */
[----:B------:R-:W-:-:S03]  /*6530*/  ISETP.LT.AND P3, PT, R5, R2, P0 ;  /* 0x000000020500720c */ /* 0x000fc60000761270 */
[----:B------:R-:W3:Y:S04]  /*6540*/  LDL.LU R47, [R1+0x70] ;  /* 0x00007000012f7983 */ /* 0x000ee80000300800 */
[----:B------:R-:W3:Y:S01]  /*6550*/  LDL.LU R53, [R1+0x6c] ;  /* 0x00006c0001357983 */ /* 0x000ee20000300800 */
[----:B--2---:R-:W-:-:S03]  /*6560*/  IMAD R15, R41, UR5, RZ ;  /* 0x00000005290f7c24 */ /* 0x004fc6000f8e02ff */
[----:B------:R-:W2:Y:S04]  /*6570*/  LDL.LU R2, [R1+0x68] ;  /* 0x0000680001027983 */ /* 0x000ea80000300800 */
[----:B------:R-:W2:Y:S04]  /*6580*/  LDL.LU R10, [R1+0x64] ;  /* 0x00006400010a7983 */ /* 0x000ea80000300800 */
[----:B------:R-:W2:Y:S04]  /*6590*/  LDL.LU R11, [R1+0x60] ;  /* 0x00006000010b7983 */ /* 0x000ea80000300800 */
[----:B------:R-:W2:Y:S04]  /*65a0*/  LDL.LU R49, [R1+0x50] ;  /* 0x0000500001317983 */ /* 0x000ea80000300800 */
[----:B------:R-:W2:Y:S01]  /*65b0*/  LDL.LU R41, [R1+0x4c] ;  /* 0x00004c0001297983 */ /* 0x000ea20000300800 */
[----:B------:R-:W-:-:S03]  /*65c0*/  IMAD R8, R40, UR5, RZ ;  /* 0x0000000528087c24 */ /* 0x000fc6000f8e02ff */
[----:B------:R-:W2:Y:S04]  /*65d0*/  LDL.LU R48, [R1+0x3c] ;  /* 0x00003c0001307983 */ /* 0x000ea80000300800 */
[----:B------:R-:W2:Y:S04]  /*65e0*/  LDL.LU R50, [R1+0x2c] ;  /* 0x00002c0001327983 */ /* 0x000ea80000300800 */
[----:B------:R-:W2:Y:S04]  /*65f0*/  LDL.LU R39, [R1+0x28] ;  /* 0x0000280001277983 */ /* 0x000ea80000300800 */
[----:B------:R-:W2:Y:S04]  /*6600*/  LDL.LU R28, [R1+0x18] ;  /* 0x00001800011c7983 */ /* 0x000ea80000300800 */
[----:B------:R-:W2:Y:S01]  /*6610*/  LDL.LU R35, [R1+0x10] ;  /* 0x0000100001237983 */ /* 0x000ea20000300800 */
[----:B------:R-:W-:-:S03]  /*6620*/  IMAD R40, R19, UR5, RZ ;  /* 0x0000000513287c24 */ /* 0x000fc6000f8e02ff */
[----:B------:R-:W2:Y:S01]  /*6630*/  LDL.LU R19, [R1+0x84] ;  /* 0x0000840001137983 */ /* 0x000ea20000300800 */
[----:B------:R-:W-:Y:S02]  /*6640*/  IMAD R5, R37, UR5, RZ ;  /* 0x0000000525057c24 */ /* 0x000fe4000f8e02ff */
[----:B------:R-:W-:Y:S01]  /*6650*/  IMAD R37, R18, UR5, RZ ;  /* 0x0000000512257c24 */ /* 0x000fe2000f8e02ff */
[----:B------:R0:W-:Y:S01]  /*6660*/  STL [R1+0x8ec], R0 ;  /* 0x0008ec0001007387 */ /* 0x0001e20000100800 */
[----:B----4-:R-:W-:-:S03]  /*6670*/  LEA R18, P5, R31, R0, 0x1 ;  /* 0x000000001f127211 */ /* 0x010fc600078a08ff */
[----:B0-----:R-:W4:Y:S01]  /*6680*/  LDL.LU R0, [R1+0x5c] ;  /* 0x00005c0001007983 */ /* 0x001f220000300800 */
[----:B--2---:R-:W-:-:S05]  /*6690*/  IMAD R19, R19, UR5, RZ ;  /* 0x0000000513137c24 */ /* 0x004fca000f8e02ff */
[----:B------:R0:W-:Y:S02]  /*66a0*/  STL [R1+0x4], R19 ;  /* 0x0000041301007387 */ /* 0x0001e40000100800 */
[----:B0-----:R-:W-:Y:S01]  /*66b0*/  LEA.HI.X.SX32 R19, R31, R51, 0x1, P5 ;  /* 0x000000331f137211 */ /* 0x001fe200028f0eff */
[----:B---3--:R-:W-:Y:S01]  /*66c0*/  IMAD R33, R33, UR5, RZ ;  /* 0x0000000521217c24 */ /* 0x008fe2000f8e02ff */
[----:B------:R-:W2:Y:S04]  /*66d0*/  LDL.LU R31, [R1+0x968] ;  /* 0x00096800011f7983 */ /* 0x000ea80000300800 */
[----:B------:R-:W3:Y:S01]  /*66e0*/  @P2 LDG.E.U16 R44, desc[UR22][R18.64] ;  /* 0x00000016122c2981 */ /* 0x000ee2000c1e1500 */
[----:B------:R-:W-:-:S03]  /*66f0*/  IMAD R36, R36, UR5, RZ ;  /* 0x0000000524247c24 */ /* 0x000fc6000f8e02ff */
[----:B------:R0:W-:Y:S01]  /*6700*/  STL [R1+0x8e8], R51 ;  /* 0x0008e83301007387 */ /* 0x0001e20000100800 */
[----:B------:R-:W-:Y:S02]  /*6710*/  IMAD R38, R38, UR5, RZ ;  /* 0x0000000526267c24 */ /* 0x000fe4000f8e02ff */
[----:B------:R-:W-:Y:S01]  /*6720*/  IMAD R43, R43, UR5, RZ ;  /* 0x000000052b2b7c24 */ /* 0x000fe2000f8e02ff */
[----:B0-----:R-:W2:Y:S04]  /*6730*/  LDL.LU R51, [R1+0x8] ;  /* 0x0000080001337983 */ /* 0x001ea80000300800 */
[----:B------:R0:W-:Y:S01]  /*6740*/  STL [R1+0xc], R33 ;  /* 0x00000c2101007387 */ /* 0x0001e20000100800 */
[----:B------:R-:W-:-:S03]  /*6750*/  IMAD R47, R47, UR5, RZ ;  /* 0x000000052f2f7c24 */ /* 0x000fc6000f8e02ff */
[----:B0-----:R-:W2:Y:S04]  /*6760*/  LDL.LU R33, [R1+0x964] ;  /* 0x0009640001217983 */ /* 0x001ea80000300800 */
[----:B------:R-:W-:Y:S04]  /*6770*/  STL.64 [R1+0x330], R18 ;  /* 0x0003301201007387 */ /* 0x000fe80000100a00 */
[----:B------:R0:W-:Y:S01]  /*6780*/  STL [R1+0x14], R36 ;  /* 0x0000142401007387 */ /* 0x0001e20000100800 */
[----:B------:R-:W-:-:S03]  /*6790*/  IMAD R53, R53, UR5, RZ ;  /* 0x0000000535357c24 */ /* 0x000fc6000f8e02ff */
[----:B0-----:R-:W2:Y:S04]  /*67a0*/  LDL.LU R36, [R1+0x960] ;  /* 0x0009600001247983 */ /* 0x001ea80000300800 */
[----:B------:R0:W-:Y:S04]  /*67b0*/  STL [R1+0x1c], R38 ;  /* 0x00001c2601007387 */ /* 0x0001e80000100800 */
[----:B0-----:R-:W2:Y:S04]  /*67c0*/  LDL.LU R38, [R1+0x95c] ;  /* 0x00095c0001267983 */ /* 0x001ea80000300800 */
[----:B------:R0:W-:Y:S04]  /*67d0*/  STL [R1+0x20], R43 ;  /* 0x0000202b01007387 */ /* 0x0001e80000100800 */
[----:B0-----:R-:W2:Y:S04]  /*67e0*/  LDL.LU R43, [R1+0x958] ;  /* 0x00095800012b7983 */ /* 0x001ea80000300800 */
[----:B------:R-:W4:Y:S04]  /*67f0*/  LDL.LU.64 R18, [R1+0x950] ;  /* 0x0009500001127983 */ /* 0x000f280000300a00 */
[----:B---3--:R0:W-:Y:S04]  /*6800*/  STL [R1+0x90], R44 ;  /* 0x0000902c01007387 */ /* 0x0081e80000100800 */
[----:B0-----:R-:W3:Y:S04]  /*6810*/  LDL.LU R44, [R1+0x948] ;  /* 0x00094800012c7983 */ /* 0x001ee80000300800 */
[----:B------:R0:W-:Y:S04]  /*6820*/  STL [R1+0x24], R47 ;  /* 0x0000242f01007387 */ /* 0x0001e80000100800 */
[----:B0-----:R-:W4:Y:S04]  /*6830*/  LDL.LU R47, [R1+0x944] ;  /* 0x00094400012f7983 */ /* 0x001f280000300800 */
[----:B------:R0:W-:Y:S04]  /*6840*/  STL [R1+0x30], R53 ;  /* 0x0000303501007387 */ /* 0x0001e80000100800 */
[----:B0-----:R-:W4:Y:S01]  /*6850*/  LDL.LU R53, [R1+0x940] ;  /* 0x0009400001357983 */ /* 0x001f220000300800 */
[----:B------:R-:W-:-:S02]  /*6860*/  IMAD R41, R41, UR5, RZ ;  /* 0x0000000529297c24 */ /* 0x000fc4000f8e02ff */
[----:B------:R-:W-:Y:S02]  /*6870*/  IMAD R39, R39, UR5, RZ ;  /* 0x0000000527277c24 */ /* 0x000fe4000f8e02ff */
[----:B------:R-:W-:Y:S02]  /*6880*/  IMAD R35, R35, UR5, RZ ;  /* 0x0000000523237c24 */ /* 0x000fe4000f8e02ff */
[----:B------:R-:W-:Y:S02]  /*6890*/  IMAD R28, R28, UR5, RZ ;  /* 0x000000051c1c7c24 */ /* 0x000fe4000f8e02ff */
[----:B--2---:R-:W-:Y:S02]  /*68a0*/  IMAD R43, R43, UR5, RZ ;  /* 0x000000052b2b7c24 */ /* 0x004fe4000f8e02ff */
[----:B---3--:R-:W-:Y:S02]  /*68b0*/  IMAD R44, R44, UR5, RZ ;  /* 0x000000052c2c7c24 */ /* 0x008fe4000f8e02ff */
[----:B----4-:R-:W-:-:S02]  /*68c0*/  IMAD R47, R47, UR5, RZ ;  /* 0x000000052f2f7c24 */ /* 0x010fc4000f8e02ff */
[----:B------:R-:W-:-:S05]  /*68d0*/  IMAD R53, R53, UR5, RZ ;  /* 0x0000000535357c24 */ /* 0x000fca000f8e02ff */
[----:B------:R0:W-:Y:S02]  /*68e0*/  STL [R1+0x8f0], R53 ;  /* 0x0008f03501007387 */ /* 0x0001e40000100800 */
[----:B0-----:R-:W-:Y:S02]  /*68f0*/  IMAD.MOV.U32 R53, RZ, RZ, R41 ;  /* 0x000000ffff357224 */ /* 0x001fe400078e0029 */
[----:B------:R-:W2:Y:S04]  /*6900*/  LDL.LU R41, [R1+0x93c] ;  /* 0x00093c0001297983 */ /* 0x000ea80000300800 */
[----:B------:R0:W-:Y:S02]  /*6910*/  STL [R1+0x8f4], R47 ;  /* 0x0008f42f01007387 */ /* 0x0001e40000100800 */
[----:B0-----:R-:W-:-:S02]  /*6920*/  IMAD.MOV.U32 R47, RZ, RZ, R39 ;  /* 0x000000ffff2f7224 */ /* 0x001fc400078e0027 */
[----:B------:R-:W3:Y:S04]  /*6930*/  LDL.LU R39, [R1+0x938] ;  /* 0x0009380001277983 */ /* 0x000ee80000300800 */
[----:B------:R0:W-:Y:S02]  /*6940*/  STL [R1+0x8f8], R44 ;  /* 0x0008f82c01007387 */ /* 0x0001e40000100800 */
[----:B0-----:R-:W-:Y:S02]  /*6950*/  IMAD.MOV.U32 R44, RZ, RZ, R35 ;  /* 0x000000ffff2c7224 */ /* 0x001fe400078e0023 */
[----:B------:R-:W4:Y:S04]  /*6960*/  LDL.LU R35, [R1+0x934] ;  /* 0x0009340001237983 */ /* 0x000f280000300800 */
[----:B------:R0:W-:Y:S02]  /*6970*/  STL [R1+0x8fc], R43 ;  /* 0x0008fc2b01007387 */ /* 0x0001e40000100800 */
[----:B0-----:R-:W-:-:S02]  /*6980*/  IMAD.MOV.U32 R43, RZ, RZ, R28 ;  /* 0x000000ffff2b7224 */ /* 0x001fc400078e001c */
[----:B------:R-:W4:Y:S01]  /*6990*/  LDL.LU R28, [R1+0x930] ;  /* 0x00093000011c7983 */ /* 0x000f220000300800 */
[----:B------:R-:W-:Y:S02]  /*69a0*/  IMAD R38, R38, UR5, RZ ;  /* 0x0000000526267c24 */ /* 0x000fe4000f8e02ff */
[----:B------:R-:W-:Y:S02]  /*69b0*/  IMAD R19, R19, UR5, RZ ;  /* 0x0000000513137c24 */ /* 0x000fe4000f8e02ff */
[----:B------:R-:W-:Y:S02]  /*69c0*/  IMAD R18, R18, UR5, RZ ;  /* 0x0000000512127c24 */ /* 0x000fe4000f8e02ff */
[----:B------:R-:W-:Y:S02]  /*69d0*/  IMAD R49, R49, UR5, RZ ;  /* 0x0000000531317c24 */ /* 0x000fe4000f8e02ff */
[----:B------:R-:W-:Y:S02]  /*69e0*/  IMAD R10, R10, UR5, RZ ;  /* 0x000000050a0a7c24 */ /* 0x000fe4000f8e02ff */
[----:B------:R-:W-:-:S02]  /*69f0*/  IMAD R48, R48, UR5, RZ ;  /* 0x0000000530307c24 */ /* 0x000fc4000f8e02ff */
[----:B------:R-:W-:Y:S02]  /*6a00*/  IMAD R11, R11, UR5, RZ ;  /* 0x000000050b0b7c24 */ /* 0x000fe4000f8e02ff */
[----:B--2---:R-:W-:-:S05]  /*6a10*/  IMAD R41, R41, UR5, RZ ;  /* 0x0000000529297c24 */ /* 0x004fca000f8e02ff */
[----:B------:R0:W-:Y:S01]  /*6a20*/  STL.64 [R1+0x928], R40 ;  /* 0x0009282801007387 */ /* 0x0001e20000100a00 */
[----:B---3--:R-:W-:-:S05]  /*6a30*/  IMAD R39, R39, UR5, RZ ;  /* 0x0000000527277c24 */ /* 0x008fca000f8e02ff */
[----:B------:R-:W-:Y:S01]  /*6a40*/  STL.64 [R1+0x900], R38 ;  /* 0x0009002601007387 */ /* 0x000fe20000100a00 */
[----:B0-----:R-:W-:Y:S01]  /*6a50*/  LEA R40, P2, R7, R4, 0x1 ;  /* 0x0000000407287211 */ /* 0x001fe200078408ff */
[----:B----4-:R-:W-:-:S05]  /*6a60*/  IMAD R28, R28, UR5, RZ ;  /* 0x000000051c1c7c24 */ /* 0x010fca000f8e02ff */
[----:B------:R-:W-:Y:S04]  /*6a70*/  STL.64 [R1+0x908], R28 ;  /* 0x0009081c01007387 */ /* 0x000fe80000100a00 */
[----:B------:R0:W-:Y:S02]  /*6a80*/  STL.64 [R1+0x910], R18 ;  /* 0x0009101201007387 */ /* 0x0001e40000100a00 */
[----:B0-----:R-:W-:Y:S02]  /*6a90*/  IMAD R18, R20, UR5, RZ ;  /* 0x0000000514127c24 */ /* 0x001fe4000f8e02ff */
[----:B------:R-:W-:-:S03]  /*6aa0*/  IMAD R19, R27, UR5, RZ ;  /* 0x000000051b137c24 */ /* 0x000fc6000f8e02ff */
[----:B------:R0:W-:Y:S04]  /*6ab0*/  STL [R1+0x54], R18 ;  /* 0x0000541201007387 */ /* 0x0001e80000100800 */
[----:B------:R-:W-:Y:S01]  /*6ac0*/  STL [R1+0x58], R19 ;  /* 0x0000581301007387 */ /* 0x000fe20000100800 */
[----:B0-----:R-:W-:Y:S02]  /*6ad0*/  IMAD R18, R25, UR5, RZ ;  /* 0x0000000519127c24 */ /* 0x001fe4000f8e02ff */
[----:B------:R-:W-:-:S03]  /*6ae0*/  IMAD.MOV.U32 R20, RZ, RZ, R48 ;  /* 0x000000ffff147224 */ /* 0x000fc600078e0030 */
[----:B------:R0:W-:Y:S01]  /*6af0*/  STL [R1+0x5c], R18 ;  /* 0x00005c1201007387 */ /* 0x0001e20000100800 */
[----:B------:R-:W-:Y:S01]  /*6b00*/  IMAD.MOV.U32 R27, RZ, RZ, R10 ;  /* 0x000000ffff1b7224 */ /* 0x000fe200078e000a */
[-C--:B------:R-:W-:Y:S01]  /*6b10*/  LEA R10, P6, R6, R4.reuse, 0x1 ;  /* 0x00000004060a7211 */ /* 0x080fe200078c08ff */
[----:B------:R-:W-:Y:S01]  /*6b20*/  IMAD R48, R13, UR5, RZ ;  /* 0x000000050d307c24 */ /* 0x000fe2000f8e02ff */
[-C--:B------:R-:W-:Y:S01]  /*6b30*/  LEA.HI.X.SX32 R41, R7, R3.reuse, 0x1, P2 ;  /* 0x0000000307297211 */ /* 0x080fe200010f0eff */
[----:B------:R-:W-:Y:S02]  /*6b40*/  IMAD.MOV.U32 R28, RZ, RZ, R43 ;  /* 0x000000ffff1c7224 */ /* 0x000fe400078e002b */
[----:B0-----:R-:W-:Y:S02]  /*6b50*/  IMAD.MOV.U32 R18, RZ, RZ, R49 ;  /* 0x000000ffff127224 */ /* 0x001fe400078e0031 */
[----:B------:R-:W-:Y:S01]  /*6b60*/  IMAD R49, R24, UR5, RZ ;  /* 0x0000000518317c24 */ /* 0x000fe2000f8e02ff */
[----:B------:R-:W-:Y:S01]  /*6b70*/  LEA R24, P5, R9, R4, 0x1 ;  /* 0x0000000409187211 */ /* 0x000fe200078a08ff */
[----:B------:R-:W-:Y:S01]  /*6b80*/  IMAD.MOV.U32 R43, RZ, RZ, R11 ;  /* 0x000000ffff2b7224 */ /* 0x000fe200078e000b */
[----:B------:R-:W-:-:S02]  /*6b90*/  LEA.HI.X.SX32 R11, R6, R3, 0x1, P6 ;  /* 0x00000003060b7211 */ /* 0x000fc400030f0eff */
[----:B------:R-:W-:Y:S01]  /*6ba0*/  LEA.HI.X.SX32 R25, R9, R3, 0x1, P5 ;  /* 0x0000000309197211 */ /* 0x000fe200028f0eff */
[----:B------:R-:W-:Y:S04]  /*6bb0*/  STL.64 [R1+0x918], R48 ;  /* 0x0009183001007387 */ /* 0x000fe80000100a00 */
[----:B------:R0:W-:Y:S04]  /*6bc0*/  STL.64 [R1+0x310], R40 ;  /* 0x0003102801007387 */ /* 0x0001e80000100a00 */
[----:B0-----:R-:W2:Y:S04]  /*6bd0*/  LDL.LU.64 R40, [R1+0x928] ;  /* 0x0009280001287983 */ /* 0x001ea80000300a00 */
[----:B------:R-:W-:Y:S04]  /*6be0*/  STL.64 [R1+0x320], R24 ;  /* 0x0003201801007387 */ /* 0x000fe80000100a00 */
[----:B------:R0:W-:Y:S04]  /*6bf0*/  STL.64 [R1+0x300], R10 ;  /* 0x0003000a01007387 */ /* 0x0001e80000100a00 */
[----:B0-----:R-:W3:Y:S01]  /*6c00*/  LDL.LU.64 R10, [R1+0x920] ;  /* 0x00092000010a7983 */ /* 0x001ee20000300a00 */
[----:B------:R-:W-:-:S02]  /*6c10*/  IMAD R50, R50, UR5, RZ ;  /* 0x0000000532327c24 */ /* 0x000fc4000f8e02ff */
[----:B------:R-:W-:Y:S02]  /*6c20*/  IMAD R0, R0, UR5, RZ ;  /* 0x0000000500007c24 */ /* 0x000fe4000f8e02ff */
[----:B------:R-:W-:Y:S02]  /*6c30*/  IMAD.MOV.U32 R19, RZ, RZ, R50 ;  /* 0x000000ffff137224 */ /* 0x000fe400078e0032 */
[----:B------:R-:W-:Y:S01]  /*6c40*/  IMAD R50, R22, UR5, RZ ;  /* 0x0000000516327c24 */ /* 0x000fe2000f8e02ff */
[-C--:B------:R-:W-:Y:S01]  /*6c50*/  LEA R22, P5, R5, R4.reuse, 0x1 ;  /* 0x0000000405167211 */ /* 0x080fe200078a08ff */
[----:B------:R-:W-:Y:S01]  /*6c60*/  IMAD.MOV.U32 R39, RZ, RZ, R0 ;  /* 0x000000ffff277224 */ /* 0x000fe200078e0000 */
[----:B------:R-:W-:Y:S01]  /*6c70*/  LEA R48, P2, R8, R4, 0x1 ;  /* 0x0000000408307211 */ /* 0x000fe200078408ff */
[----:B------:R-:W-:Y:S01]  /*6c80*/  IMAD R0, R23, UR5, RZ ;  /* 0x0000000517007c24 */ /* 0x000fe2000f8e02ff */
[----:B------:R-:W-:Y:S01]  /*6c90*/  LEA.HI.X.SX32 R23, R5, R3, 0x1, P5 ;  /* 0x0000000305177211 */ /* 0x000fe200028f0eff */
[----:B------:R-:W-:-:S02]  /*6ca0*/  IMAD R2, R2, UR5, RZ ;  /* 0x0000000502027c24 */ /* 0x000fc4000f8e02ff */
[----:B------:R-:W-:Y:S01]  /*6cb0*/  STL [R1+0x2e0], R48 ;  /* 0x0002e03001007387 */ /* 0x000fe20000100800 */
[----:B------:R-:W-:Y:S02]  /*6cc0*/  IMAD.MOV.U32 R6, RZ, RZ, R48 ;  /* 0x000000ffff067224 */ /* 0x000fe400078e0030 */
[----:B------:R-:W-:Y:S01]  /*6cd0*/  IMAD.MOV.U32 R7, RZ, RZ, R49 ;  /* 0x000000ffff077224 */ /* 0x000fe200078e0031 */
[----:B------:R-:W-:Y:S01]  /*6ce0*/  STL.64 [R1+0x2f0], R22 ;  /* 0x0002f01601007387 */ /* 0x000fe20000100a00 */
[----:B------:R-:W-:Y:S01]  /*6cf0*/  LEA.HI.X.SX32 R7, R8, R3, 0x1, P2 ;  /* 0x0000000308077211 */ /* 0x000fe200010f0eff */
[----:B------:R-:W-:Y:S01]  /*6d00*/  IMAD.MOV.U32 R38, RZ, RZ, R2 ;  /* 0x000000ffff267224 */ /* 0x000fe200078e0002 */
[----:B------:R-:W-:Y:S01]  /*6d10*/  LEA R6, P2, R15, R4, 0x1 ;  /* 0x000000040f067211 */ /* 0x000fe200078408ff */
[----:B------:R-:W-:Y:S02]  /*6d20*/  IMAD R51, R51, UR5, RZ ;  /* 0x0000000533337c24 */ /* 0x000fe4000f8e02ff */
[----:B------:R-:W-:Y:S01]  /*6d30*/  IMAD R2, R12, UR5, RZ ;  /* 0x000000050c027c24 */ /* 0x000fe2000f8e02ff */
[----:B------:R0:W-:Y:S01]  /*6d40*/  STL [R1+0x2e4], R7 ;  /* 0x0002e40701007387 */ /* 0x0001e20000100800 */
[----:B------:R-:W-:-:S02]  /*6d50*/  IMAD.MOV.U32 R29, RZ, RZ, R44 ;  /* 0x000000ffff1d7224 */ /* 0x000fc400078e002c */
[----:B------:R-:W-:Y:S02]  /*6d60*/  IMAD.MOV.U32 R44, RZ, RZ, R53 ;  /* 0x000000ffff2c7224 */ /* 0x000fe400078e0035 */
[----:B------:R-:W-:Y:S02]  /*6d70*/  IMAD.MOV.U32 R53, RZ, RZ, R51 ;  /* 0x000000ffff357224 */ /* 0x000fe400078e0033 */
[----:B------:R-:W-:Y:S01]  /*6d80*/  IMAD R51, R26, UR5, RZ ;  /* 0x000000051a337c24 */ /* 0x000fe2000f8e02ff */
[----:B0-----:R-:W-:Y:S01]  /*6d90*/  LEA.HI.X.SX32 R7, R15, R3, 0x1, P2 ;  /* 0x000000030f077211 */ /* 0x001fe200010f0eff */
[----:B------:R-:W-:Y:S02]  /*6da0*/  IMAD.MOV.U32 R9, RZ, RZ, R27 ;  /* 0x000000ffff097224 */ /* 0x000fe400078e001b */
[----:B------:R-:W-:Y:S02]  /*6db0*/  IMAD R34, R34, UR5, RZ ;  /* 0x0000000522227c24 */ /* 0x000fe4000f8e02ff */
[----:B------:R-:W-:Y:S01]  /*6dc0*/  IMAD R42, R42, UR5, RZ ;  /* 0x000000052a2a7c24 */ /* 0x000fe2000f8e02ff */
[----:B---3--:R-:W-:-:S02]  /*6dd0*/  LEA R48, P6, R10, R4, 0x1 ;  /* 0x000000040a307211 */ /* 0x008fc400078c08ff */
[CC--:B------:R-:W-:Y:S02]  /*6de0*/  LEA R22, P5, R11.reuse, R4.reuse, 0x1 ;  /* 0x000000040b167211 */ /* 0x0c0fe400078a08ff */
[-C--:B------:R-:W-:Y:S02]  /*6df0*/  LEA.HI.X.SX32 R49, R10, R3.reuse, 0x1, P6 ;  /* 0x000000030a317211 */ /* 0x080fe400030f0eff */
[-C--:B------:R-:W-:Y:S02]  /*6e00*/  LEA R12, P6, R16, R4.reuse, 0x1 ;  /* 0x00000004100c7211 */ /* 0x080fe400078c08ff */
[----:B------:R-:W-:Y:S01]  /*6e10*/  LEA.HI.X.SX32 R23, R11, R3, 0x1, P5 ;  /* 0x000000030b177211 */ /* 0x000fe200028f0eff */
[----:B------:R0:W-:Y:S01]  /*6e20*/  STL.64 [R1+0x2d0], R48 ;  /* 0x0002d03001007387 */ /* 0x0001e20000100a00 */
[----:B------:R-:W-:-:S03]  /*6e30*/  LEA R26, P5, R30, R4, 0x1 ;  /* 0x000000041e1a7211 */ /* 0x000fc600078a08ff */
[----:B------:R3:W-:Y:S01]  /*6e40*/  STL [R1+0x2a8], R12 ;  /* 0x0002a80c01007387 */ /* 0x0007e20000100800 */
[----:B------:R-:W-:-:S03]  /*6e50*/  LEA.HI.X.SX32 R27, R30, R3, 0x1, P5 ;  /* 0x000000031e1b7211 */ /* 0x000fc600028f0eff */
[----:B------:R-:W-:Y:S01]  /*6e60*/  STL.64 [R1+0x2c0], R22 ;  /* 0x0002c01601007387 */ /* 0x000fe20000100a00 */
[----:B------:R-:W-:-:S03]  /*6e70*/  IMAD.MOV.U32 R10, RZ, RZ, R12 ;  /* 0x000000ffff0a7224 */ /* 0x000fc600078e000c */
[----:B------:R4:W-:Y:S01]  /*6e80*/  STL.64 [R1+0x2b0], R6 ;  /* 0x0002b00601007387 */ /* 0x0009e20000100a00 */
[----:B0-----:R-:W-:Y:S01]  /*6e90*/  LEA R48, P2, R32, R4, 0x1 ;  /* 0x0000000420307211 */ /* 0x001fe200078408ff */
[----:B------:R-:W-:Y:S02]  /*6ea0*/  IMAD.MOV.U32 R10, RZ, RZ, R12 ;  /* 0x000000ffff0a7224 */ /* 0x000fe400078e000c */
[----:B------:R-:W-:Y:S01]  /*6eb0*/  IMAD.MOV.U32 R11, RZ, RZ, R13 ;  /* 0x000000ffff0b7224 */ /* 0x000fe200078e000d */
[----:B------:R-:W-:Y:S01]  /*6ec0*/  LEA.HI.X.SX32 R11, R16, R3, 0x1, P6 ;  /* 0x00000003100b7211 */ /* 0x000fe200030f0eff */
[----:B---3--:R-:W-:Y:S02]  /*6ed0*/  IMAD.MOV.U32 R12, RZ, RZ, R44 ;  /* 0x000000ffff0c7224 */ /* 0x008fe400078e002c */
[----:B----4-:R-:W-:Y:S02]  /*6ee0*/  IMAD.MOV.U32 R6, RZ, RZ, R38 ;  /* 0x000000ffff067224 */ /* 0x010fe400078e0026 */
[----:B------:R-:W-:-:S02]  /*6ef0*/  IMAD.MOV.U32 R38, RZ, RZ, R43 ;  /* 0x000000ffff267224 */ /* 0x000fc400078e002b */
[----:B------:R-:W3:Y:S01]  /*6f00*/  LDL.LU R43, [R1+0x4] ;  /* 0x00000400012b7983 */ /* 0x000ee20000300800 */
[----:B------:R-:W-:Y:S01]  /*6f10*/  IMAD.MOV.U32 R7, RZ, RZ, R47 ;  /* 0x000000ffff077224 */ /* 0x000fe200078e002f */
[----:B------:R-:W-:Y:S02]  /*6f20*/  LEA.HI.X.SX32 R49, R32, R3, 0x1, P2 ;  /* 0x0000000320317211 */ /* 0x000fe400010f0eff */
[----:B------:R-:W4:Y:S04]  /*6f30*/  LDL.LU R44, [R1+0xc] ;  /* 0x00000c00012c7983 */ /* 0x000f280000300800 */
[----:B------:R0:W-:Y:S01]  /*6f40*/  STL.64 [R1+0x2a0], R26 ;  /* 0x0002a01a01007387 */ /* 0x0001e20000100a00 */
[----:B------:R-:W-:-:S03]  /*6f50*/  IMAD.MOV.U32 R23, RZ, RZ, R20 ;  /* 0x000000ffff177224 */ /* 0x000fc600078e0014 */
[----:B------:R-:W4:Y:S01]  /*6f60*/  LDL.LU R47, [R1+0x14] ;  /* 0x00001400012f7983 */ /* 0x000f220000300800 */
[----:B------:R-:W-:-:S03]  /*6f70*/  IMAD.MOV.U32 R20, RZ, RZ, R53 ;  /* 0x000000ffff147224 */ /* 0x000fc600078e0035 */
[----:B------:R-:W-:Y:S04]  /*6f80*/  STL [R1+0x2ac], R11 ;  /* 0x0002ac0b01007387 */ /* 0x000fe80000100800 */
[----:B------:R2:W-:Y:S04]  /*6f90*/  STL.64 [R1+0x298], R48 ;  /* 0x0002983001007387 */ /* 0x0005e80000100a00 */
[----:B------:R-:W4:Y:S01]  /*6fa0*/  LDL.LU R53, [R1+0x1c] ;  /* 0x00001c0001357983 */ /* 0x000f220000300800 */
[----:B------:R-:W-:Y:S01]  /*6fb0*/  IMAD.MOV.U32 R22, RZ, RZ, R18 ;  /* 0x000000ffff167224 */ /* 0x000fe200078e0012 */
[CC--:B------:R-:W-:Y:S01]  /*6fc0*/  LEA R18, P6, R34.reuse, R4.reuse, 0x1 ;  /* 0x0000000422127211 */ /* 0x0c0fe200078c08ff */
[----:B0-----:R-:W-:Y:S01]  /*6fd0*/  IMAD.MOV.U32 R26, RZ, RZ, R28 ;  /* 0x000000ffff1a7224 */ /* 0x001fe200078e001c */
[CC--:B------:R-:W-:Y:S01]  /*6fe0*/  LEA R28, P5, R37.reuse, R4.reuse, 0x1 ;  /* 0x00000004251c7211 */ /* 0x0c0fe200078a08ff */
[----:B------:R-:W-:Y:S01]  /*6ff0*/  IMAD.MOV.U32 R13, RZ, RZ, R19 ;  /* 0x000000ffff0d7224 */ /* 0x000fe200078e0013 */
[-C--:B------:R-:W-:Y:S01]  /*7000*/  LEA.HI.X.SX32 R19, R34, R3.reuse, 0x1, P6 ;  /* 0x0000000322137211 */ /* 0x080fe200030f0eff */
[----:B------:R-:W-:Y:S01]  /*7010*/  IMAD.MOV.U32 R27, RZ, RZ, R29 ;  /* 0x000000ffff1b7224 */ /* 0x000fe200078e001d */
[----:B------:R-:W-:Y:S01]  /*7020*/  LEA.HI.X.SX32 R29, R37, R3, 0x1, P5 ;  /* 0x00000003251d7211 */ /* 0x000fe200028f0eff */
[----:B------:R-:W-:Y:S01]  /*7030*/  IMAD R45, R45, UR5, RZ ;  /* 0x000000052d2d7c24 */ /* 0x000fe2000f8e02ff */
[----:B--2---:R-:W-:Y:S01]  /*7040*/  LEA R48, P2, R40, R4, 0x1 ;  /* 0x0000000428307211 */ /* 0x004fe200078408ff */
[----:B------:R0:W-:Y:S01]  /*7050*/  STL.64 [R1+0x290], R18 ;  /* 0x0002901201007387 */ /* 0x0001e20000100a00 */
[----:B------:R-:W-:-:S02]  /*7060*/  IMAD R52, R52, UR5, RZ ;  /* 0x0000000534347c24 */ /* 0x000fc4000f8e02ff */
[-C--:B------:R-:W-:Y:S01]  /*7070*/  LEA.HI.X.SX32 R49, R40, R3.reuse, 0x1, P2 ;  /* 0x0000000328317211 */ /* 0x080fe200010f0eff */
[----:B------:R2:W-:Y:S01]  /*7080*/  STL.64 [R1+0x288], R28 ;  /* 0x0002881c01007387 */ /* 0x0005e20000100a00 */
[----:B------:R-:W-:Y:S02]  /*7090*/  IMAD R46, R46, UR5, RZ ;  /* 0x000000052e2e7c24 */ /* 0x000fe4000f8e02ff */
[----:B------:R-:W-:Y:S01]  /*70a0*/  IMAD.MOV.U32 R37, RZ, RZ, R38 ;  /* 0x000000ffff257224 */ /* 0x000fe200078e0026 */
[CC--:B0-----:R-:W-:Y:S02]  /*70b0*/  LEA R18, P6, R42.reuse, R4.reuse, 0x1 ;  /* 0x000000042a127211 */ /* 0x0c1fe400078c08ff */
[-C--:B--2---:R-:W-:Y:S02]  /*70c0*/  LEA R28, P5, R45, R4.reuse, 0x1 ;  /* 0x000000042d1c7211 */ /* 0x084fe400078a08ff */
[----:B------:R-:W-:Y:S01]  /*70d0*/  LEA.HI.X.SX32 R19, R42, R3, 0x1, P6 ;  /* 0x000000032a137211 */ /* 0x000fe200030f0eff */
[----:B------:R0:W-:Y:S01]  /*70e0*/  STL.64 [R1+0x280], R48 ;  /* 0x0002803001007387 */ /* 0x0001e20000100a00 */
[----:B------:R-:W-:-:S02]  /*70f0*/  LEA R38, P6, R52, R4, 0x1 ;  /* 0x0000000434267211 */ /* 0x000fc400078c08ff */
[-C--:B------:R-:W-:Y:S01]  /*7100*/  LEA.HI.X.SX32 R29, R45, R3.reuse, 0x1, P5 ;  /* 0x000000032d1d7211 */ /* 0x080fe200028f0eff */
[----:B------:R-:W-:Y:S01]  /*7110*/  IMAD.MOV.U32 R34, RZ, RZ, R39 ;  /* 0x000000ffff227224 */ /* 0x000fe200078e0027 */
[----:B------:R-:W-:Y:S02]  /*7120*/  LEA R8, P2, R46, R4, 0x1 ;  /* 0x000000042e087211 */ /* 0x000fe400078408ff */
[-C--:B------:R-:W-:Y:S01]  /*7130*/  LEA.HI.X.SX32 R39, R52, R3.reuse, 0x1, P6 ;  /* 0x0000000334277211 */ /* 0x080fe200030f0eff */
[----:B------:R-:W-:Y:S01]  /*7140*/  IMAD.MOV.U32 R40, RZ, RZ, R9 ;  /* 0x000000ffff287224 */ /* 0x000fe200078e0009 */
[----:B0-----:R-:W2:Y:S04]  /*7150*/  LDL.LU.64 R48, [R1+0x918] ;  /* 0x0009180001307983 */ /* 0x001ea80000300a00 */
[----:B------:R0:W-:Y:S01]  /*7160*/  STL.64 [R1+0x278], R18 ;  /* 0x0002781201007387 */ /* 0x0001e20000100a00 */
[----:B------:R-:W-:-:S03]  /*7170*/  LEA.HI.X.SX32 R9, R46, R3, 0x1, P2 ;  /* 0x000000032e097211 */ /* 0x000fc600010f0eff */
[----:B0-----:R-:W2:Y:S04]  /*7180*/  LDL.LU.64 R18, [R1+0x910] ;  /* 0x0009100001127983 */ /* 0x001ea80000300a00 */
[----:B------:R0:W-:Y:S04]  /*7190*/  STL.64 [R1+0x270], R28 ;  /* 0x0002701c01007387 */ /* 0x0001e80000100a00 */
[----:B0-----:R-:W2:Y:S04]  /*71a0*/  LDL.LU.64 R28, [R1+0x908] ;  /* 0x00090800011c7983 */ /* 0x001ea80000300a00 */
[----:B------:R-:W2:Y:S04]  /*71b0*/  LDL.LU R45, [R1+0x30] ;  /* 0x00003000012d7983 */ /* 0x000ea80000300800 */
[----:B------:R-:W2:Y:S04]  /*71c0*/  LDL.LU R46, [R1+0x24] ;  /* 0x00002400012e7983 */ /* 0x000ea80000300800 */
[----:B------:R0:W-:Y:S04]  /*71d0*/  STL.64 [R1+0x260], R38 ;  /* 0x0002602601007387 */ /* 0x0001e80000100a00 */
[----:B0-----:R-:W2:Y:S04]  /*71e0*/  LDL.LU.64 R38, [R1+0x900] ;  /* 0x0009000001267983 */ /* 0x001ea80000300a00 */
[----:B------:R-:W2:Y:S01]  /*71f0*/  LDL.LU R52, [R1+0x20] ;  /* 0x0000200001347983 */ /* 0x000ea20000300800 */
[----:B------:R-:W-:-:S02]  /*7200*/  IMAD.MOV.U32 R32, RZ, RZ, R22 ;  /* 0x000000ffff207224 */ /* 0x000fc400078e0016 */
[----:B------:R-:W-:Y:S02]  /*7210*/  IMAD.MOV.U32 R30, RZ, RZ, R12 ;  /* 0x000000ffff1e7224 */ /* 0x000fe400078e000c */
[----:B------:R-:W-:Y:S02]  /*7220*/  IMAD.MOV.U32 R16, RZ, RZ, R23 ;  /* 0x000000ffff107224 */ /* 0x000fe400078e0017 */
[----:B------:R-:W-:Y:S01]  /*7230*/  IMAD.MOV.U32 R42, RZ, RZ, R6 ;  /* 0x000000ffff2a7224 */ /* 0x000fe200078e0006 */
[----:B------:R-:W-:Y:S01]  /*7240*/  STL.64 [R1+0x268], R8 ;  /* 0x0002680801007387 */ /* 0x000fe20000100a00 */
[----:B------:R-:W-:Y:S02]  /*7250*/  IMAD.MOV.U32 R15, RZ, RZ, R13 ;  /* 0x000000ffff0f7224 */ /* 0x000fe400078e000d */
[----:B------:R-:W-:Y:S01]  /*7260*/  IMAD.MOV.U32 R5, RZ, RZ, R7 ;  /* 0x000000ffff057224 */ /* 0x000fe200078e0007 */
[-C--:B---3--:R-:W-:Y:S02]  /*7270*/  LEA R22, P5, R43, R4.reuse, 0x1 ;  /* 0x000000042b167211 */ /* 0x088fe400078a08ff */
[----:B----4-:R-:W-:-:S02]  /*7280*/  LEA R12, P2, R44, R4, 0x1 ;  /* 0x000000042c0c7211 */ /* 0x010fc400078408ff */
[-C--:B------:R-:W-:Y:S02]  /*7290*/  LEA.HI.X.SX32 R23, R43, R3.reuse, 0x1, P5 ;  /* 0x000000032b177211 */ /* 0x080fe400028f0eff */
[----:B------:R-:W-:Y:S01]  /*72a0*/  LEA.HI.X.SX32 R13, R44, R3, 0x1, P2 ;  /* 0x000000032c0d7211 */ /* 0x000fe200010f0eff */
[----:B------:R-:W3:Y:S01]  /*72b0*/  LDL.LU R43, [R1+0x8fc] ;  /* 0x0008fc00012b7983 */ /* 0x000ee20000300800 */
[----:B------:R-:W-:-:S03]  /*72c0*/  LEA R6, P6, R47, R4, 0x1 ;  /* 0x000000042f067211 */ /* 0x000fc600078c08ff */
[----:B------:R0:W-:Y:S01]  /*72d0*/  STL.64 [R1+0x258], R22 ;  /* 0x0002581601007387 */ /* 0x0001e20000100a00 */
[----:B------:R-:W-:-:S03]  /*72e0*/  LEA.HI.X.SX32 R7, R47, R3, 0x1, P6 ;  /* 0x000000032f077211 */ /* 0x000fc600030f0eff */
[----:B------:R-:W4:Y:S04]  /*72f0*/  LDL.LU R44, [R1+0x8f8] ;  /* 0x0008f800012c7983 */ /* 0x000f280000300800 */
[----:B------:R-:W-:Y:S01]  /*7300*/  STL.64 [R1+0x250], R12 ;  /* 0x0002500c01007387 */ /* 0x000fe20000100a00 */
[----:B0-----:R-:W-:-:S03]  /*7310*/  LEA R22, P5, R53, R4, 0x1 ;  /* 0x0000000435167211 */ /* 0x001fc600078a08ff */
[----:B------:R-:W3:Y:S01]  /*7320*/  LDL.LU R47, [R1+0x8f4] ;  /* 0x0008f400012f7983 */ /* 0x000ee20000300800 */
[----:B------:R-:W-:-:S03]  /*7330*/  LEA.HI.X.SX32 R23, R53, R3, 0x1, P5 ;  /* 0x0000000335177211 */ /* 0x000fc600028f0eff */
[----:B------:R2:W-:Y:S04]  /*7340*/  STL.64 [R1+0x248], R6 ;  /* 0x0002480601007387 */ /* 0x0005e80000100a00 */
[----:B------:R-:W3:Y:S04]  /*7350*/  LDL.LU R53, [R1+0x8f0] ;  /* 0x0008f00001357983 */ /* 0x000ee80000300800 */
[----:B------:R0:W-:Y:S01]  /*7360*/  STL.64 [R1+0x240], R22 ;  /* 0x0002401601007387 */ /* 0x0001e20000100a00 */
[----:B--2---:R-:W-:-:S04]  /*7370*/  LEA R6, P6, R46, R4, 0x1 ;  /* 0x000000042e067211 */ /* 0x004fc800078c08ff */
[----:B------:R-:W-:Y:S02]  /*7380*/  LEA.HI.X.SX32 R7, R46, R3, 0x1, P6 ;  /* 0x000000032e077211 */ /* 0x000fe400030f0eff */
[-C--:B0-----:R-:W-:Y:S02]  /*7390*/  LEA R22, P5, R45, R4.reuse, 0x1 ;  /* 0x000000042d167211 */ /* 0x081fe400078a08ff */
[----:B------:R-:W-:-:S04]  /*73a0*/  LEA R12, P2, R52, R4, 0x1 ;  /* 0x00000004340c7211 */ /* 0x000fc800078408ff */
[----:B------:R-:W-:-:S05]  /*73b0*/  LEA.HI.X.SX32 R13, R52, R3, 0x1, P2 ;  /* 0x00000003340d7211 */ /* 0x000fca00010f0eff */
[----:B------:R0:W-:Y:S01]  /*73c0*/  STL.64 [R1+0x238], R12 ;  /* 0x0002380c01007387 */ /* 0x0001e20000100a00 */
[----:B------:R-:W-:-:S03]  /*73d0*/  LEA.HI.X.SX32 R23, R45, R3, 0x1, P5 ;  /* 0x000000032d177211 */ /* 0x000fc600028f0eff */
[----:B------:R2:W-:Y:S01]  /*73e0*/  STL.64 [R1+0x230], R6 ;  /* 0x0002300601007387 */ /* 0x0005e20000100a00 */
[-C--:B0-----:R-:W-:Y:S02]  /*73f0*/  LEA R12, P2, R42, R4.reuse, 0x1 ;  /* 0x000000042a0c7211 */ /* 0x081fe400078408ff */
[-C--:B--2---:R-:W-:Y:S02]  /*7400*/  LEA R6, P6, R40, R4.reuse, 0x1 ;  /* 0x0000000428067211 */ /* 0x084fe400078c08ff */
[-C--:B------:R-:W-:Y:S02]  /*7410*/  LEA.HI.X.SX32 R13, R42, R3.reuse, 0x1, P2 ;  /* 0x000000032a0d7211 */ /* 0x080fe400010f0eff */
[----:B------:R-:W-:Y:S01]  /*7420*/  LEA.HI.X.SX32 R7, R40, R3, 0x1, P6 ;  /* 0x0000000328077211 */ /* 0x000fe200030f0eff */
[----:B------:R0:W-:Y:S04]  /*7430*/  STL.64 [R1+0x228], R22 ;  /* 0x0002281601007387 */ /* 0x0001e80000100a00 */
[----:B------:R2:W-:Y:S04]  /*7440*/  STL.64 [R1+0x220], R12 ;  /* 0x0002200c01007387 */ /* 0x0005e80000100a00 */
[----:B------:R1:W-:Y:S01]  /*7450*/  STL.64 [R1+0x218], R6 ;  /* 0x0002180601007387 */ /* 0x0003e20000100a00 */
[----:B0-----:R-:W-:-:S02]  /*7460*/  LEA R22, P5, R37, R4, 0x1 ;  /* 0x0000000425167211 */ /* 0x001fc400078a08ff */
[-C--:B--2---:R-:W-:Y:S02]  /*7470*/  LEA R12, P2, R34, R4.reuse, 0x1 ;  /* 0x00000004220c7211 */ /* 0x084fe400078408ff */
[-C--:B------:R-:W-:Y:S02]  /*7480*/  LEA.HI.X.SX32 R23, R37, R3.reuse, 0x1, P5 ;  /* 0x0000000325177211 */ /* 0x080fe400028f0eff */
[-C--:B-1----:R-:W-:Y:S02]  /*7490*/  LEA R6, P6, R32, R4.reuse, 0x1 ;  /* 0x0000000420067211 */ /* 0x082fe400078c08ff */
[-C--:B------:R-:W-:Y:S02]  /*74a0*/  LEA.HI.X.SX32 R13, R34, R3.reuse, 0x1, P2 ;  /* 0x00000003220d7211 */ /* 0x080fe400010f0eff */
[----:B------:R-:W-:Y:S01]  /*74b0*/  LEA.HI.X.SX32 R7, R32, R3, 0x1, P6 ;  /* 0x0000000320077211 */ /* 0x000fe200030f0eff */
[----:B------:R0:W-:Y:S04]  /*74c0*/  STL.64 [R1+0x210], R22 ;  /* 0x0002101601007387 */ /* 0x0001e80000100a00 */
[----:B------:R1:W-:Y:S04]  /*74d0*/  STL.64 [R1+0x208], R12 ;  /* 0x0002080c01007387 */ /* 0x0003e80000100a00 */
[----:B------:R2:W-:Y:S01]  /*74e0*/  STL.64 [R1+0x200], R6 ;  /* 0x0002000601007387 */ /* 0x0005e20000100a00 */
[----:B0-----:R-:W-:-:S02]  /*74f0*/  LEA R22, P5, R30, R4, 0x1 ;  /* 0x000000041e167211 */ /* 0x001fc400078a08ff */
[-C--:B-1----:R-:W-:Y:S02]  /*7500*/  LEA R12, P2, R16, R4.reuse, 0x1 ;  /* 0x00000004100c7211 */ /* 0x082fe400078408ff */
[-C--:B------:R-:W-:Y:S02]  /*7510*/  LEA.HI.X.SX32 R23, R30, R3.reuse, 0x1, P5 ;  /* 0x000000031e177211 */ /* 0x080fe400028f0eff */
[CC--:B--2---:R-:W-:Y:S02]  /*7520*/  LEA R6, P6, R15.reuse, R4.reuse, 0x1 ;  /* 0x000000040f067211 */ /* 0x0c4fe400078c08ff */
[-C--:B------:R-:W-:Y:S02]  /*7530*/  LEA.HI.X.SX32 R13, R16, R3.reuse, 0x1, P2 ;  /* 0x00000003100d7211 */ /* 0x080fe400010f0eff */
[----:B------:R-:W-:Y:S01]  /*7540*/  LEA.HI.X.SX32 R7, R15, R3, 0x1, P6 ;  /* 0x000000030f077211 */ /* 0x000fe200030f0eff */
[----:B------:R0:W-:Y:S04]  /*7550*/  STL.64 [R1+0x1f8], R22 ;  /* 0x0001f81601007387 */ /* 0x0001e80000100a00 */
[----:B------:R1:W-:Y:S04]  /*7560*/  STL.64 [R1+0x1f0], R12 ;  /* 0x0001f00c01007387 */ /* 0x0003e80000100a00 */
[----:B------:R2:W-:Y:S01]  /*7570*/  STL.64 [R1+0x1e8], R6 ;  /* 0x0001e80601007387 */ /* 0x0005e20000100a00 */
[----:B0-----:R-:W-:-:S02]  /*7580*/  LEA R22, P5, R5, R4, 0x1 ;  /* 0x0000000405167211 */ /* 0x001fc400078a08ff */
[CC--:B-1----:R-:W-:Y:S02]  /*7590*/  LEA R12, P2, R26.reuse, R4.reuse, 0x1 ;  /* 0x000000041a0c7211 */ /* 0x0c2fe400078408ff */
[-C--:B------:R-:W-:Y:S02]  /*75a0*/  LEA.HI.X.SX32 R23, R5, R3.reuse, 0x1, P5 ;  /* 0x0000000305177211 */ /* 0x080fe400028f0eff */
[CC--:B--2---:R-:W-:Y:S02]  /*75b0*/  LEA R6, P6, R27.reuse, R4.reuse, 0x1 ;  /* 0x000000041b067211 */ /* 0x0c4fe400078c08ff */
[-C--:B------:R-:W-:Y:S02]  /*75c0*/  LEA.HI.X.SX32 R13, R26, R3.reuse, 0x1, P2 ;  /* 0x000000031a0d7211 */ /* 0x080fe400010f0eff */
[----:B------:R-:W-:Y:S01]  /*75d0*/  LEA.HI.X.SX32 R7, R27, R3, 0x1, P6 ;  /* 0x000000031b077211 */ /* 0x000fe200030f0eff */
[----:B------:R0:W-:Y:S04]  /*75e0*/  STL.64 [R1+0x1e0], R22 ;  /* 0x0001e01601007387 */ /* 0x0001e80000100a00 */
[----:B------:R-:W-:Y:S04]  /*75f0*/  STL.64 [R1+0x1d8], R12 ;  /* 0x0001d80c01007387 */ /* 0x000fe80000100a00 */
[----:B------:R-:W-:Y:S01]  /*7600*/  STL.64 [R1+0x1d0], R6 ;  /* 0x0001d00601007387 */ /* 0x000fe20000100a00 */
[----:B0-----:R-:W-:-:S04]  /*7610*/  LEA R22, P5, R20, R4, 0x1 ;  /* 0x0000000414167211 */ /* 0x001fc800078a08ff */
[----:B------:R-:W-:-:S05]  /*7620*/  LEA.HI.X.SX32 R23, R20, R3, 0x1, P5 ;  /* 0x0000000314177211 */ /* 0x000fca00028f0eff */
[----:B------:R4:W-:Y:S02]  /*7630*/  STL.64 [R1+0x1c8], R22 ;  /* 0x0001c81601007387 */ /* 0x0009e40000100a00 */
[-C--:B----4-:R-:W-:Y:S02]  /*7640*/  LEA R22, P5, R44, R4.reuse, 0x1 ;  /* 0x000000042c167211 */ /* 0x090fe400078a08ff */
[-C--:B---3--:R-:W-:Y:S02]  /*7650*/  LEA R6, P6, R47, R4.reuse, 0x1 ;  /* 0x000000042f067211 */ /* 0x088fe400078c08ff */
[----:B------:R-:W-:Y:S02]  /*7660*/  LEA R12, P2, R53, R4, 0x1 ;  /* 0x00000004350c7211 */ /* 0x000fe400078408ff */
[-C--:B------:R-:W-:Y:S02]  /*7670*/  LEA.HI.X.SX32 R7, R47, R3.reuse, 0x1, P6 ;  /* 0x000000032f077211 */ /* 0x080fe400030f0eff */
[----:B------:R-:W-:-:S05]  /*7680*/  LEA.HI.X.SX32 R13, R53, R3, 0x1, P2 ;  /* 0x00000003350d7211 */ /* 0x000fca00010f0eff */
[----:B------:R0:W-:Y:S04]  /*7690*/  STL.64 [R1+0x1c0], R12 ;  /* 0x0001c00c01007387 */ /* 0x0001e80000100a00 */
[----:B------:R1:W-:Y:S01]  /*76a0*/  STL.64 [R1+0x1b8], R6 ;  /* 0x0001b80601007387 */ /* 0x0003e20000100a00 */
[-C--:B------:R-:W-:Y:S02]  /*76b0*/  LEA.HI.X.SX32 R23, R44, R3.reuse, 0x1, P5 ;  /* 0x000000032c177211 */ /* 0x080fe400028f0eff */
[-C--:B0-----:R-:W-:Y:S02]  /*76c0*/  LEA R12, P2, R43, R4.reuse, 0x1 ;  /* 0x000000042b0c7211 */ /* 0x081fe400078408ff */
[----:B-1----:R-:W-:Y:S02]  /*76d0*/  LEA R6, P6, R41, R4, 0x1 ;  /* 0x0000000429067211 */ /* 0x002fe400078c08ff */
[----:B------:R-:W-:-:S02]  /*76e0*/  LEA.HI.X.SX32 R13, R43, R3, 0x1, P2 ;  /* 0x000000032b0d7211 */ /* 0x000fc400010f0eff */
[----:B------:R-:W-:Y:S01]  /*76f0*/  LEA.HI.X.SX32 R7, R41, R3, 0x1, P6 ;  /* 0x0000000329077211 */ /* 0x000fe200030f0eff */
[----:B------:R-:W-:Y:S04]  /*7700*/  STL.64 [R1+0x1b0], R22 ;  /* 0x0001b01601007387 */ /* 0x000fe80000100a00 */
[----:B------:R-:W-:Y:S04]  /*7710*/  STL.64 [R1+0x20], R6 ;  /* 0x0000200601007387 */ /* 0x000fe80000100a00 */
[----:B------:R0:W-:Y:S01]  /*7720*/  STL.64 [R1+0x98], R12 ;  /* 0x0000980c01007387 */ /* 0x0001e20000100a00 */
[----:B------:R-:W-:-:S03]  /*7730*/  IMAD.MOV.U32 R53, RZ, RZ, R9 ;  /* 0x000000ffff357224 */ /* 0x000fc600078e0009 */
[----:B0-----:R-:W2:Y:S04]  /*7740*/  LDL.LU R13, [R1+0x54] ;  /* 0x00005400010d7983 */ /* 0x001ea80000300800 */
[----:B------:R-:W3:Y:S04]  /*7750*/  LDL.LU R12, [R1+0x58] ;  /* 0x00005800010c7983 */ /* 0x000ee80000300800 */
[----:B------:R-:W4:Y:S01]  /*7760*/  LDL.LU R9, [R1+0x5c] ;  /* 0x00005c0001097983 */ /* 0x000f220000300800 */
[----:B------:R-:W-:Y:S01]  /*7770*/  IMAD R36, R36, UR5, RZ ;  /* 0x0000000524247c24 */ /* 0x000fe2000f8e02ff */
[-C--:B------:R-:W-:Y:S01]  /*7780*/  LEA R46, P5, R39, R4.reuse, 0x1 ;  /* 0x00000004272e7211 */ /* 0x080fe200078a08ff */
[----:B------:R-:W-:Y:S01]  /*7790*/  IMAD R35, R35, UR5, RZ ;  /* 0x0000000523237c24 */ /* 0x000fe2000f8e02ff */
[-C--:B------:R-:W-:Y:S01]  /*77a0*/  LEA R44, P2, R38, R4.reuse, 0x1 ;  /* 0x00000004262c7211 */ /* 0x080fe200078408ff */
[----:B------:R-:W-:Y:S01]  /*77b0*/  IMAD R33, R33, UR5, RZ ;  /* 0x0000000521217c24 */ /* 0x000fe2000f8e02ff */
[----:B------:R-:W-:-:S02]  /*77c0*/  LEA R42, P6, R36, R4, 0x1 ;  /* 0x00000004242a7211 */ /* 0x000fc400078c08ff */
[-C--:B------:R-:W-:Y:S01]  /*77d0*/  LEA.HI.X.SX32 R47, R39, R3.reuse, 0x1, P5 ;  /* 0x00000003272f7211 */ /* 0x080fe200028f0eff */
[----:B------:R-:W-:Y:S01]  /*77e0*/  IMAD R31, R31, UR5, RZ ;  /* 0x000000051f1f7c24 */ /* 0x000fe2000f8e02ff */
[-C--:B------:R-:W-:Y:S02]  /*77f0*/  LEA R40, P5, R35, R4.reuse, 0x1 ;  /* 0x0000000423287211 */ /* 0x080fe400078a08ff */
[-C--:B------:R-:W-:Y:S01]  /*7800*/  LEA.HI.X.SX32 R45, R38, R3.reuse, 0x1, P2 ;  /* 0x00000003262d7211 */ /* 0x080fe200010f0eff */
[----:B------:R-:W-:Y:S01]  /*7810*/  STL.64 [R1+0x760], R46 ;  /* 0x0007602e01007387 */ /* 0x000fe20000100a00 */
[----:B------:R-:W-:Y:S02]  /*7820*/  LEA.HI.X.SX32 R43, R36, R3, 0x1, P6 ;  /* 0x00000003242b7211 */ /* 0x000fe400030f0eff */
[-C--:B------:R-:W-:Y:S01]  /*7830*/  LEA R38, P2, R33, R4.reuse, 0x1 ;  /* 0x0000000421267211 */ /* 0x080fe200078408ff */
[----:B------:R-:W-:Y:S01]  /*7840*/  STL [R1+0x858], R46 ;  /* 0x0008582e01007387 */ /* 0x000fe20000100800 */
[----:B------:R-:W-:-:S02]  /*7850*/  LEA R36, P6, R31, R4, 0x1 ;  /* 0x000000041f247211 */ /* 0x000fc400078c08ff */
[-C--:B------:R-:W-:Y:S01]  /*7860*/  LEA.HI.X.SX32 R41, R35, R3.reuse, 0x1, P5 ;  /* 0x0000000323297211 */ /* 0x080fe200028f0eff */
[----:B------:R-:W-:Y:S01]  /*7870*/  STL [R1+0x854], R47 ;  /* 0x0008542f01007387 */ /* 0x000fe20000100800 */
[----:B------:R-:W-:Y:S01]  /*7880*/  IMAD.MOV.U32 R20, RZ, RZ, R28 ;  /* 0x000000ffff147224 */ /* 0x000fe200078e001c */
[-C--:B------:R-:W-:Y:S02]  /*7890*/  LEA.HI.X.SX32 R39, R33, R3.reuse, 0x1, P2 ;  /* 0x0000000321277211 */ /* 0x080fe400010f0eff */
[----:B------:R-:W-:Y:S01]  /*78a0*/  STL.64 [R1+0x738], R44 ;  /* 0x0007382c01007387 */ /* 0x000fe20000100a00 */
[----:B------:R-:W-:-:S03]  /*78b0*/  LEA.HI.X.SX32 R37, R31, R3, 0x1, P6 ;  /* 0x000000031f257211 */ /* 0x000fc600030f0eff */
[----:B------:R-:W-:Y:S01]  /*78c0*/  STL.64 [R1+0x700], R42 ;  /* 0x0007002a01007387 */ /* 0x000fe20000100a00 */
[----:B------:R-:W-:-:S03]  /*78d0*/  LEA R34, P5, R29, R4, 0x1 ;  /* 0x000000041d227211 */ /* 0x000fc600078a08ff */
[----:B------:R-:W-:Y:S01]  /*78e0*/  STL [R1+0x860], R42 ;  /* 0x0008602a01007387 */ /* 0x000fe20000100800 */
[----:B------:R-:W-:-:S03]  /*78f0*/  LEA R32, P2, R20, R4, 0x1 ;  /* 0x0000000414207211 */ /* 0x000fc600078408ff */
[----:B------:R-:W-:Y:S01]  /*7900*/  STL [R1+0x85c], R43 ;  /* 0x00085c2b01007387 */ /* 0x000fe20000100800 */
[----:B------:R-:W-:-:S03]  /*7910*/  LEA R30, P6, R19, R4, 0x1 ;  /* 0x00000004131e7211 */ /* 0x000fc600078c08ff */
[----:B------:R-:W-:Y:S01]  /*7920*/  STL.64 [R1+0x6f0], R40 ;  /* 0x0006f02801007387 */ /* 0x000fe20000100a00 */
[----:B------:R-:W-:-:S03]  /*7930*/  LEA.HI.X.SX32 R35, R29, R3, 0x1, P5 ;  /* 0x000000031d237211 */ /* 0x000fc600028f0eff */
[----:B------:R0:W-:Y:S04]  /*7940*/  STL [R1+0x868], R40 ;  /* 0x0008682801007387 */ /* 0x0001e80000100800 */
[----:B------:R-:W-:Y:S01]  /*7950*/  STL [R1+0x864], R41 ;  /* 0x0008642901007387 */ /* 0x000fe20000100800 */
[----:B------:R-:W-:-:S03]  /*7960*/  IMAD R14, R14, UR5, RZ ;  /* 0x000000050e0e7c24 */ /* 0x000fc6000f8e02ff */
[----:B------:R-:W-:Y:S01]  /*7970*/  STL.64 [R1+0x6d8], R38 ;  /* 0x0006d82601007387 */ /* 0x000fe20000100a00 */
[----:B------:R-:W-:-:S03]  /*7980*/  LEA R28, P5, R17, R4, 0x1 ;  /* 0x00000004111c7211 */ /* 0x000fc600078a08ff */
[----:B------:R-:W-:Y:S01]  /*7990*/  STL.64 [R1+0x6e0], R36 ;  /* 0x0006e02401007387 */ /* 0x000fe20000100a00 */
[----:B------:R-:W-:-:S03]  /*79a0*/  LEA.HI.X.SX32 R33, R20, R3, 0x1, P2 ;  /* 0x0000000314217211 */ /* 0x000fc600010f0eff */
[----:B------:R-:W-:Y:S01]  /*79b0*/  STL [R1+0x870], R36 ;  /* 0x0008702401007387 */ /* 0x000fe20000100800 */
[----:B------:R-:W-:-:S03]  /*79c0*/  LEA.HI.X.SX32 R31, R19, R3, 0x1, P6 ;  /* 0x00000003131f7211 */ /* 0x000fc600030f0eff */
[----:B------:R-:W-:Y:S01]  /*79d0*/  STL [R1+0x86c], R37 ;  /* 0x00086c2501007387 */ /* 0x000fe20000100800 */
[----:B------:R-:W-:-:S03]  /*79e0*/  LEA R26, P2, R18, R4, 0x1 ;  /* 0x00000004121a7211 */ /* 0x000fc600078408ff */
[----:B------:R-:W-:Y:S01]  /*79f0*/  STL [R1+0x820], R34 ;  /* 0x0008202201007387 */ /* 0x000fe20000100800 */
[----:B------:R-:W-:Y:S01]  /*7a00*/  IMAD.MOV.U32 R6, RZ, RZ, R24 ;  /* 0x000000ffff067224 */ /* 0x000fe200078e0018 */
[----:B------:R-:W-:Y:S02]  /*7a10*/  LEA.HI.X.SX32 R29, R17, R3, 0x1, P5 ;  /* 0x00000003111d7211 */ /* 0x000fe400028f0eff */
[----:B------:R-:W-:Y:S01]  /*7a20*/  STL [R1+0x874], R34 ;  /* 0x0008742201007387 */ /* 0x000fe20000100800 */
[----:B------:R-:W-:-:S03]  /*7a30*/  LEA R24, P6, R14, R4, 0x1 ;  /* 0x000000040e187211 */ /* 0x000fc600078c08ff */
[----:B------:R-:W-:Y:S01]  /*7a40*/  STL [R1+0x810], R35 ;  /* 0x0008102301007387 */ /* 0x000fe20000100800 */
[----:B------:R-:W-:-:S03]  /*7a50*/  LEA.HI.X.SX32 R27, R18, R3, 0x1, P2 ;  /* 0x00000003121b7211 */ /* 0x000fc600010f0eff */
[----:B------:R-:W-:Y:S01]  /*7a60*/  STL [R1+0x878], R35 ;  /* 0x0008782301007387 */ /* 0x000fe20000100800 */
[----:B------:R-:W-:-:S03]  /*7a70*/  IMAD.MOV.U32 R7, RZ, RZ, R25 ;  /* 0x000000ffff077224 */ /* 0x000fc600078e0019 */
[----:B------:R-:W-:Y:S01]  /*7a80*/  STL.64 [R1+0x7b8], R32 ;  /* 0x0007b82001007387 */ /* 0x000fe20000100a00 */
[----:B------:R-:W-:-:S03]  /*7a90*/  IMAD R21, R21, UR5, RZ ;  /* 0x0000000515157c24 */ /* 0x000fc6000f8e02ff */
[----:B------:R-:W-:Y:S01]  /*7aa0*/  STL.64 [R1+0x770], R30 ;  /* 0x0007701e01007387 */ /* 0x000fe20000100a00 */
[----:B------:R-:W-:-:S03]  /*7ab0*/  LEA.HI.X.SX32 R25, R14, R3, 0x1, P6 ;  /* 0x000000030e197211 */ /* 0x000fc600030f0eff */
[----:B------:R-:W-:Y:S04]  /*7ac0*/  STL [R1+0x750], R28 ;  /* 0x0007501c01007387 */ /* 0x000fe80000100800 */
[----:B------:R-:W-:Y:S04]  /*7ad0*/  STL [R1+0x87c], R28 ;  /* 0x00087c1c01007387 */ /* 0x000fe80000100800 */
[----:B------:R-:W-:Y:S04]  /*7ae0*/  STL [R1+0x740], R29 ;  /* 0x0007401d01007387 */ /* 0x000fe80000100800 */
[----:B------:R-:W-:Y:S01]  /*7af0*/  STL [R1+0x880], R29 ;  /* 0x0008801d01007387 */ /* 0x000fe20000100800 */
[----:B------:R-:W-:-:S03]  /*7b00*/  LEA R20, P2, R21, R4, 0x1 ;  /* 0x0000000415147211 */ /* 0x000fc600078408ff */
[----:B------:R-:W-:Y:S04]  /*7b10*/  STL.64 [R1+0x710], R26 ;  /* 0x0007101a01007387 */ /* 0x000fe80000100a00 */
[----:B------:R-:W-:Y:S04]  /*7b20*/  STL [R1+0x708], R24 ;  /* 0x0007081801007387 */ /* 0x000fe80000100800 */
[----:B------:R-:W-:Y:S04]  /*7b30*/  STL [R1+0x884], R24 ;  /* 0x0008841801007387 */ /* 0x000fe80000100800 */
[----:B------:R-:W-:Y:S01]  /*7b40*/  STL [R1+0x6f8], R25 ;  /* 0x0006f81901007387 */ /* 0x000fe20000100800 */
[----:B------:R-:W-:-:S03]  /*7b50*/  LEA.HI.X.SX32 R21, R21, R3, 0x1, P2 ;  /* 0x0000000315157211 */ /* 0x000fc600010f0eff */
[----:B------:R-:W-:Y:S04]  /*7b60*/  STL [R1+0x888], R25 ;  /* 0x0008881901007387 */ /* 0x000fe80000100800 */
[----:B------:R-:W-:Y:S04]  /*7b70*/  STL [R1+0x8c8], R25 ;  /* 0x0008c81901007387 */ /* 0x000fe80000100800 */
[----:B0-----:R-:W4:Y:S01]  /*7b80*/  LDL.LU R40, [R1+0xb0] ;  /* 0x0000b00001287983 */ /* 0x001f220000300800 */
[----:B------:R-:W-:Y:S01]  /*7b90*/  LEA R14, P2, R49, R4, 0x1 ;  /* 0x00000004310e7211 */ /* 0x000fe200078408ff */
[----:B------:R-:W-:-:S03]  /*7ba0*/  IMAD.MOV.U32 R52, RZ, RZ, R8 ;  /* 0x000000ffff347224 */ /* 0x000fc600078e0008 */
[----:B------:R-:W-:Y:S01]  /*7bb0*/  LEA.HI.X.SX32 R15, R49, R3, 0x1, P2 ;  /* 0x00000003310f7211 */ /* 0x000fe200010f0eff */
[----:B------:R-:W-:Y:S02]  /*7bc0*/  IMAD.MOV.U32 R44, RZ, RZ, R52 ;  /* 0x000000ffff2c7224 */ /* 0x000fe400078e0034 */
[----:B------:R-:W-:Y:S02]  /*7bd0*/  IMAD.MOV.U32 R52, RZ, RZ, R10 ;  /* 0x000000ffff347224 */ /* 0x000fe400078e000a */
[----:B------:R-:W-:Y:S02]  /*7be0*/  IMAD.MOV.U32 R45, RZ, RZ, R53 ;  /* 0x000000ffff2d7224 */ /* 0x000fe400078e0035 */
[----:B------:R-:W-:Y:S01]  /*7bf0*/  IMAD.MOV.U32 R53, RZ, RZ, R11 ;  /* 0x000000ffff357224 */ /* 0x000fe200078e000b */
[-C--:B------:R-:W-:Y:S02]  /*7c00*/  LEA R8, P2, R2, R4.reuse, 0x1 ;  /* 0x0000000402087211 */ /* 0x080fe400078408ff */
[----:B--2---:R-:W-:-:S04]  /*7c10*/  LEA R22, P5, R13, R4, 0x1 ;  /* 0x000000040d167211 */ /* 0x004fc800078a08ff */
[-C--:B------:R-:W-:Y:S02]  /*7c20*/  LEA.HI.X.SX32 R23, R13, R3.reuse, 0x1, P5 ;  /* 0x000000030d177211 */ /* 0x080fe400028f0eff */
[CC--:B---3--:R-:W-:Y:S02]  /*7c30*/  LEA R18, P6, R12.reuse, R4.reuse, 0x1 ;  /* 0x000000040c127211 */ /* 0x0c8fe400078c08ff */
[----:B----4-:R-:W-:Y:S01]  /*7c40*/  LEA R16, P5, R9, R4, 0x1 ;  /* 0x0000000409107211 */ /* 0x010fe200078a08ff */
[----:B------:R-:W-:Y:S01]  /*7c50*/  STL.64 [R1+0x6e8], R22 ;  /* 0x0006e81601007387 */ /* 0x000fe20000100a00 */
[----:B------:R-:W-:-:S03]  /*7c60*/  LEA.HI.X.SX32 R19, R12, R3, 0x1, P6 ;  /* 0x000000030c137211 */ /* 0x000fc600030f0eff */
[----:B------:R-:W-:Y:S01]  /*7c70*/  STL [R1+0x890], R22 ;  /* 0x0008901601007387 */ /* 0x000fe20000100800 */
[----:B------:R-:W-:-:S03]  /*7c80*/  LEA.HI.X.SX32 R17, R9, R3, 0x1, P5 ;  /* 0x0000000309117211 */ /* 0x000fc600028f0eff */
[----:B------:R-:W-:Y:S04]  /*7c90*/  STL [R1+0x88c], R23 ;  /* 0x00088c1701007387 */ /* 0x000fe80000100800 */
[----:B------:R-:W-:Y:S04]  /*7ca0*/  STL [R1+0x728], R20 ;  /* 0x0007281401007387 */ /* 0x000fe80000100800 */
[----:B------:R-:W-:Y:S04]  /*7cb0*/  STL [R1+0x894], R20 ;  /* 0x0008941401007387 */ /* 0x000fe80000100800 */
[----:B------:R-:W-:Y:S01]  /*7cc0*/  STL [R1+0x718], R21 ;  /* 0x0007181501007387 */ /* 0x000fe20000100800 */
[----:B------:R-:W-:-:S03]  /*7cd0*/  LEA R12, P6, R0, R4, 0x1 ;  /* 0x00000004000c7211 */ /* 0x000fc600078c08ff */
[----:B------:R-:W-:Y:S04]  /*7ce0*/  STL [R1+0x898], R21 ;  /* 0x0008981501007387 */ /* 0x000fe80000100800 */
[----:B------:R-:W-:Y:S04]  /*7cf0*/  STL [R1+0x8d8], R21 ;  /* 0x0008d81501007387 */ /* 0x000fe80000100800 */
[----:B------:R-:W-:Y:S01]  /*7d00*/  STL.64 [R1+0x818], R18 ;  /* 0x0008181201007387 */ /* 0x000fe20000100a00 */
[----:B------:R-:W-:-:S03]  /*7d10*/  LEA R10, P5, R51, R4, 0x1 ;  /* 0x00000004330a7211 */ /* 0x000fc600078a08ff */
[----:B------:R-:W2:Y:S01]  /*7d20*/  LDL.LU R42, [R1+0xb8] ;  /* 0x0000b800012a7983 */ /* 0x000ea20000300800 */
[----:B------:R-:W-:-:S03]  /*7d30*/  LEA.HI.X.SX32 R13, R0, R3, 0x1, P6 ;  /* 0x00000003000d7211 */ /* 0x000fc600030f0eff */
[----:B------:R-:W-:Y:S04]  /*7d40*/  STL.64 [R1+0x7c8], R16 ;  /* 0x0007c81001007387 */ /* 0x000fe80000100a00 */
[----:B------:R-:W-:Y:S04]  /*7d50*/  STL [R1+0x8dc], R17 ;  /* 0x0008dc1101007387 */ /* 0x000fe80000100800 */
[----:B------:R-:W3:Y:S01]  /*7d60*/  LDL.LU R49, [R1+0xac] ;  /* 0x0000ac0001317983 */ /* 0x000ee20000300800 */
[----:B------:R-:W-:-:S03]  /*7d70*/  LEA.HI.X.SX32 R11, R51, R3, 0x1, P5 ;  /* 0x00000003330b7211 */ /* 0x000fc600028f0eff */
[----:B------:R-:W-:Y:S04]  /*7d80*/  STL [R1+0x780], R14 ;  /* 0x0007800e01007387 */ /* 0x000fe80000100800 */
[----:B------:R-:W-:Y:S04]  /*7d90*/  STL [R1+0x768], R15 ;  /* 0x0007680f01007387 */ /* 0x000fe80000100800 */
[----:B------:R-:W-:Y:S04]  /*7da0*/  STL.64 [R1+0x8a0], R14 ;  /* 0x0008a00e01007387 */ /* 0x000fe80000100a00 */
[----:B------:R-:W4:Y:S04]  /*7db0*/  LDL.LU R0, [R1+0x8ec] ;  /* 0x0008ec0001007983 */ /* 0x000f280000300800 */
[----:B------:R-:W-:Y:S04]  /*7dc0*/  STL [R1+0x754], R12 ;  /* 0x0007540c01007387 */ /* 0x000fe80000100800 */
[----:B------:R-:W-:Y:S01]  /*7dd0*/  STL [R1+0x734], R13 ;  /* 0x0007340d01007387 */ /* 0x000fe20000100800 */
[----:B------:R-:W-:-:S03]  /*7de0*/  LEA.HI.X.SX32 R9, R2, R3, 0x1, P2 ;  /* 0x0000000302097211 */ /* 0x000fc600010f0eff */
[----:B------:R-:W-:Y:S04]  /*7df0*/  STL.64 [R1+0x8a8], R12 ;  /* 0x0008a80c01007387 */ /* 0x000fe80000100a00 */
[----:B------:R-:W2:Y:S04]  /*7e00*/  LDL.LU R51, [R1+0x8e8] ;  /* 0x0008e80001337983 */ /* 0x000ea80000300800 */
[----:B------:R-:W-:Y:S04]  /*7e10*/  STL.64 [R1+0x720], R10 ;  /* 0x0007200a01007387 */ /* 0x000fe80000100a00 */
[----:B------:R-:W-:Y:S04]  /*7e20*/  STL.64 [R1+0x8b0], R10 ;  /* 0x0008b00a01007387 */ /* 0x000fe80000100a00 */
[----:B------:R-:W2:Y:S01]  /*7e30*/  LDL.LU R2, [R1+0x8e4] ;  /* 0x0008e40001027983 */ /* 0x000ea20000300800 */
[----:B------:R-:W0:Y:S01]  /*7e40*/  S2R R43, SR_TID.X ;  /* 0x00000000002b7919 */ /* 0x000e220000002100 */
[----:B------:R-:W-:Y:S01]  /*7e50*/  IMAD.MOV.U32 R46, RZ, RZ, R6 ;  /* 0x000000ffff2e7224 */ /* 0x000fe200078e0006 */
[-C--:B------:R-:W-:Y:S01]  /*7e60*/  LEA R6, P6, R48, R4.reuse, 0x1 ;  /* 0x0000000430067211 */ /* 0x080fe200078c08ff */
[----:B------:R-:W-:Y:S01]  /*7e70*/  IMAD.MOV.U32 R47, RZ, RZ, R7 ;  /* 0x000000ffff2f7224 */ /* 0x000fe200078e0007 */
[----:B------:R-:W-:Y:S01]  /*7e80*/  LEA R4, P2, R50, R4, 0x1 ;  /* 0x0000000432047211 */ /* 0x000fe200078408ff */
[----:B------:R-:W-:Y:S01]  /*7e90*/  STL [R1+0x730], R8 ;  /* 0x0007300801007387 */ /* 0x000fe20000100800 */
[----:B------:R-:W-:-:S02]  /*7ea0*/  LEA.HI.X.SX32 R7, R48, R3, 0x1, P6 ;  /* 0x0000000330077211 */ /* 0x000fc400030f0eff */
[----:B------:R-:W-:Y:S01]  /*7eb0*/  LEA.HI.X.SX32 R5, R50, R3, 0x1, P2 ;  /* 0x0000000332057211 */ /* 0x000fe200010f0eff */
[----:B------:R-:W-:Y:S04]  /*7ec0*/  STL [R1+0x72c], R9 ;  /* 0x00072c0901007387 */ /* 0x000fe80000100800 */
[----:B------:R-:W-:Y:S04]  /*7ed0*/  STL.64 [R1+0x8b8], R8 ;  /* 0x0008b80801007387 */ /* 0x000fe80000100a00 */
[----:B------:R-:W2:Y:S04]  /*7ee0*/  LDL.LU R48, [R1+0x8e0] ;  /* 0x0008e00001307983 */ /* 0x000ea80000300800 */
[----:B------:R-:W-:Y:S01]  /*7ef0*/  STL.64 [R1+0x748], R6 ;  /* 0x0007480601007387 */ /* 0x000fe20000100a00 */
[----:B0-----:R-:W-:-:S04]  /*7f00*/  SHF.R.U32.HI R43, RZ, 0x6, R43 ;  /* 0x00000006ff2b7819 */ /* 0x001fc8000001162b */
[----:B------:R-:W-:-:S04]  /*7f10*/  SGXT.U32 R43, R43, 0x1 ;  /* 0x000000012b2b781a */ /* 0x000fc80000000000 */
[----:B------:R-:W-:Y:S01]  /*7f20*/  LOP3.LUT R43, R43, 0x36, RZ, 0xfc, !PT ;  /* 0x000000362b2b7812 */ /* 0x000fe200078efcff */
[----:B------:R0:W-:Y:S04]  /*7f30*/  STL.64 [R1+0x8c0], R6 ;  /* 0x0008c00601007387 */ /* 0x0001e80000100a00 */
[----:B------:R-:W-:Y:S04]  /*7f40*/  STL [R1+0x790], R4 ;  /* 0x0007900401007387 */ /* 0x000fe80000100800 */
[----:B------:R-:W-:Y:S04]  /*7f50*/  STL [R1+0x758], R5 ;  /* 0x0007580501007387 */ /* 0x000fe80000100800 */
[----:B------:R3:W-:Y:S01]  /*7f60*/  STL.64 [R1+0x8d0], R4 ;  /* 0x0008d00401007387 */ /* 0x0007e20000100a00 */
[----:B------:R-:W-:-:S02]  /*7f70*/  PRMT R3, RZ, 0x7610, R3 ;  /* 0x00007610ff037816 */ /* 0x000fc40000000003 */
[----:B0-----:R-:W-:Y:S01]  /*7f80*/  PRMT R7, RZ, 0x7610, R7 ;  /* 0x00007610ff077816 */ /* 0x001fe20000000007 */
[----:B------:R-:W2:Y:S01]  /*7f90*/  LDL.LU R26, [R1+0xf4] ;  /* 0x0000f400011a7983 */ /* 0x000ea20000300800 */
[----:B------:R-:W-:-:S03]  /*7fa0*/  PRMT R6, RZ, 0x7610, R6 ;  /* 0x00007610ff067816 */ /* 0x000fc60000000006 */
[----:B------:R-:W2:Y:S04]  /*7fb0*/  LDL.LU R27, [R1+0xf0] ;  /* 0x0000f000011b7983 */ /* 0x000ea80000300800 */
[----:B------:R-:W2:Y:S04]  /*7fc0*/  LDL.LU R29, [R1+0xbc] ;  /* 0x0000bc00011d7983 */ /* 0x000ea80000300800 */
[----:B------:R-:W2:Y:S04]  /*7fd0*/  LDL.LU R35, [R1+0xb4] ;  /* 0x0000b40001237983 */ /* 0x000ea80000300800 */
[----:B------:R-:W2:Y:S04]  /*7fe0*/  LDL.LU R34, [R1+0xa8] ;  /* 0x0000a80001227983 */ /* 0x000ea80000300800 */
[----:B------:R-:W2:Y:S04]  /*7ff0*/  LDL.LU R28, [R1+0xa0] ;  /* 0x0000a000011c7983 */ /* 0x000ea80000300800 */
[----:B------:R-:W2:Y:S01]  /*8000*/  LDL.LU R39, [R1+0xa4] ;  /* 0x0000a40001277983 */ /* 0x000ea20000300800 */
[----:B----4-:R-:W-:-:S02]  /*8010*/  LEA R12, P5, R40, R0, 0x1 ;  /* 0x00000000280c7211 */ /* 0x010fc400078a08ff */
[CC--:B---3--:R-:W-:Y:S02]  /*8020*/  LEA R4, P2, R49.reuse, R0.reuse, 0x1 ;  /* 0x0000000031047211 */ /* 0x0c8fe400078408ff */
[----:B--2---:R-:W-:Y:S02]  /*8030*/  LEA R8, P6, R42, R0, 0x1 ;  /* 0x000000002a087211 */ /* 0x004fe400078c08ff */
[-C--:B------:R-:W-:Y:S02]  /*8040*/  LEA.HI.X.SX32 R13, R40, R51.reuse, 0x1, P5 ;  /* 0x00000033280d7211 */ /* 0x080fe400028f0eff */
[-C--:B------:R-:W-:Y:S02]  /*8050*/  LEA.HI.X.SX32 R5, R49, R51.reuse, 0x1, P2 ;  /* 0x0000003331057211 */ /* 0x080fe400010f0eff */
[----:B------:R-:W-:Y:S01]  /*8060*/  LEA.HI.X.SX32 R9, R42, R51, 0x1, P6 ;  /* 0x000000332a097211 */ /* 0x000fe200030f0eff */
[----:B------:R-:W2:Y:S04]  /*8070*/  @P4 LDG.E.U16 R7, desc[UR22][R12.64] ;  /* 0x000000160c074981 */ /* 0x000ea8000c1e1500 */
[----:B------:R-:W3:Y:S01]  /*8080*/  @P3 LDG.E.U16 R6, desc[UR22][R8.64] ;  /* 0x0000001608063981 */ /* 0x000ee2000c1e1500 */
[----:B------:R-:W-:-:S13]  /*8090*/  ISETP.LT.AND P5, PT, R43, R2, P0 ;  /* 0x000000022b00720c */ /* 0x000fda00007a1270 */
[----:B------:R0:W4:Y:S01]  /*80a0*/  @P5 LDG.E.U16 R3, desc[UR22][R4.64] ;  /* 0x0000001604035981 */ /* 0x000122000c1e1500 */
[----:B------:R-:W1:Y:S01]  /*80b0*/  S2R R49, SR_TID.X ;  /* 0x0000000000317919 */ /* 0x000e620000002100 */
[----:B------:R-:W0:Y:S01]  /*80c0*/  S2R R50, SR_TID.X ;  /* 0x0000000000327919 */ /* 0x000e220000002100 */
[----:B------:R-:W-:Y:S02]  /*80d0*/  IMAD.MOV.U32 R43, RZ, RZ, R53 ;  /* 0x000000ffff2b7224 */ /* 0x000fe400078e0035 */
[----:B------:R-:W-:Y:S01]  /*80e0*/  IMAD.MOV.U32 R42, RZ, RZ, R52 ;  /* 0x000000ffff2a7224 */ /* 0x000fe200078e0034 */
[C---:B-1----:R-:W-:Y:S02]  /*80f0*/  LEA.HI R20, R49.reuse, 0x7e, RZ, 0x1a ;  /* 0x0000007e31147811 */ /* 0x042fe400078fd0ff */
[C---:B------:R-:W-:Y:S02]  /*8100*/  LEA.HI R53, R49.reuse, 0xe, RZ, 0x1a ;  /* 0x0000000e31357811 */ /* 0x040fe400078fd0ff */
[----:B0-----:R-:W-:Y:S01]  /*8110*/  SHF.R.U32.HI R50, RZ, 0x6, R50 ;  /* 0x00000006ff327819 */ /* 0x001fe20000011632 */
[----:B------:R-:W-:Y:S01]  /*8120*/  IMAD R4, R20, R48, RZ ;  /* 0x0000003014047224 */ /* 0x000fe200078e02ff */
[----:B------:R-:W-:-:S02]  /*8130*/  LEA.HI R37, R49, 0x1e, RZ, 0x1a ;  /* 0x0000001e31257811 */ /* 0x000fc400078fd0ff */
[----:B------:R-:W-:Y:S02]  /*8140*/  SGXT.U32 R50, R50, 0x1 ;  /* 0x000000013232781a */ /* 0x000fe40000000000 */
[CC--:B------:R-:W-:Y:S02]  /*8150*/  LEA R14, P4, R26.reuse, R0.reuse, 0x1 ;  /* 0x000000001a0e7211 */ /* 0x0c0fe400078808ff */
[----:B------:R-:W-:Y:S02]  /*8160*/  LEA R40, P5, R27, R0, 0x1 ;  /* 0x000000001b287211 */ /* 0x000fe400078a08ff */
[----:B------:R-:W-:Y:S02]  /*8170*/  LEA.HI R33, R49, 0x3e, RZ, 0x1a ;  /* 0x0000003e31217811 */ /* 0x000fe400078fd0ff */
[-C--:B------:R-:W-:Y:S02]  /*8180*/  LEA.HI.X.SX32 R41, R27, R51.reuse, 0x1, P5 ;  /* 0x000000331b297211 */ /* 0x080fe400028f0eff */
[----:B------:R-:W-:Y:S01]  /*8190*/  LEA.HI.X.SX32 R15, R26, R51, 0x1, P4 ;  /* 0x000000331a0f7211 */ /* 0x000fe200020f0eff */
[----:B------:R-:W-:Y:S01]  /*81a0*/  IMAD R52, R37, R48, RZ ;  /* 0x0000003025347224 */ /* 0x000fe200078e02ff */
[----:B------:R-:W-:-:S02]  /*81b0*/  LEA R8, P6, R35, R0, 0x1 ;  /* 0x0000000023087211 */ /* 0x000fc400078c08ff */
[-C--:B------:R-:W-:Y:S02]  /*81c0*/  LEA R10, P4, R34, R0.reuse, 0x1 ;  /* 0x00000000220a7211 */ /* 0x080fe400078808ff */
[----:B------:R-:W-:Y:S01]  /*81d0*/  LEA R12, P5, R28, R0, 0x1 ;  /* 0x000000001c0c7211 */ /* 0x000fe200078a08ff */
[----:B------:R-:W-:Y:S01]  /*81e0*/  IMAD R17, R33, R48, RZ ;  /* 0x0000003021117224 */ /* 0x000fe200078e02ff */
[-C--:B------:R-:W-:Y:S02]  /*81f0*/  LEA.HI.X.SX32 R11, R34, R51.reuse, 0x1, P4 ;  /* 0x00000033220b7211 */ /* 0x080fe400020f0eff */
[-C--:B------:R-:W-:Y:S02]  /*8200*/  LEA.HI.X.SX32 R13, R28, R51.reuse, 0x1, P5 ;  /* 0x000000331c0d7211 */ /* 0x080fe400028f0eff */
[----:B------:R-:W-:Y:S02]  /*8210*/  LEA R34, P4, R39, R0, 0x1 ;  /* 0x0000000027227211 */ /* 0x000fe400078808ff */
[----:B------:R-:W-:-:S02]  /*8220*/  LEA.HI.X.SX32 R9, R35, R51, 0x1, P6 ;  /* 0x0000003323097211 */ /* 0x000fc400030f0eff */
[----:B------:R-:W-:Y:S02]  /*8230*/  LEA R22, P6, R52, R0, 0x1 ;  /* 0x0000000034167211 */ /* 0x000fe400078c08ff */
[-C--:B------:R-:W-:Y:S02]  /*8240*/  LEA.HI.X.SX32 R35, R39, R51.reuse, 0x1, P4 ;  /* 0x0000003327237211 */ /* 0x080fe400020f0eff */
[C---:B------:R-:W-:Y:S02]  /*8250*/  LOP3.LUT R5, R50.reuse, 0x46, RZ, 0xfc, !PT ;  /* 0x0000004632057812 */ /* 0x040fe400078efcff */
[----:B------:R-:W-:Y:S02]  /*8260*/  LOP3.LUT R31, R50, 0x66, RZ, 0xfc, !PT ;  /* 0x00000066321f7812 */ /* 0x000fe400078efcff */
[----:B------:R-:W-:Y:S02]  /*8270*/  LEA.HI.X.SX32 R23, R52, R51, 0x1, P6 ;  /* 0x0000003334177211 */ /* 0x000fe400030f0eff */
[----:B------:R-:W-:-:S02]  /*8280*/  LEA.HI R36, R49, 0x2e, RZ, 0x1a ;  /* 0x0000002e31247811 */ /* 0x000fc400078fd0ff */
[C---:B------:R-:W-:Y:S02]  /*8290*/  LEA.HI R32, R49.reuse, 0x4e, RZ, 0x1a ;  /* 0x0000004e31207811 */ /* 0x040fe400078fd0ff */
[C---:B------:R-:W-:Y:S01]  /*82a0*/  LEA.HI R24, R49.reuse, 0x5e, RZ, 0x1a ;  /* 0x0000005e31187811 */ /* 0x040fe200078fd0ff */
[-C--:B------:R-:W-:Y:S01]  /*82b0*/  IMAD R38, R36, R48.reuse, RZ ;  /* 0x0000003024267224 */ /* 0x080fe200078e02ff */
[----:B------:R-:W-:Y:S01]  /*82c0*/  LEA.HI R16, R49, 0x6e, RZ, 0x1a ;  /* 0x0000006e31107811 */ /* 0x000fe200078fd0ff */
[-C--:B------:R-:W-:Y:S02]  /*82d0*/  IMAD R21, R32, R48.reuse, RZ ;  /* 0x0000003020157224 */ /* 0x080fe400078e02ff */
[----:B------:R-:W-:Y:S01]  /*82e0*/  IMAD R30, R24, R48, RZ ;  /* 0x00000030181e7224 */ /* 0x000fe200078e02ff */
[----:B------:R-:W-:Y:S01]  /*82f0*/  LEA R18, P4, R38, R0, 0x1 ;  /* 0x0000000026127211 */ /* 0x000fe200078808ff */
[----:B------:R-:W-:Y:S01]  /*8300*/  IMAD R25, R16, R48, RZ ;  /* 0x0000003010197224 */ /* 0x000fe200078e02ff */
[----:B------:R-:W-:-:S02]  /*8310*/  ISETP.LT.AND P3, PT, R5, R2, P0 ;  /* 0x000000020500720c */ /* 0x000fc40000761270 */
[----:B------:R-:W-:Y:S02]  /*8320*/  LEA.HI.X.SX32 R19, R38, R51, 0x1, P4 ;  /* 0x0000003326137211 */ /* 0x000fe400020f0eff */
[----:B------:R-:W-:-:S04]  /*8330*/  LEA R38, P4, R30, R0, 0x1 ;  /* 0x000000001e267211 */ /* 0x000fc800078808ff */
[----:B------:R-:W-:Y:S02]  /*8340*/  LEA.HI.X.SX32 R39, R30, R51, 0x1, P4 ;  /* 0x000000331e277211 */ /* 0x000fe400020f0eff */
[----:B------:R-:W-:Y:S01]  /*8350*/  PRMT R52, RZ, 0x7610, R52 ;  /* 0x00007610ff347816 */ /* 0x000fe20000000034 */
[----:B----4-:R0:W-:Y:S04]  /*8360*/  STL [R1+0x17c], R3 ;  /* 0x00017c0301007387 */ /* 0x0101e80000100800 */
[----:B------:R-:W-:Y:S04]  /*8370*/  STL [R1+0x6d0], R48 ;  /* 0x0006d03001007387 */ /* 0x000fe80000100800 */
[----:B------:R-:W-:Y:S01]  /*8380*/  STL [R1+0x7a0], R48 ;  /* 0x0007a03001007387 */ /* 0x000fe20000100800 */
[----:B0-----:R-:W-:-:S03]  /*8390*/  IMAD R3, R53, R48, RZ ;  /* 0x0000003035037224 */ /* 0x001fc600078e02ff */
[----:B--2---:R-:W-:Y:S04]  /*83a0*/  STL [R1+0x18c], R7 ;  /* 0x00018c0701007387 */ /* 0x004fe80000100800 */
[----:B------:R-:W-:Y:S01]  /*83b0*/  STL [R1+0x3c], R4 ;  /* 0x00003c0401007387 */ /* 0x000fe20000100800 */
[----:B------:R-:W-:-:S03]  /*83c0*/  LEA R28, P5, R3, R0, 0x1 ;  /* 0x00000000031c7211 */ /* 0x000fc600078a08ff */
[----:B---3--:R0:W-:Y:S02]  /*83d0*/  STL [R1+0x188], R6 ;  /* 0x0001880601007387 */ /* 0x0081e40000100800 */
[----:B0-----:R-:W-:Y:S02]  /*83e0*/  LOP3.LUT R6, R50, 0x76, RZ, 0xfc, !PT ;  /* 0x0000007632067812 */ /* 0x001fe400078efcff */
[----:B------:R-:W-:-:S04]  /*83f0*/  LEA R6, P2, R29, R0, 0x1 ;  /* 0x000000001d067211 */ /* 0x000fc800078408ff */
[-C--:B------:R-:W-:Y:S02]  /*8400*/  LEA.HI.X.SX32 R7, R29, R51.reuse, 0x1, P2 ;  /* 0x000000331d077211 */ /* 0x080fe400010f0eff */
[----:B------:R-:W-:Y:S02]  /*8410*/  LEA.HI.X.SX32 R29, R3, R51, 0x1, P5 ;  /* 0x00000033031d7211 */ /* 0x000fe400028f0eff */
[----:B------:R-:W-:Y:S01]  /*8420*/  LEA R26, P5, R17, R0, 0x1 ;  /* 0x00000000111a7211 */ /* 0x000fe200078a08ff */
[----:B------:R-:W2:Y:S01]  /*8430*/  @P3 LDG.E.U16 R52, desc[UR22][R6.64] ;  /* 0x0000001606343981 */ /* 0x000ea2000c1e1500 */
[----:B------:R-:W-:-:S03]  /*8440*/  LOP3.LUT R4, R50, 0x56, RZ, 0xfc, !PT ;  /* 0x0000005632047812 */ /* 0x000fc600078efcff */
[----:B------:R-:W3:Y:S01]  /*8450*/  LDL.LU R50, [R1+0x3c] ;  /* 0x00003c0001327983 */ /* 0x000ee20000300800 */
[----:B------:R-:W-:-:S03]  /*8460*/  LEA.HI.X.SX32 R27, R17, R51, 0x1, P5 ;  /* 0x00000033111b7211 */ /* 0x000fc600028f0eff */
[----:B------:R-:W-:Y:S04]  /*8470*/  STL.64 [R1+0x1a0], R14 ;  /* 0x0001a00e01007387 */ /* 0x000fe80000100a00 */
[----:B------:R-:W-:Y:S04]  /*8480*/  STL.64 [R1+0x190], R40 ;  /* 0x0001902801007387 */ /* 0x000fe80000100a00 */
[----:B------:R-:W-:Y:S04]  /*8490*/  STL.64 [R1+0x180], R34 ;  /* 0x0001802201007387 */ /* 0x000fe80000100a00 */
[----:B------:R-:W-:Y:S04]  /*84a0*/  STL.64 [R1+0x170], R28 ;  /* 0x0001701c01007387 */ /* 0x000fe80000100a00 */
[----:B------:R-:W-:Y:S04]  /*84b0*/  STL.64 [R1+0x160], R22 ;  /* 0x0001601601007387 */ /* 0x000fe80000100a00 */
[----:B------:R-:W4:Y:S04]  /*84c0*/  LDL.LU R17, [R1+0x8dc] ;  /* 0x0008dc0001117983 */ /* 0x000f280000300800 */
[----:B------:R0:W-:Y:S02]  /*84d0*/  STL.64 [R1+0x140], R26 ;  /* 0x0001401a01007387 */ /* 0x0001e40000100a00 */
[----:B0-----:R-:W0:Y:S01]  /*84e0*/  S2R R27, SR_TID.X ;  /* 0x00000000001b7919 */ /* 0x001e220000002100 */
[----:B------:R-:W-:-:S02]  /*84f0*/  ISETP.LT.AND P2, PT, R4, R2, P0 ;  /* 0x000000020400720c */ /* 0x000fc40000741270 */
[-C--:B------:R-:W-:Y:S01]  /*8500*/  LEA R4, P6, R21, R0.reuse, 0x1 ;  /* 0x0000000015047211 */ /* 0x080fe200078c08ff */
[----:B------:R-:W-:Y:S01]  /*8510*/  STL.64 [R1+0x150], R18 ;  /* 0x0001501201007387 */ /* 0x000fe20000100a00 */
[----:B------:R-:W-:Y:S02]  /*8520*/  LEA R26, P5, R25, R0, 0x1 ;  /* 0x00000000191a7211 */ /* 0x000fe400078a08ff */
[----:B------:R-:W-:Y:S02]  /*8530*/  LEA.HI.X.SX32 R5, R21, R51, 0x1, P6 ;  /* 0x0000003315057211 */ /* 0x000fe400030f0eff */
[----:B------:R-:W-:Y:S01]  /*8540*/  ISETP.LT.AND P6, PT, R31, R2, P0 ;  /* 0x000000021f00720c */ /* 0x000fe200007c1270 */
[----:B------:R-:W4:Y:S04]  /*8550*/  LDL.LU R21, [R1+0x8d8] ;  /* 0x0008d80001157983 */ /* 0x000f280000300800 */
[----:B------:R1:W-:Y:S04]  /*8560*/  STL.64 [R1+0x130], R4 ;  /* 0x0001300401007387 */ /* 0x0003e80000100a00 */
[----:B-1----:R-:W4:Y:S01]  /*8570*/  LDL.LU.64 R4, [R1+0x8d0] ;  /* 0x0008d00001047983 */ /* 0x002f220000300a00 */
[----:B0-----:R-:W-:-:S02]  /*8580*/  SHF.R.U32.HI R31, RZ, 0x6, R27 ;  /* 0x00000006ff1f7819 */ /* 0x001fc4000001161b */
[----:B------:R-:W-:Y:S02]  /*8590*/  LEA.HI.X.SX32 R27, R25, R51, 0x1, P5 ;  /* 0x00000033191b7211 */ /* 0x000fe400028f0eff */
[----:B------:R-:W4:Y:S04]  /*85a0*/  LDL.LU R25, [R1+0x8c8] ;  /* 0x0008c80001197983 */ /* 0x000f280000300800 */
[----:B------:R-:W-:Y:S01]  /*85b0*/  STL.64 [R1+0x120], R38 ;  /* 0x0001202601007387 */ /* 0x000fe20000100a00 */
[----:B------:R-:W-:-:S03]  /*85c0*/  SGXT.U32 R31, R31, 0x1 ;  /* 0x000000011f1f781a */ /* 0x000fc60000000000 */
[----:B------:R0:W-:Y:S01]  /*85d0*/  STL.64 [R1+0x778], R38 ;  /* 0x0007782601007387 */ /* 0x0001e20000100a00 */
[----:B------:R-:W-:Y:S02]  /*85e0*/  LOP3.LUT R31, R31, 0x76, RZ, 0xfc, !PT ;  /* 0x000000761f1f7812 */ /* 0x000fe400078efcff */
[----:B0-----:R-:W-:Y:S02]  /*85f0*/  PRMT R38, RZ, 0x7610, R38 ;  /* 0x00007610ff267816 */ /* 0x001fe40000000026 */
[----:B------:R-:W-:-:S04]  /*8600*/  ISETP.LT.AND P5, PT, R31, R2, P0 ;  /* 0x000000021f00720c */ /* 0x000fc800007a1270 */
[----:B------:R-:W4:Y:S01]  /*8610*/  @P6 LDG.E.U16 R38, desc[UR22][R10.64] ;  /* 0x000000160a266981 */ /* 0x000f22000c1e1500 */
[----:B------:R-:W-:Y:S02]  /*8620*/  PRMT R3, RZ, 0x7610, R3 ;  /* 0x00007610ff037816 */ /* 0x000fe40000000003 */
[----:B------:R-:W-:-:S06]  /*8630*/  PRMT R39, RZ, 0x7610, R39 ;  /* 0x00007610ff277816 */ /* 0x000fcc0000000027 */
[----:B------:R-:W4:Y:S04]  /*8640*/  @P5 LDG.E.U16 R3, desc[UR22][R12.64] ;  /* 0x000000160c035981 */ /* 0x000f28000c1e1500 */
[----:B------:R-:W4:Y:S04]  /*8650*/  @P2 LDG.E.U16 R39, desc[UR22][R8.64] ;  /* 0x0000001608272981 */ /* 0x000f28000c1e1500 */
[----:B------:R-:W-:Y:S04]  /*8660*/  STL.64 [R1+0x118], R26 ;  /* 0x0001181a01007387 */ /* 0x000fe80000100a00 */
[----:B------:R-:W-:Y:S04]  /*8670*/  STL.64 [R1+0x788], R26 ;  /* 0x0007881a01007387 */ /* 0x000fe80000100a00 */
[----:B------:R-:W4:Y:S01]  /*8680*/  LDL.LU.64 R6, [R1+0x8c0] ;  /* 0x0008c00001067983 */ /* 0x000f220000300a00 */
[----:B------:R-:W-:-:S02]  /*8690*/  ISETP.LT.AND P3, PT, R37, R2, P0 ;  /* 0x000000022500720c */ /* 0x000fc40000761270 */
[----:B---3--:R-:W-:-:S04]  /*86a0*/  LEA R30, P4, R50, R0, 0x1 ;  /* 0x00000000321e7211 */ /* 0x008fc800078808ff */
[----:B------:R-:W-:Y:S02]  /*86b0*/  LEA.HI.X.SX32 R31, R50, R51, 0x1, P4 ;  /* 0x00000033321f7211 */ /* 0x000fe400020f0eff */
[----:B------:R-:W0:Y:S03]  /*86c0*/  S2R R50, SR_TID.X ;  /* 0x0000000000327919 */ /* 0x000e260000002100 */
[----:B------:R-:W-:Y:S04]  /*86d0*/  STL.64 [R1+0xa0], R30 ;  /* 0x0000a01e01007387 */ /* 0x000fe80000100a00 */
[----:B------:R1:W-:Y:S04]  /*86e0*/  STL.64 [R1+0x798], R30 ;  /* 0x0007981e01007387 */ /* 0x0003e80000100a00 */
[----:B------:R-:W3:Y:S04]  /*86f0*/  LDL.LU.64 R8, [R1+0x8b8] ;  /* 0x0008b80001087983 */ /* 0x000ee80000300a00 */
[----:B------:R-:W3:Y:S04]  /*8700*/  LDL.LU.64 R10, [R1+0x8b0] ;  /* 0x0008b000010a7983 */ /* 0x000ee80000300a00 */
[----:B------:R-:W3:Y:S04]  /*8710*/  LDL.LU.64 R12, [R1+0x8a8] ;  /* 0x0008a800010c7983 */ /* 0x000ee80000300a00 */
[----:B--2---:R-:W-:Y:S01]  /*8720*/  STL [R1+0x178], R52 ;  /* 0x0001783401007387 */ /* 0x004fe20000100800 */
[----:B0-----:R-:W-:-:S04]  /*8730*/  SHF.R.U32.HI R50, RZ, 0x6, R50 ;  /* 0x00000006ff327819 */ /* 0x001fc80000011632 */
[----:B------:R-:W-:Y:S02]  /*8740*/  SGXT.U32 R50, R50, 0x1 ;  /* 0x000000013232781a */ /* 0x000fe40000000000 */
[----:B------:R-:W-:Y:S02]  /*8750*/  ISETP.LT.AND P4, PT, R53, R2, P0 ;  /* 0x000000023500720c */ /* 0x000fe40000781270 */
[----:B------:R-:W-:Y:S02]  /*8760*/  PRMT R0, RZ, 0x7610, R0 ;  /* 0x00007610ff007816 */ /* 0x000fe40000000000 */
[----:B-1----:R-:W-:Y:S02]  /*8770*/  PRMT R31, RZ, 0x7610, R31 ;  /* 0x00007610ff1f7816 */ /* 0x002fe4000000001f */
[----:B----4-:R-:W-:Y:S02]  /*8780*/  PRMT R21, RZ, 0x7610, R21 ;  /* 0x00007610ff157816 */ /* 0x010fe40000000015 */
[----:B------:R-:W-:-:S02]  /*8790*/  PRMT R30, RZ, 0x7610, R30 ;  /* 0x00007610ff1e7816 */ /* 0x000fc4000000001e */
[----:B------:R-:W-:Y:S02]  /*87a0*/  PRMT R17, RZ, 0x7610, R17 ;  /* 0x00007610ff117816 */ /* 0x000fe40000000011 */
[----:B------:R-:W2:Y:S01]  /*87b0*/  @P3 LDG.E.U16 R21, desc[UR22][R22.64] ;  /* 0x0000001616153981 */ /* 0x000ea2000c1e1500 */
[----:B------:R-:W-:-:S06]  /*87c0*/  PRMT R25, RZ, 0x7610, R25 ;  /* 0x00007610ff197816 */ /* 0x000fcc0000000019 */
[----:B------:R-:W4:Y:S04]  /*87d0*/  @P4 LDG.E.U16 R25, desc[UR22][R28.64] ;  /* 0x000000161c194981 */ /* 0x000f28000c1e1500 */
[----:B------:R0:W-:Y:S02]  /*87e0*/  STL [R1+0x168], R38 ;  /* 0x0001682601007387 */ /* 0x0001e40000100800 */
[----:B0-----:R-:W-:-:S04]  /*87f0*/  LOP3.LUT R38, R50, 0x2, RZ, 0xfc, !PT ;  /* 0x0000000232267812 */ /* 0x001fc800078efcff */
[----:B------:R-:W-:Y:S01]  /*8800*/  ISETP.LT.AND P2, PT, R38, R2, P0 ;  /* 0x000000022600720c */ /* 0x000fe20000741270 */
[----:B------:R-:W-:Y:S04]  /*8810*/  STL [R1+0x15c], R3 ;  /* 0x00015c0301007387 */ /* 0x000fe80000100800 */
[----:B------:R0:W-:Y:S01]  /*8820*/  STL [R1+0x16c], R39 ;  /* 0x00016c2701007387 */ /* 0x0001e20000100800 */
[----:B------:R-:W-:-:S07]  /*8830*/  LOP3.LUT R38, R50, 0x6, RZ, 0xfc, !PT ;  /* 0x0000000632267812 */ /* 0x000fce00078efcff */
[----:B------:R-:W2:Y:S01]  /*8840*/  @P2 LDG.E.U16 R0, desc[UR22][R14.64] ;  /* 0x000000160e002981 */ /* 0x000ea2000c1e1500 */
[----:B0-----:R-:W-:-:S04]  /*8850*/  LOP3.LUT R39, R50, 0x4, RZ, 0xfc, !PT ;  /* 0x0000000432277812 */ /* 0x001fc800078efcff */
[-C--:B------:R-:W-:Y:S02]  /*8860*/  ISETP.LT.AND P6, PT, R39, R2.reuse, P0 ;  /* 0x000000022700720c */ /* 0x080fe400007c1270 */
[-C--:B------:R-:W-:Y:S02]  /*8870*/  ISETP.LT.AND P5, PT, R38, R2.reuse, P0 ;  /* 0x000000022600720c */ /* 0x080fe400007a1270 */
[-C--:B------:R-:W-:Y:S01]  /*8880*/  ISETP.LT.AND P2, PT, R36, R2.reuse, P0 ;  /* 0x000000022400720c */ /* 0x080fe20000741270 */
[----:B------:R-:W3:Y:S08]  /*8890*/  LDL.LU.64 R14, [R1+0x8a0] ;  /* 0x0008a000010e7983 */ /* 0x000ef00000300a00 */
[----:B------:R-:W3:Y:S04]  /*88a0*/  @P6 LDG.E.U16 R31, desc[UR22][R40.64] ;  /* 0x00000016281f6981 */ /* 0x000ee8000c1e1500 */
[----:B------:R-:W3:Y:S04]  /*88b0*/  @P5 LDG.E.U16 R30, desc[UR22][R34.64] ;  /* 0x00000016221e5981 */ /* 0x000ee8000c1e1500 */
[----:B------:R-:W3:Y:S01]  /*88c0*/  @P2 LDG.E.U16 R17, desc[UR22][R18.64] ;  /* 0x0000001612112981 */ /* 0x000ee2000c1e1500 */
[----:B------:R-:W-:-:S02]  /*88d0*/  ISETP.LT.AND P4, PT, R24, R2, P0 ;  /* 0x000000021800720c */ /* 0x000fc40000781270 */
[-C--:B------:R-:W-:Y:S02]  /*88e0*/  ISETP.LT.AND P3, PT, R16, R2.reuse, P0 ;  /* 0x000000021000720c */ /* 0x080fe40000761270 */
[-C--:B------:R-:W-:Y:S01]  /*88f0*/  ISETP.LT.AND P5, PT, R32, R2.reuse, P0 ;  /* 0x000000022000720c */ /* 0x080fe200007a1270 */
[----:B------:R-:W-:Y:S01]  /*8900*/  IMAD.MOV.U32 R32, RZ, RZ, R42 ;  /* 0x000000ffff207224 */ /* 0x000fe200078e002a */
[----:B------:R-:W-:Y:S01]  /*8910*/  ISETP.LT.AND P6, PT, R33, R2, P0 ;  /* 0x000000022100720c */ /* 0x000fe200007c1270 */
[----:B------:R-:W-:Y:S02]  /*8920*/  IMAD.MOV.U32 R33, RZ, RZ, R43 ;  /* 0x000000ffff217224 */ /* 0x000fe400078e002b */
[----:B------:R-:W-:Y:S02]  /*8930*/  IMAD.MOV.U32 R38, RZ, RZ, R44 ;  /* 0x000000ffff267224 */ /* 0x000fe400078e002c */
[----:B------:R-:W-:Y:S02]  /*8940*/  IMAD.MOV.U32 R44, RZ, RZ, R46 ;  /* 0x000000ffff2c7224 */ /* 0x000fe400078e002e */
[----:B------:R-:W-:-:S02]  /*8950*/  IMAD.MOV.U32 R39, RZ, RZ, R45 ;  /* 0x000000ffff277224 */ /* 0x000fc400078e002d */
[----:B------:R-:W-:Y:S01]  /*8960*/  IMAD.MOV.U32 R45, RZ, RZ, R47 ;  /* 0x000000ffff2d7224 */ /* 0x000fe200078e002f */
[----:B--2---:R-:W-:Y:S04]  /*8970*/  STL [R1+0x7b0], R0 ;  /* 0x0007b00001007387 */ /* 0x004fe80000100800 */
[----:B------:R-:W2:Y:S04]  /*8980*/  LDL.LU R22, [R1+0x13c] ;  /* 0x00013c0001167983 */ /* 0x000ea80000300800 */
[----:B------:R-:W2:Y:S04]  /*8990*/  LDL.LU R23, [R1+0x138] ;  /* 0x0001380001177983 */ /* 0x000ea80000300800 */
[----:B----4-:R0:W-:Y:S04]  /*89a0*/  STL [R1+0xf8], R25 ;  /* 0x0000f81901007387 */ /* 0x0101e80000100800 */
[----:B0-----:R-:W4:Y:S04]  /*89b0*/  LDL.LU R25, [R1+0x12c] ;  /* 0x00012c0001197983 */ /* 0x001f280000300800 */
        /* <DEDUP_REMOVED lines=13> */
[----:B---3--:R-:W-:Y:S04]  /*8a90*/  STL [R1+0xfc], R31 ;  /* 0x0000fc1f01007387 */ /* 0x008fe80000100800 */
[----:B------:R-:W3:Y:S04]  /*8aa0*/  LDL.LU R47, [R1+0x114] ;  /* 0x00011400012f7983 */ /* 0x000ee80000300800 */
[----:B------:R-:W-:Y:S04]  /*8ab0*/  STL [R1+0xf4], R21 ;  /* 0x0000f41501007387 */ /* 0x000fe80000100800 */
[----:B------:R0:W-:Y:S04]  /*8ac0*/  STL [R1+0x158], R30 ;  /* 0x0001581e01007387 */ /* 0x0001e80000100800 */
[----:B------:R-:W3:Y:S04]  /*8ad0*/  LDL.LU R53, [R1+0x110] ;  /* 0x0001100001357983 */ /* 0x000ee80000300800 */
[----:B0-----:R-:W3:Y:S04]  /*8ae0*/  LDL.LU R30, [R1+0x108] ;  /* 0x00010800011e7983 */ /* 0x001ee80000300800 */
[----:B------:R-:W3:Y:S04]  /*8af0*/  LDL.LU R31, [R1+0x100] ;  /* 0x00010000011f7983 */ /* 0x000ee80000300800 */
[----:B------:R0:W-:Y:S04]  /*8b00*/  STL [R1+0xf0], R17 ;  /* 0x0000f01101007387 */ /* 0x0001e80000100800 */
[----:B0-----:R-:W3:Y:S04]  /*8b10*/  LDL.LU R17, [R1+0xcc] ;  /* 0x0000cc0001117983 */ /* 0x001ee80000300800 */
[----:B------:R-:W3:Y:S04]  /*8b20*/  LDL.LU R18, [R1+0xc4] ;  /* 0x0000c40001127983 */ /* 0x000ee80000300800 */
[----:B------:R-:W3:Y:S01]  /*8b30*/  LDL.LU R19, [R1+0xc0] ;  /* 0x0000c00001137983 */ /* 0x000ee20000300800 */
[----:B------:R-:W0:Y:S01]  /*8b40*/  S2R R3, SR_TID.X ;  /* 0x0000000000037919 */ /* 0x000e220000002100 */
[----:B------:R-:W1:Y:S01]  /*8b50*/  S2R R21, SR_TID.X ;  /* 0x0000000000157919 */ /* 0x000e620000002100 */
[----:B------:R-:W-:Y:S01]  /*8b60*/  SHF.R.S32.HI R52, RZ, 0x6, R49 ;  /* 0x00000006ff347819 */ /* 0x000fe20000011431 */
[----:B------:R-:W-:-:S04]  /*8b70*/  @!UP1 UIADD3 UR4, UPT, UPT, -UR4, 0x100000, URZ ;  /* 0x0010000004049890 */ /* 0x000fc8000fffe1ff */
[----:B------:R-:W-:Y:S02]  /*8b80*/  @!UP1 USHF.L.U32 UR5, UR4, 0xb, URZ ;  /* 0x0000000b04059899 */ /* 0x000fe400080006ff */
[----:B------:R-:W-:Y:S01]  /*8b90*/  @!UP1 USHF.L.U32 UR4, UR4, 0x1, URZ ;  /* 0x0000000104049899 */ /* 0x000fe200080006ff */
[----:B------:R-:W-:Y:S01]  /*8ba0*/  SGXT R52, R52, 0x1 ;  /* 0x000000013434781a */ /* 0x000fe20000000200 */
[----:B------:R-:W-:-:S10]  /*8bb0*/  VOTEU.ALL UP1, P1 ;  /* 0x0000000000ff7886 */ /* 0x000fd40000820000 */
[----:B------:R0:W2:Y:S01]  /*8bc0*/  @!UP1 SYNCS.EXCH.64 URZ, [UR11+0x10008], UR4 ;  /* 0x010008040bff95b2 */ /* 0x0000a20008000100 */
[----:B------:R-:W-:Y:S02]  /*8bd0*/  PRMT R26, RZ, 0x7610, R26 ;  /* 0x00007610ff1a7816 */ /* 0x000fe4000000001a */
[----:B------:R-:W-:Y:S02]  /*8be0*/  PRMT R27, RZ, 0x7610, R27 ;  /* 0x00007610ff1b7816 */ /* 0x000fe4000000001b */
[----:B------:R-:W-:Y:S02]  /*8bf0*/  PRMT R0, RZ, 0x7610, R0 ;  /* 0x00007610ff007816 */ /* 0x000fe40000000000 */
[----:B------:R-:W-:Y:S02]  /*8c00*/  PRMT R6, RZ, 0x7610, R6 ;  /* 0x00007610ff067816 */ /* 0x000fe40000000006 */
[----:B------:R-:W-:Y:S02]  /*8c10*/  PRMT R7, RZ, 0x7610, R7 ;  /* 0x00007610ff077816 */ /* 0x000fe40000000007 */
[----:B------:R-:W-:Y:S01]  /*8c20*/  PRMT R48, RZ, 0x7610, R48 ;  /* 0x00007610ff307816 */ /* 0x000fe20000000030 */
[----:B0-----:R-:W0:Y:S01]  /*8c30*/  LDCU UR4, c[0x0][0x3a8] ;  /* 0x00007500ff0477ac */ /* 0x001e220008000800 */
[----:B------:R-:W-:-:S05]  /*8c40*/  LOP3.LUT R3, R3, 0x3f, RZ, 0xc0, !PT ;  /* 0x0000003f03037812 */ /* 0x000fca00078ec0ff */
[----:B------:R-:W-:Y:S01]  /*8c50*/  IMAD.SHL.U32 R3, R3, 0x2, RZ ;  /* 0x0000000203037824 */ /* 0x000fe200078e00ff */
[----:B-1----:R-:W-:-:S04]  /*8c60*/  LOP3.LUT R21, R21, 0x7f, RZ, 0xc0, !PT ;  /* 0x0000007f15157812 */ /* 0x002fc800078ec0ff */
[----:B------:R-:W-:Y:S02]  /*8c70*/  LOP3.LUT R52, R3, 0x90, R52, 0x78, !PT ;  /* 0x0000009003347812 */ /* 0x000fe400078e7834 */
[-C--:B------:R-:W-:Y:S02]  /*8c80*/  ISETP.LT.AND P2, PT, R21, R2.reuse, P0 ;  /* 0x000000021500720c */ /* 0x080fe40000741270 */
[----:B------:R-:W3:Y:S01]  /*8c90*/  LDL.LU R21, [R1+0x898] ;  /* 0x0008980001157983 */ /* 0x000ee20000300800 */
[----:B------:R-:W-:-:S03]  /*8ca0*/  ISETP.LT.AND P0, PT, R20, R2, P0 ;  /* 0x000000021400720c */ /* 0x000fc60000701270 */
[----:B------:R-:W3:Y:S04]  /*8cb0*/  LDL.LU R20, [R1+0x894] ;  /* 0x0008940001147983 */ /* 0x000ee80000300800 */
[----:B--2---:R1:W-:Y:S04]  /*8cc0*/  STS.U16 [R52+UR11+0x400], R22 ;  /* 0x0004001634007988 */ /* 0x0043e8000800040b */
[----:B------:R2:W-:Y:S04]  /*8cd0*/  STS.U16 [R52+UR11+0x800], R23 ;  /* 0x0008001734007988 */ /* 0x0005e8000800040b */
[----:B-1----:R-:W3:Y:S04]  /*8ce0*/  LDL.LU R22, [R1+0x890] ;  /* 0x0008900001167983 */ /* 0x002ee80000300800 */
[----:B--2---:R-:W2:Y:S04]  /*8cf0*/  LDL.LU R23, [R1+0x88c] ;  /* 0x00088c0001177983 */ /* 0x004ea80000300800 */
[----:B----4-:R1:W-:Y:S04]  /*8d00*/  STS.U16 [R52+UR11+0xc00], R25 ;  /* 0x000c001934007988 */ /* 0x0103e8000800040b */
[----:B------:R4:W-:Y:S04]  /*8d10*/  STS.U16 [R52+UR11+0x1000], R24 ;  /* 0x0010001834007988 */ /* 0x0009e8000800040b */
[----:B------:R0:W-:Y:S04]  /*8d20*/  STS.U16 [R52+UR11+0x1400], R29 ;  /* 0x0014001d34007988 */ /* 0x0001e8000800040b */
[----:B-1----:R-:W2:Y:S04]  /*8d30*/  LDL.LU R25, [R1+0x888] ;  /* 0x0008880001197983 */ /* 0x002ea80000300800 */
[----:B----4-:R-:W4:Y:S04]  /*8d40*/  LDL.LU R24, [R1+0x884] ;  /* 0x0008840001187983 */ /* 0x010f280000300800 */
[----:B0-----:R-:W2:Y:S04]  /*8d50*/  LDL.LU R29, [R1+0x880] ;  /* 0x00088000011d7983 */ /* 0x001ea80000300800 */
[----:B------:R0:W-:Y:S04]  /*8d60*/  STS.U16 [R52+UR11+0x1800], R28 ;  /* 0x0018001c34007988 */ /* 0x0001e8000800040b */
[----:B------:R1:W-:Y:S04]  /*8d70*/  STS.U16 [R52+UR11], R35 ;  /* 0x0000002334007988 */ /* 0x0003e8000800040b */
[----:B------:R1:W-:Y:S04]  /*8d80*/  STS.U16 [R52+UR11+0x1c00], R34 ;  /* 0x001c002234007988 */ /* 0x0003e8000800040b */
[----:B0-----:R-:W2:Y:S04]  /*8d90*/  LDL.LU R28, [R1+0x87c] ;  /* 0x00087c00011c7983 */ /* 0x001ea80000300800 */
[----:B-1----:R-:W2:Y:S04]  /*8da0*/  LDL.LU R35, [R1+0x878] ;  /* 0x0008780001237983 */ /* 0x002ea80000300800 */
[----:B------:R0:W-:Y:S04]  /*8db0*/  STS.U16 [R52+UR11+0x2c00], R16 ;  /* 0x002c001034007988 */ /* 0x0001e8000800040b */
[----:B------:R-:W2:Y:S04]  /*8dc0*/  LDL.LU R34, [R1+0x874] ;  /* 0x0008740001227983 */ /* 0x000ea80000300800 */
[----:B------:R1:W-:Y:S01]  /*8dd0*/  STS.U16 [R52+UR11+0x2000], R36 ;  /* 0x0020002434007988 */ /* 0x0003e2000800040b */
[----:B0-----:R-:W-:-:S03]  /*8de0*/  LOP3.LUT R16, R52, 0x20, RZ, 0x3c, !PT ;  /* 0x0000002034107812 */ /* 0x001fc600078e3cff */
[----:B------:R0:W-:Y:S04]  /*8df0*/  STS.U16 [R52+UR11+0x2400], R37 ;  /* 0x0024002534007988 */ /* 0x0001e8000800040b */
[----:B------:R0:W-:Y:S04]  /*8e00*/  STS.U16 [R52+UR11+0x2800], R40 ;  /* 0x0028002834007988 */ /* 0x0001e8000800040b */
[----:B-1----:R-:W2:Y:S04]  /*8e10*/  LDL.LU R36, [R1+0x870] ;  /* 0x0008700001247983 */ /* 0x002ea80000300800 */
[----:B0-----:R-:W2:Y:S04]  /*8e20*/  LDL.LU R37, [R1+0x86c] ;  /* 0x00086c0001257983 */ /* 0x001ea80000300800 */
[----:B------:R-:W2:Y:S04]  /*8e30*/  LDL.LU R40, [R1+0x868] ;  /* 0x0008680001287983 */ /* 0x000ea80000300800 */
[----:B------:R0:W-:Y:S04]  /*8e40*/  STS.U16 [R52+UR11+0x3000], R41 ;  /* 0x0030002934007988 */ /* 0x0001e8000800040b */
[----:B------:R1:W-:Y:S04]  /*8e50*/  STS.U16 [R52+UR11+0x3400], R42 ;  /* 0x0034002a34007988 */ /* 0x0003e8000800040b */
[----:B------:R1:W-:Y:S04]  /*8e60*/  STS.U16 [R52+UR11+0x3800], R43 ;  /* 0x0038002b34007988 */ /* 0x0003e8000800040b */
[----:B0-----:R-:W2:Y:S04]  /*8e70*/  LDL.LU R41, [R1+0x864] ;  /* 0x0008640001297983 */ /* 0x001ea80000300800 */
[----:B------:R0:W-:Y:S04]  /*8e80*/  STS.U16 [R52+UR11+0x3c00], R46 ;  /* 0x003c002e34007988 */ /* 0x0001e8000800040b */
[----:B------:R-:W-:Y:S04]  /*8e90*/  STL [R1+0x514], R16 ;  /* 0x0005141001007387 */ /* 0x000fe80000100800 */
[----:B---3--:R3:W-:Y:S04]  /*8ea0*/  STS.U16 [R16+UR11+0xd00], R47 ;  /* 0x000d002f10007988 */ /* 0x0087e8000800040b */
[----:B-1----:R-:W2:Y:S04]  /*8eb0*/  LDL.LU R42, [R1+0x860] ;  /* 0x00086000012a7983 */ /* 0x002ea80000300800 */
[----:B------:R1:W-:Y:S04]  /*8ec0*/  STS.U16 [R16+UR11+0x1100], R53 ;  /* 0x0011003510007988 */ /* 0x0003e8000800040b */
[----:B------:R-:W2:Y:S04]  /*8ed0*/  LDL.LU R43, [R1+0x85c] ;  /* 0x00085c00012b7983 */ /* 0x000ea80000300800 */
[----:B------:R-:W-:Y:S04]  /*8ee0*/  STS.U16 [R16+UR11+0x1500], R30 ;  /* 0x0015001e10007988 */ /* 0x000fe8000800040b */
[----:B0-----:R-:W2:Y:S04]  /*8ef0*/  LDL.LU R46, [R1+0x858] ;  /* 0x00085800012e7983 */ /* 0x001ea80000300800 */
[----:B------:R-:W-:Y:S04]  /*8f00*/  STS.U16 [R16+UR11+0x1900], R31 ;  /* 0x0019001f10007988 */ /* 0x000fe8000800040b */
[----:B------:R-:W-:Y:S04]  /*8f10*/  STL [R1+0x7b4], R52 ;  /* 0x0007b43401007387 */ /* 0x000fe80000100800 */
[----:B------:R-:W-:Y:S04]  /*8f20*/  STS.U16 [R16+UR11+0x1d00], R17 ;  /* 0x001d001110007988 */ /* 0x000fe8000800040b */
[----:B---3--:R-:W3:Y:S04]  /*8f30*/  LDL.LU R47, [R1+0x854] ;  /* 0x00085400012f7983 */ /* 0x008ee80000300800 */
[----:B------:R-:W-:Y:S04]  /*8f40*/  STS.U16 [R16+UR11+0x2100], R18 ;  /* 0x0021001210007988 */ /* 0x000fe8000800040b */
[----:B-1----:R-:W2:Y:S04]  /*8f50*/  LDL.LU R53, [R1+0x850] ;  /* 0x0008500001357983 */ /* 0x002ea80000300800 */
[----:B------:R0:W-:Y:S04]  /*8f60*/  STS.U16 [R16+UR11+0x2500], R19 ;  /* 0x0025001310007988 */ /* 0x0001e8000800040b */
[----:B0-----:R-:W2:Y:S04]  /*8f70*/  LDL.64 R18, [R1+0x98] ;  /* 0x0000980001127983 */ /* 0x001ea80000100a00 */
[----:B--2---:R0:W-:Y:S04]  /*8f80*/  STL.64 [R1+0x828], R18 ;  /* 0x0008281201007387 */ /* 0x0041e80000100a00 */
[----:B0-----:R-:W2:Y:S04]  /*8f90*/  LDL.64 R18, [R1+0x1e8] ;  /* 0x0001e80001127983 */ /* 0x001ea80000100a00 */
[----:B--2---:R-:W-:Y:S04]  /*8fa0*/  STL [R1+0x840], R18 ;  /* 0x0008401201007387 */ /* 0x004fe80000100800 */
[----:B------:R-:W-:Y:S04]  /*8fb0*/  STL [R1+0x830], R19 ;  /* 0x0008301301007387 */ /* 0x000fe80000100800 */
[----:B------:R-:W2:Y:S04]  /*8fc0*/  LDL.64 R16, [R1+0x1e0] ;  /* 0x0001e00001107983 */ /* 0x000ea80000100a00 */
[----:B--2---:R0:W-:Y:S04]  /*8fd0*/  STL.64 [R1+0x7d8], R16 ;  /* 0x0007d81001007387 */ /* 0x0041e80000100a00 */
[----:B0-----:R-:W2:Y:S04]  /*8fe0*/  LDL.64 R16, [R1+0x220] ;  /* 0x0002200001107983 */ /* 0x001ea80000100a00 */
        /* <DEDUP_REMOVED lines=9> */
[----:B------:R-:W-:Y:S01]  /*9080*/  STL [R1+0x7c0], R49 ;  /* 0x0007c03101007387 */ /* 0x000fe20000100800 */
[----:B0-----:R-:W-:-:S02]  /*9090*/  IMAD.MOV.U32 R16, RZ, RZ, R38 ;  /* 0x000000ffff107224 */ /* 0x001fc400078e0026 */
[----:B------:R-:W-:Y:S02]  /*90a0*/  IMAD.MOV.U32 R17, RZ, RZ, R39 ;  /* 0x000000ffff117224 */ /* 0x000fe400078e0027 */
[----:B------:R-:W-:Y:S02]  /*90b0*/  IMAD.MOV.U32 R38, RZ, RZ, R32 ;  /* 0x000000ffff267224 */ /* 0x000fe400078e0020 */
[----:B------:R-:W-:Y:S02]  /*90c0*/  IMAD.MOV.U32 R39, RZ, RZ, R33 ;  /* 0x000000ffff277224 */ /* 0x000fe400078e0021 */
[----:B------:R-:W2:Y:S01]  /*90d0*/  LDL.64 R32, [R1+0x20] ;  /* 0x0000200001207983 */ /* 0x000ea20000100a00 */
[----:B------:R-:W-:Y:S02]  /*90e0*/  IMAD.MOV.U32 R30, RZ, RZ, R44 ;  /* 0x000000ffff1e7224 */ /* 0x000fe400078e002c */
[----:B------:R-:W-:Y:S01]  /*90f0*/  IMAD.MOV.U32 R31, RZ, RZ, R45 ;  /* 0x000000ffff1f7224 */ /* 0x000fe200078e002d */
[----:B------:R-:W3:Y:S04]  /*9100*/  @P2 LDG.E.U16 R26, desc[UR22][R38.64] ;  /* 0x00000016261a2981 */ /* 0x000ee8000c1e1500 */
[----:B------:R-:W3:Y:S04]  /*9110*/  @P2 LDG.E.U16 R27, desc[UR22][R30.64] ;  /* 0x000000161e1b2981 */ /* 0x000ee8000c1e1500 */
[----:B--2---:R-:W-:Y:S04]  /*9120*/  STL [R1+0x800], R32 ;  /* 0x0008002001007387 */ /* 0x004fe80000100800 */
[----:B------:R-:W-:Y:S04]  /*9130*/  STL [R1+0x7f0], R33 ;  /* 0x0007f02101007387 */ /* 0x000fe80000100800 */
[----:B------:R-:W2:Y:S01]  /*9140*/  LDL.64 R44, [R1+0x300] ;  /* 0x00030000012c7983 */ /* 0x000ea20000100a00 */
[----:B------:R-:W-:-:S02]  /*9150*/  PRMT R43, RZ, 0x7610, R43 ;  /* 0x00007610ff2b7816 */ /* 0x000fc4000000002b */
[----:B------:R-:W-:Y:S02]  /*9160*/  PRMT R42, RZ, 0x7610, R42 ;  /* 0x00007610ff2a7816 */ /* 0x000fe4000000002a */
[----:B------:R-:W-:-:S06]  /*9170*/  PRMT R18, RZ, 0x7610, R18 ;  /* 0x00007610ff127816 */ /* 0x000fcc0000000012 */
[----:B------:R-:W3:Y:S04]  /*9180*/  @P2 LDG.E.U16 R18, desc[UR22][R16.64] ;  /* 0x0000001610122981 */ /* 0x000ee8000c1e1500 */
[----:B--2---:R-:W-:Y:S04]  /*9190*/  STL [R1+0x7e0], R44 ;  /* 0x0007e02c01007387 */ /* 0x004fe80000100800 */
[----:B------:R-:W-:Y:S04]  /*91a0*/  STL [R1+0x7d0], R45 ;  /* 0x0007d02d01007387 */ /* 0x000fe80000100800 */
[----:B------:R0:W-:Y:S04]  /*91b0*/  STL.64 [R1+0x7a8], R42 ;  /* 0x0007a82a01007387 */ /* 0x0001e80000100a00 */
[----:B------:R-:W2:Y:S04]  /*91c0*/  LDL.64 R30, [R1+0x258] ;  /* 0x00025800011e7983 */ /* 0x000ea80000100a00 */
[----:B0-----:R-:W4:Y:S04]  /*91d0*/  LDL.64 R42, [R1+0x298] ;  /* 0x00029800012a7983 */ /* 0x001f280000100a00 */
[----:B---3--:R-:W-:Y:S04]  /*91e0*/  STL [R1+0x90], R26 ;  /* 0x0000901a01007387 */ /* 0x008fe80000100800 */
[----:B------:R0:W-:Y:S04]  /*91f0*/  STL [R1+0xb8], R27 ;  /* 0x0000b81b01007387 */ /* 0x0001e80000100800 */
[----:B------:R-:W3:Y:S04]  /*9200*/  LDL.64 R38, [R1+0x140] ;  /* 0x0001400001267983 */ /* 0x000ee80000100a00 */
[----:B0-----:R-:W3:Y:S04]  /*9210*/  LDL.64 R26, [R1+0x218] ;  /* 0x00021800011a7983 */ /* 0x001ee80000100a00 */
[----:B------:R-:W3:Y:S01]  /*9220*/  LDL.LU.64 R16, [R1+0x848] ;  /* 0x0008480001107983 */ /* 0x000ee20000300a00 */
[----:B------:R-:W-:-:S02]  /*9230*/  PRMT R19, RZ, 0x7610, R19 ;  /* 0x00007610ff137816 */ /* 0x000fc40000000013 */
[----:B------:R-:W-:Y:S02]  /*9240*/  PRMT R34, RZ, 0x7610, R34 ;  /* 0x00007610ff227816 */ /* 0x000fe40000000022 */
[----:B------:R-:W-:Y:S02]  /*9250*/  PRMT R35, RZ, 0x7610, R35 ;  /* 0x00007610ff237816 */ /* 0x000fe40000000023 */
[----:B------:R-:W-:Y:S02]  /*9260*/  PRMT R46, RZ, 0x7610, R46 ;  /* 0x00007610ff2e7816 */ /* 0x000fe4000000002e */
[----:B------:R-:W-:Y:S02]  /*9270*/  PRMT R47, RZ, 0x7610, R47 ;  /* 0x00007610ff2f7816 */ /* 0x000fe4000000002f */
[----:B------:R-:W-:Y:S02]  /*9280*/  PRMT R32, RZ, 0x7610, R32 ;  /* 0x00007610ff207816 */ /* 0x000fe40000000020 */
[----:B------:R-:W-:-:S02]  /*9290*/  PRMT R33, RZ, 0x7610, R33 ;  /* 0x00007610ff217816 */ /* 0x000fc40000000021 */
[----:B------:R-:W-:Y:S02]  /*92a0*/  PRMT R44, RZ, 0x7610, R44 ;  /* 0x00007610ff2c7816 */ /* 0x000fe4000000002c */
[----:B------:R-:W-:Y:S02]  /*92b0*/  PRMT R45, RZ, 0x7610, R45 ;  /* 0x00007610ff2d7816 */ /* 0x000fe4000000002d */
[----:B------:R-:W-:Y:S02]  /*92c0*/  PRMT R49, RZ, 0x7610, R49 ;  /* 0x00007610ff317816 */ /* 0x000fe40000000031 */
[----:B------:R-:W-:Y:S02]  /*92d0*/  PRMT R52, RZ, 0x7610, R52 ;  /* 0x00007610ff347816 */ /* 0x000fe40000000034 */
[----:B------:R-:W-:Y:S01]  /*92e0*/  PRMT R4, RZ, 0x7610, R4 ;  /* 0x00007610ff047816 */ /* 0x000fe20000000004 */
[----:B------:R0:W-:Y:S04]  /*92f0*/  STL [R1+0x78], R18 ;  /* 0x0000781201007387 */ /* 0x0001e80000100800 */
[----:B0-----:R-:W3:Y:S01]  /*9300*/  LDL.LU R18, [R1+0x840] ;  /* 0x0008400001127983 */ /* 0x001ee20000300800 */
[----:B------:R-:W-:-:S03]  /*9310*/  PRMT R14, RZ, 0x7610, R14 ;  /* 0x00007610ff0e7816 */ /* 0x000fc6000000000e */
[----:B--2---:R-:W2:Y:S04]  /*9320*/  @P2 LDG.E.U16 R4, desc[UR22][R30.64] ;  /* 0x000000161e042981 */ /* 0x004ea8000c1e1500 */
[----:B----4-:R-:W4:Y:S04]  /*9330*/  @P2 LDG.E.U16 R48, desc[UR22][R42.64] ;  /* 0x000000162a302981 */ /* 0x010f28000c1e1500 */
[----:B---3--:R-:W3:Y:S04]  /*9340*/  @P2 LDG.E.U16 R14, desc[UR22][R26.64] ;  /* 0x000000161a0e2981 */ /* 0x008ee8000c1e1500 */
[----:B------:R-:W2:Y:S04]  /*9350*/  @P2 LDG.E.U16 R19, desc[UR22][R16.64] ;  /* 0x0000001610132981 */ /* 0x000ea8000c1e1500 */
[----:B------:R-:W3:Y:S04]  /*9360*/  LDL.LU.64 R16, [R1+0x838] ;  /* 0x0008380001107983 */ /* 0x000ee80000300a00 */
[----:B--2---:R0:W-:Y:S04]  /*9370*/  STL [R1+0x60], R19 ;  /* 0x0000601301007387 */ /* 0x0041e80000100800 */
[----:B0-----:R-:W2:Y:S04]  /*9380*/  LDL.LU R19, [R1+0x830] ;  /* 0x0008300001137983 */ /* 0x001ea80000300800 */
[----:B---3--:R-:W3:Y:S04]  /*9390*/  @P2 LDG.E.U16 R32, desc[UR22][R16.64] ;  /* 0x0000001610202981 */ /* 0x008ee8000c1e1500 */
[----:B--2---:R-:W2:Y:S04]  /*93a0*/  @P2 LDG.E.U16 R34, desc[UR22][R18.64] ;  /* 0x0000001612222981 */ /* 0x004ea8000c1e1500 */
[----:B------:R-:W2:Y:S04]  /*93b0*/  LDL.LU.64 R18, [R1+0x828] ;  /* 0x0008280001127983 */ /* 0x000ea80000300a00 */
[----:B--2---:R-:W2:Y:S04]  /*93c0*/  @P2 LDG.E.U16 R35, desc[UR22][R18.64] ;  /* 0x0000001612232981 */ /* 0x004ea8000c1e1500 */
[----:B------:R0:W-:Y:S04]  /*93d0*/  STL [R1+0x48], R34 ;  /* 0x0000482201007387 */ /* 0x0001e80000100800 */
[----:B0-----:R-:W3:Y:S04]  /*93e0*/  LDL.LU R34, [R1+0x820] ;  /* 0x0008200001227983 */ /* 0x001ee80000300800 */
[----:B------:R-:W3:Y:S04]  /*93f0*/  LDL.LU.64 R18, [R1+0x818] ;  /* 0x0008180001127983 */ /* 0x000ee80000300a00 */
[----:B--2---:R0:W-:Y:S04]  /*9400*/  STL [R1+0x34], R35 ;  /* 0x0000342301007387 */ /* 0x0041e80000100800 */
[----:B0-----:R-:W2:Y:S04]  /*9410*/  LDL.LU R35, [R1+0x810] ;  /* 0x0008100001237983 */ /* 0x001ea80000300800 */
[----:B---3--:R-:W3:Y:S04]  /*9420*/  @P2 LDG.E.U16 R46, desc[UR22][R18.64] ;  /* 0x00000016122e2981 */ /* 0x008ee8000c1e1500 */
[----:B--2---:R-:W2:Y:S04]  /*9430*/  @P2 LDG.E.U16 R47, desc[UR22][R34.64] ;  /* 0x00000016222f2981 */ /* 0x004ea8000c1e1500 */
[----:B------:R-:W-:Y:S04]  /*9440*/  STL [R1+0x580], R34 ;  /* 0x0005802201007387 */ /* 0x000fe80000100800 */
[----:B------:R-:W-:Y:S04]  /*9450*/  STL [R1+0x574], R35 ;  /* 0x0005742301007387 */ /* 0x000fe80000100800 */
[----:B---3--:R-:W-:Y:S04]  /*9460*/  STL [R1+0x4], R46 ;  /* 0x0000042e01007387 */ /* 0x008fe80000100800 */
[----:B--2---:R0:W-:Y:S04]  /*9470*/  STL [R1+0x18], R47 ;  /* 0x0000182f01007387 */ /* 0x0041e80000100800 */
[----:B0-----:R-:W2:Y:S04]  /*9480*/  LDL.64 R46, [R1+0x1d8] ;  /* 0x0001d800012e7983 */ /* 0x001ea80000100a00 */
[----:B------:R0:W-:Y:S04]  /*9490*/  STL.64 [R1+0x578], R18 ;  /* 0x0005781201007387 */ /* 0x0001e80000100a00 */
[----:B0-----:R-:W3:Y:S04]  /*94a0*/  LDL.64 R18, [R1+0x130] ;  /* 0x0001300001127983 */ /* 0x001ee80000100a00 */
[----:B------:R-:W2:Y:S04]  /*94b0*/  LDL.LU.64 R16, [R1+0x808] ;  /* 0x0008080001107983 */ /* 0x000ea80000300a00 */
[----:B------:R0:W-:Y:S04]  /*94c0*/  STL [R1+0xb4], R32 ;  /* 0x0000b42001007387 */ /* 0x0001e80000100800 */
[----:B0-----:R-:W3:Y:S04]  /*94d0*/  LDL.LU R32, [R1+0x800] ;  /* 0x0008000001207983 */ /* 0x001ee80000300800 */
[----:B--2---:R-:W2:Y:S04]  /*94e0*/  @P2 LDG.E.U16 R33, desc[UR22][R16.64] ;  /* 0x0000001610212981 */ /* 0x004ea8000c1e1500 */
[----:B------:R-:W3:Y:S04]  /*94f0*/  LDL.LU.64 R16, [R1+0x7f8] ;  /* 0x0007f80001107983 */ /* 0x000ee80000300a00 */
[----:B--2---:R0:W-:Y:S04]  /*9500*/  STL [R1+0x8c], R33 ;  /* 0x00008c2101007387 */ /* 0x0041e80000100800 */
[----:B0-----:R-:W2:Y:S04]  /*9510*/  LDL.LU R33, [R1+0x7f0] ;  /* 0x0007f00001217983 */ /* 0x001ea80000300800 */
[----:B---3--:R-:W3:Y:S04]  /*9520*/  @P2 LDG.E.U16 R44, desc[UR22][R16.64] ;  /* 0x00000016102c2981 */ /* 0x008ee8000c1e1500 */
[----:B------:R-:W4:Y:S04]  /*9530*/  LDL.LU.64 R16, [R1+0x7e8] ;  /* 0x0007e80001107983 */ /* 0x000f280000300a00 */
[----:B--2---:R-:W2:Y:S04]  /*9540*/  @P2 LDG.E.U16 R52, desc[UR22][R32.64] ;  /* 0x0000001620342981 */ /* 0x004ea8000c1e1500 */
[----:B---3--:R0:W-:Y:S04]  /*9550*/  STL [R1+0x74], R44 ;  /* 0x0000742c01007387 */ /* 0x0081e80000100800 */
[----:B0-----:R-:W3:Y:S04]  /*9560*/  LDL.LU R44, [R1+0x7e0] ;  /* 0x0007e000012c7983 */ /* 0x001ee80000300800 */
[----:B----4-:R-:W4:Y:S04]  /*9570*/  @P2 LDG.E.U16 R45, desc[UR22][R16.64] ;  /* 0x00000016102d2981 */ /* 0x010f28000c1e1500 */
[----:B------:R-:W2:Y:S04]  /*9580*/  LDL.LU.64 R16, [R1+0x7d8] ;  /* 0x0007d80001107983 */ /* 0x000ea80000300a00 */
[----:B--2---:R-:W2:Y:S04]  /*9590*/  @P2 LDG.E.U16 R49, desc[UR22][R16.64] ;  /* 0x0000001610312981 */ /* 0x004ea8000c1e1500 */
[----:B----4-:R0:W-:Y:S04]  /*95a0*/  STL [R1+0x5c], R45 ;  /* 0x00005c2d01007387 */ /* 0x0101e80000100800 */
[----:B0-----:R-:W3:Y:S04]  /*95b0*/  LDL.LU R45, [R1+0x7d0] ;  /* 0x0007d000012d7983 */ /* 0x001ee80000300800 */
[----:B------:R-:W4:Y:S04]  /*95c0*/  LDL.LU.64 R16, [R1+0x7c8] ;  /* 0x0007c80001107983 */ /* 0x000f280000300a00 */
[----:B--2---:R0:W-:Y:S04]  /*95d0*/  STL [R1+0x44], R49 ;  /* 0x0000443101007387 */ /* 0x0041e80000100800 */
[----:B0-----:R-:W2:Y:S04]  /*95e0*/  LDL.LU R49, [R1+0x7c0] ;  /* 0x0007c00001317983 */ /* 0x001ea80000300800 */
[----:B------:R-:W2:Y:S04]  /*95f0*/  LDL.LU.64 R32, [R1+0x7b8] ;  /* 0x0007b80001207983 */ /* 0x000ea80000300a00 */
[----:B---3--:R-:W3:Y:S04]  /*9600*/  @P2 LDG.E.U16 R6, desc[UR22][R44.64] ;  /* 0x000000162c062981 */ /* 0x008ee8000c1e1500 */
[----:B----4-:R-:W4:Y:S04]  /*9610*/  @P2 LDG.E.U16 R7, desc[UR22][R16.64] ;  /* 0x0000001610072981 */ /* 0x010f28000c1e1500 */
[----:B--2---:R-:W2:Y:S04]  /*9620*/  @P2 LDG.E.U16 R0, desc[UR22][R32.64] ;  /* 0x0000001620002981 */ /* 0x004ea8000c1e1500 */
[----:B------:R0:W-:Y:S04]  /*9630*/  STL [R1+0x30], R52 ;  /* 0x0000303401007387 */ /* 0x0001e80000100800 */
[----:B0-----:R-:W3:Y:S04]  /*9640*/  LDL.LU R52, [R1+0x7b4] ;  /* 0x0007b40001347983 */ /* 0x001ee80000300800 */
[----:B--2---:R0:W-:Y:S04]  /*9650*/  STL [R1+0x14], R0 ;  /* 0x0000140001007387 */ /* 0x0041e80000100800 */
[----:B0-----:R-:W2:Y:S04]  /*9660*/  LDL.LU R0, [R1+0x7b0] ;  /* 0x0007b00001007983 */ /* 0x001ea80000300800 */
[----:B------:R-:W-:Y:S04]  /*9670*/  STL.64 [R1+0x588], R32 ;  /* 0x0005882001007387 */ /* 0x000fe80000100a00 */
[----:B------:R-:W-:Y:S04]  /*9680*/  STL [R1+0x5a0], R16 ;  /* 0x0005a01001007387 */ /* 0x000fe80000100800 */
[----:B------:R0:W-:Y:S04]  /*9690*/  STL [R1+0x590], R17 ;  /* 0x0005901101007387 */ /* 0x0001e80000100800 */
[----:B0-----:R-:W2:Y:S04]  /*96a0*/  LDL.64 R16, [R1+0x290] ;  /* 0x0002900001107983 */ /* 0x001ea80000100a00 */
[----:B---3--:R-:W-:Y:S04]  /*96b0*/  STL [R1+0xb0], R6 ;  /* 0x0000b00601007387 */ /* 0x008fe80000100800 */
[----:B----4-:R0:W-:Y:S04]  /*96c0*/  STL [R1], R7 ;  /* 0x0000000701007387 */ /* 0x0101e80000100800 */
[----:B------:R-:W3:Y:S04]  /*96d0*/  LDL.64 R44, [R1+0x210] ;  /* 0x00021000012c7983 */ /* 0x000ee80000100a00 */
[----:B------:R-:W4:Y:S04]  /*96e0*/  LDL.64 R32, [R1+0x1d0] ;  /* 0x0001d00001207983 */ /* 0x000f280000100a00 */
[----:B0-----:R-:W2:Y:S04]  /*96f0*/  LDL.64 R6, [R1+0x250] ;  /* 0x0002500001067983 */ /* 0x001ea80000100a00 */
[----:B------:R-:W2:Y:S04]  /*9700*/  LDL.LU.64 R42, [R1+0x7a8] ;  /* 0x0007a800012a7983 */ /* 0x000ea80000300a00 */
[----:B------:R0:W-:Y:S04]  /*9710*/  STL [R1+0x88], R48 ;  /* 0x0000883001007387 */ /* 0x0001e80000100800 */
[----:B0-----:R-:W3:Y:S04]  /*9720*/  LDL.LU R48, [R1+0x7a0] ;  /* 0x0007a00001307983 */ /* 0x001ee80000300800 */
[----:B------:R-:W3:Y:S04]  /*9730*/  LDL.LU.64 R30, [R1+0x798] ;  /* 0x00079800011e7983 */ /* 0x000ee80000300a00 */
[----:B------:R0:W-:Y:S04]  /*9740*/  STL [R1+0x70], R4 ;  /* 0x0000700401007387 */ /* 0x0001e80000100800 */
[----:B0-----:R-:W4:Y:S04]  /*9750*/  LDL.LU R4, [R1+0x790] ;  /* 0x0007900001047983 */ /* 0x001f280000300800 */
[----:B------:R-:W4:Y:S04]  /*9760*/  LDL.LU.64 R26, [R1+0x788] ;  /* 0x00078800011a7983 */ /* 0x000f280000300a00 */
[----:B------:R0:W-:Y:S04]  /*9770*/  STL [R1+0x58], R14 ;  /* 0x0000580e01007387 */ /* 0x0001e80000100800 */
[----:B0-----:R-:W4:Y:S04]  /*9780*/  LDL.LU R14, [R1+0x780] ;  /* 0x00078000010e7983 */ /* 0x001f280000300800 */
[----:B--2---:R-:W2:Y:S01]  /*9790*/  @P6 LDG.E.U16 R43, desc[UR22][R38.64] ;  /* 0x00000016262b6981 */ /* 0x004ea2000c1e1500 */
[----:B------:R-:W-:-:S02]  /*97a0*/  PRMT R10, RZ, 0x7610, R10 ;  /* 0x00007610ff0a7816 */ /* 0x000fc4000000000a */
[----:B------:R-:W-:Y:S01]  /*97b0*/  PRMT R11, RZ, 0x7610, R11 ;  /* 0x00007610ff0b7816 */ /* 0x000fe2000000000b */
[----:B------:R-:W2:Y:S04]  /*97c0*/  @P5 LDG.E.U16 R42, desc[UR22][R18.64] ;  /* 0x00000016122a5981 */ /* 0x000ea8000c1e1500 */
[----:B------:R-:W2:Y:S01]  /*97d0*/  LDL.LU.64 R38, [R1+0x778] ;  /* 0x0007780001267983 */ /* 0x000ea20000300a00 */
[----:B------:R-:W-:-:S06]  /*97e0*/  PRMT R15, RZ, 0x7610, R15 ;  /* 0x00007610ff0f7816 */ /* 0x000fcc000000000f */
[----:B---3--:R-:W3:Y:S04]  /*97f0*/  @P0 LDG.E.U16 R15, desc[UR22][R30.64] ;  /* 0x000000161e0f0981 */ /* 0x008ee8000c1e1500 */
[----:B----4-:R-:W4:Y:S04]  /*9800*/  @P3 LDG.E.U16 R10, desc[UR22][R26.64] ;  /* 0x000000161a0a3981 */ /* 0x010f28000c1e1500 */
[----:B--2---:R-:W2:Y:S01]  /*9810*/  @P4 LDG.E.U16 R11, desc[UR22][R38.64] ;  /* 0x00000016260b4981 */ /* 0x004ea2000c1e1500 */
[----:B------:R-:W-:-:S06]  /*9820*/  PRMT R5, RZ, 0x7610, R5 ;  /* 0x00007610ff057816 */ /* 0x000fcc0000000005 */
[----:B------:R-:W3:Y:S04]  /*9830*/  @P2 LDG.E.U16 R5, desc[UR22][R46.64] ;  /* 0x000000162e052981 */ /* 0x000ee8000c1e1500 */
[----:B----4-:R-:W-:Y:S04]  /*9840*/  STL [R1+0xc0], R10 ;  /* 0x0000c00a01007387 */ /* 0x010fe80000100800 */
[----:B--2---:R0:W-:Y:S04]  /*9850*/  STL [R1+0xc4], R11 ;  /* 0x0000c40b01007387 */ /* 0x0041e80000100800 */
[----:B------:R-:W2:Y:S04]  /*9860*/  LDL.64 R26, [R1+0x288] ;  /* 0x00028800011a7983 */ /* 0x000ea80000100a00 */
[----:B0-----:R-:W4:Y:S04]  /*9870*/  LDL.64 R10, [R1+0x2e0] ;  /* 0x0002e000010a7983 */ /* 0x001f280000100a00 */
[----:B------:R-:W-:Y:S04]  /*9880*/  STL [R1+0xc8], R42 ;  /* 0x0000c82a01007387 */ /* 0x000fe80000100800 */
[----:B------:R0:W-:Y:S04]  /*9890*/  STL [R1+0xcc], R43 ;  /* 0x0000cc2b01007387 */ /* 0x0001e80000100800 */
[----:B------:R-:W2:Y:S04]  /*98a0*/  LDL.64 R18, [R1+0x208] ;  /* 0x0002080001127983 */ /* 0x000ea80000100a00 */
[----:B------:R-:W2:Y:S04]  /*98b0*/  LDL.64 R38, [R1+0x1c8] ;  /* 0x0001c80001267983 */ /* 0x000ea80000100a00 */
[----:B0-----:R-:W2:Y:S04]  /*98c0*/  LDL.64 R42, [R1+0x248] ;  /* 0x00024800012a7983 */ /* 0x001ea80000100a00 */
[----:B------:R-:W2:Y:S04]  /*98d0*/  LDL.LU.64 R30, [R1+0x770] ;  /* 0x00077000011e7983 */ /* 0x000ea80000300a00 */
[----:B---3--:R0:W-:Y:S04]  /*98e0*/  STL [R1+0xbc], R15 ;  /* 0x0000bc0f01007387 */ /* 0x0081e80000100800 */
[----:B0-----:R-:W3:Y:S04]  /*98f0*/  LDL.LU R15, [R1+0x768] ;  /* 0x00076800010f7983 */ /* 0x001ee80000300800 */
[----:B------:R-:W2:Y:S01]  /*9900*/  LDL.LU.64 R46, [R1+0x760] ;  /* 0x00076000012e7983 */ /* 0x000ea20000300a00 */
[----:B------:R-:W-:-:S06]  /*9910*/  PRMT R12, RZ, 0x7610, R12 ;  /* 0x00007610ff0c7816 */ /* 0x000fcc000000000c */
[----:B--2---:R-:W2:Y:S04]  /*9920*/  @P2 LDG.E.U16 R12, desc[UR22][R46.64] ;  /* 0x000000162e0c2981 */ /* 0x004ea8000c1e1500 */
[----:B------:R0:W-:Y:S04]  /*9930*/  STL [R1+0x40], R5 ;  /* 0x0000400501007387 */ /* 0x0001e80000100800 */
[----:B0-----:R-:W3:Y:S04]  /*9940*/  LDL.LU R5, [R1+0x758] ;  /* 0x0007580001057983 */ /* 0x001ee80000300800 */
[----:B--2---:R0:W-:Y:S04]  /*9950*/  STL [R1+0x2c], R12 ;  /* 0x00002c0c01007387 */ /* 0x0041e80000100800 */
[----:B0-----:R-:W2:Y:S04]  /*9960*/  LDL.LU R12, [R1+0x754] ;  /* 0x00075400010c7983 */ /* 0x001ea80000300800 */
[----:B------:R0:W-:Y:S04]  /*9970*/  STL.64 [R1+0x598], R46 ;  /* 0x0005982e01007387 */ /* 0x0001e80000100a00 */
[----:B0-----:R-:W2:Y:S01]  /*9980*/  LDL.64 R46, [R1+0x2f0] ;  /* 0x0002f000012e7983 */ /* 0x001ea20000100a00 */
[----:B------:R-:W-:-:S02]  /*9990*/  PRMT R28, RZ, 0x7610, R28 ;  /* 0x00007610ff1c7816 */ /* 0x000fc4000000001c */
[----:B------:R-:W-:Y:S02]  /*99a0*/  PRMT R51, RZ, 0x7610, R51 ;  /* 0x00007610ff337816 */ /* 0x000fe40000000033 */
[----:B------:R-:W-:Y:S02]  /*99b0*/  PRMT R40, RZ, 0x7610, R40 ;  /* 0x00007610ff287816 */ /* 0x000fe40000000028 */
[----:B------:R-:W4:Y:S01]  /*99c0*/  @P2 LDG.E.U16 R28, desc[UR22][R30.64] ;  /* 0x000000161e1c2981 */ /* 0x000f22000c1e1500 */
[----:B------:R-:W-:Y:S02]  /*99d0*/  PRMT R41, RZ, 0x7610, R41 ;  /* 0x00007610ff297816 */ /* 0x000fe40000000029 */
[----:B------:R-:W-:Y:S01]  /*99e0*/  PRMT R29, RZ, 0x7610, R29 ;  /* 0x00007610ff1d7816 */ /* 0x000fe2000000001d */
[----:B---3--:R-:W3:Y:S04]  /*99f0*/  @P2 LDG.E.U16 R51, desc[UR22][R14.64] ;  /* 0x000000160e332981 */ /* 0x008ee8000c1e1500 */
[----:B------:R-:W3:Y:S04]  /*9a00*/  @P2 LDG.E.U16 R40, desc[UR22][R16.64] ;  /* 0x0000001610282981 */ /* 0x000ee8000c1e1500 */
[----:B------:R-:W3:Y:S04]  /*9a10*/  @P2 LDG.E.U16 R29, desc[UR22][R6.64] ;  /* 0x00000016061d2981 */ /* 0x000ee8000c1e1500 */
[----:B--2---:R-:W2:Y:S01]  /*9a20*/  @P2 LDG.E.U16 R41, desc[UR22][R46.64] ;  /* 0x000000162e292981 */ /* 0x004ea2000c1e1500 */
[----:B------:R-:W-:-:S03]  /*9a30*/  PRMT R13, RZ, 0x7610, R13 ;  /* 0x00007610ff0d7816 */ /* 0x000fc6000000000d */
[----:B----4-:R0:W-:Y:S04]  /*9a40*/  STL [R1+0x10], R28 ;  /* 0x0000101c01007387 */ /* 0x0101e80000100800 */
[----:B------:R-:W4:Y:S04]  /*9a50*/  @P2 LDG.E.U16 R13, desc[UR22][R44.64] ;  /* 0x000000162c0d2981 */ /* 0x000f28000c1e1500 */
[----:B0-----:R-:W4:Y:S04]  /*9a60*/  LDL.LU R28, [R1+0x750] ;  /* 0x00075000011c7983 */ /* 0x001f280000300800 */
[----:B------:R0:W-:Y:S04]  /*9a70*/  STL.64 [R1+0x5a8], R30 ;  /* 0x0005a81e01007387 */ /* 0x0001e80000100a00 */
[----:B---3--:R-:W-:Y:S04]  /*9a80*/  STL [R1+0x6d4], R51 ;  /* 0x0006d43301007387 */ /* 0x008fe80000100800 */
[----:B------:R-:W-:Y:S04]  /*9a90*/  STL [R1+0x5e8], R14 ;  /* 0x0005e80e01007387 */ /* 0x000fe80000100800 */
[----:B------:R-:W-:Y:S04]  /*9aa0*/  STL [R1+0x5b0], R15 ;  /* 0x0005b00f01007387 */ /* 0x000fe80000100800 */
[----:B------:R-:W-:Y:S04]  /*9ab0*/  STL [R1+0x84], R40 ;  /* 0x0000842801007387 */ /* 0x000fe80000100800 */
[----:B--2---:R1:W-:Y:S04]  /*9ac0*/  STL [R1+0xac], R41 ;  /* 0x0000ac2901007387 */ /* 0x0043e80000100800 */
[----:B0-----:R-:W2:Y:S04]  /*9ad0*/  LDL.64 R30, [R1+0x280] ;  /* 0x00028000011e7983 */ /* 0x001ea80000100a00 */
[----:B------:R-:W3:Y:S04]  /*9ae0*/  LDL.64 R46, [R1+0x240] ;  /* 0x00024000012e7983 */ /* 0x000ee80000100a00 */
[----:B-1----:R-:W2:Y:S04]  /*9af0*/  LDL.64 R40, [R1+0x2d0] ;  /* 0x0002d00001287983 */ /* 0x002ea80000100a00 */
[----:B------:R-:W2:Y:S04]  /*9b00*/  LDL.64 R16, [R1+0x200] ;  /* 0x0002000001107983 */ /* 0x000ea80000100a00 */
[----:B------:R-:W2:Y:S04]  /*9b10*/  LDL.LU.64 R6, [R1+0x748] ;  /* 0x0007480001067983 */ /* 0x000ea80000300a00 */
[----:B------:R0:W-:Y:S04]  /*9b20*/  STL [R1+0x6c], R29 ;  /* 0x00006c1d01007387 */ /* 0x0001e80000100800 */
[----:B0-----:R-:W2:Y:S04]  /*9b30*/  LDL.LU R29, [R1+0x740] ;  /* 0x00074000011d7983 */ /* 0x001ea80000300800 */
[----:B------:R-:W3:Y:S01]  /*9b40*/  LDL.LU.64 R44, [R1+0x738] ;  /* 0x00073800012c7983 */ /* 0x000ee20000300a00 */
[----:B------:R-:W-:-:S02]  /*9b50*/  PRMT R8, RZ, 0x7610, R8 ;  /* 0x00007610ff087816 */ /* 0x000fc40000000008 */
[----:B------:R-:W-:Y:S02]  /*9b60*/  PRMT R9, RZ, 0x7610, R9 ;  /* 0x00007610ff097816 */ /* 0x000fe40000000009 */
[----:B------:R-:W-:Y:S02]  /*9b70*/  PRMT R20, RZ, 0x7610, R20 ;  /* 0x00007610ff147816 */ /* 0x000fe40000000014 */
[----:B------:R-:W3:Y:S01]  /*9b80*/  @P2 LDG.E.U16 R8, desc[UR22][R32.64] ;  /* 0x0000001620082981 */ /* 0x000ee2000c1e1500 */
[----:B------:R-:W-:Y:S02]  /*9b90*/  PRMT R21, RZ, 0x7610, R21 ;  /* 0x00007610ff157816 */ /* 0x000fe40000000015 */
[----:B------:R-:W-:Y:S01]  /*9ba0*/  PRMT R24, RZ, 0x7610, R24 ;  /* 0x00007610ff187816 */ /* 0x000fe20000000018 */
[----:B----4-:R0:W-:Y:S04]  /*9bb0*/  STL [R1+0x54], R13 ;  /* 0x0000540d01007387 */ /* 0x0101e80000100800 */
[----:B------:R-:W4:Y:S04]  /*9bc0*/  @P2 LDG.E.U16 R21, desc[UR22][R10.64] ;  /* 0x000000160a152981 */ /* 0x000f28000c1e1500 */
[----:B------:R-:W4:Y:S04]  /*9bd0*/  @P2 LDG.E.U16 R24, desc[UR22][R26.64] ;  /* 0x000000161a182981 */ /* 0x000f28000c1e1500 */
[----:B0-----:R-:W4:Y:S04]  /*9be0*/  LDL.LU R13, [R1+0x734] ;  /* 0x00073400010d7983 */ /* 0x001f280000300800 */
[----:B--2---:R-:W2:Y:S04]  /*9bf0*/  @P2 LDG.E.U16 R20, desc[UR22][R28.64] ;  /* 0x000000161c142981 */ /* 0x004ea8000c1e1500 */
[----:B---3--:R-:W3:Y:S04]  /*9c00*/  @P2 LDG.E.U16 R9, desc[UR22][R44.64] ;  /* 0x000000162c092981 */ /* 0x008ee8000c1e1500 */
[----:B------:R0:W-:Y:S01]  /*9c10*/  STL [R1+0x3c], R8 ;  /* 0x00003c0801007387 */ /* 0x0001e20000100800 */
[----:B------:R-:W-:-:S06]  /*9c20*/  PRMT R25, RZ, 0x7610, R25 ;  /* 0x00007610ff197816 */ /* 0x000fcc0000000019 */
[----:B------:R-:W2:Y:S04]  /*9c30*/  @P2 LDG.E.U16 R25, desc[UR22][R42.64] ;  /* 0x000000162a192981 */ /* 0x000ea8000c1e1500 */
[----:B0-----:R-:W2:Y:S04]  /*9c40*/  LDL.LU R8, [R1+0x730] ;  /* 0x0007300001087983 */ /* 0x001ea80000300800 */
[----:B---3--:R0:W-:Y:S04]  /*9c50*/  STL [R1+0x28], R9 ;  /* 0x0000280901007387 */ /* 0x0081e80000100800 */
[----:B0-----:R-:W3:Y:S04]  /*9c60*/  LDL.LU R9, [R1+0x72c] ;  /* 0x00072c0001097983 */ /* 0x001ee80000300800 */
[----:B------:R-:W3:Y:S04]  /*9c70*/  LDL.64 R32, [R1+0x1c0] ;  /* 0x0001c00001207983 */ /* 0x000ee80000100a00 */
[----:B------:R-:W-:Y:S04]  /*9c80*/  STL.64 [R1+0x5b8], R44 ;  /* 0x0005b82c01007387 */ /* 0x000fe80000100a00 */
[----:B--2---:R0:W-:Y:S04]  /*9c90*/  STL [R1+0xc], R20 ;  /* 0x00000c1401007387 */ /* 0x0041e80000100800 */
[----:B0-----:R-:W2:Y:S04]  /*9ca0*/  LDL.LU R20, [R1+0x728] ;  /* 0x0007280001147983 */ /* 0x001ea80000300800 */
[----:B------:R-:W-:Y:S04]  /*9cb0*/  STL.64 [R1+0x5c0], R28 ;  /* 0x0005c01c01007387 */ /* 0x000fe80000100a00 */
[----:B----4-:R-:W-:Y:S04]  /*9cc0*/  STL.64 [R1+0x5c8], R12 ;  /* 0x0005c80c01007387 */ /* 0x010fe80000100a00 */
[----:B------:R-:W4:Y:S04]  /*9cd0*/  LDL.LU.64 R10, [R1+0x720] ;  /* 0x00072000010a7983 */ /* 0x000f280000300a00 */
[----:B------:R0:W-:Y:S04]  /*9ce0*/  STL [R1+0xa8], R21 ;  /* 0x0000a81501007387 */ /* 0x0001e80000100800 */
[----:B0-----:R-:W2:Y:S04]  /*9cf0*/  LDL.LU R21, [R1+0x718] ;  /* 0x0007180001157983 */ /* 0x001ea80000300800 */
[----:B------:R-:W2:Y:S04]  /*9d00*/  LDL.LU.64 R26, [R1+0x710] ;  /* 0x00071000011a7983 */ /* 0x000ea80000300a00 */
[----:B------:R0:W-:Y:S04]  /*9d10*/  STL [R1+0x80], R24 ;  /* 0x0000801801007387 */ /* 0x0001e80000100800 */
[----:B0-----:R-:W3:Y:S04]  /*9d20*/  LDL.LU R24, [R1+0x708] ;  /* 0x0007080001187983 */ /* 0x001ee80000300800 */
[----:B------:R-:W3:Y:S01]  /*9d30*/  LDL.LU.64 R42, [R1+0x700] ;  /* 0x00070000012a7983 */ /* 0x000ee20000300a00 */
[----:B------:R-:W-:-:S02]  /*9d40*/  PRMT R22, RZ, 0x7610, R22 ;  /* 0x00007610ff167816 */ /* 0x000fc40000000016 */
[----:B------:R-:W-:Y:S02]  /*9d50*/  PRMT R23, RZ, 0x7610, R23 ;  /* 0x00007610ff177816 */ /* 0x000fe40000000017 */
[----:B------:R-:W-:Y:S02]  /*9d60*/  PRMT R36, RZ, 0x7610, R36 ;  /* 0x00007610ff247816 */ /* 0x000fe40000000024 */
[----:B------:R-:W-:-:S04]  /*9d70*/  PRMT R37, RZ, 0x7610, R37 ;  /* 0x00007610ff257816 */ /* 0x000fc80000000025 */
[----:B------:R-:W4:Y:S04]  /*9d80*/  @P2 LDG.E.U16 R36, desc[UR22][R38.64] ;  /* 0x0000001626242981 */ /* 0x000f28000c1e1500 */
[----:B------:R-:W4:Y:S04]  /*9d90*/  @P2 LDG.E.U16 R37, desc[UR22][R18.64] ;  /* 0x0000001612252981 */ /* 0x000f28000c1e1500 */
[----:B--2---:R-:W2:Y:S04]  /*9da0*/  @P2 LDG.E.U16 R22, desc[UR22][R26.64] ;  /* 0x000000161a162981 */ /* 0x004ea8000c1e1500 */
[----:B---3--:R-:W3:Y:S01]  /*9db0*/  @P2 LDG.E.U16 R23, desc[UR22][R42.64] ;  /* 0x000000162a172981 */ /* 0x008ee2000c1e1500 */
[----:B------:R-:W-:-:S03]  /*9dc0*/  PRMT R3, RZ, 0x7610, R3 ;  /* 0x00007610ff037816 */ /* 0x000fc60000000003 */
[----:B------:R0:W-:Y:S04]  /*9dd0*/  STL [R1+0x68], R25 ;  /* 0x0000681901007387 */ /* 0x0001e80000100800 */
[----:B------:R-:W4:Y:S04]  /*9de0*/  @P2 LDG.E.U16 R3, desc[UR22][R40.64] ;  /* 0x0000001628032981 */ /* 0x000f28000c1e1500 */
[----:B0-----:R-:W4:Y:S04]  /*9df0*/  LDL.LU R25, [R1+0x6f8] ;  /* 0x0006f80001197983 */ /* 0x001f280000300800 */
[----:B------:R-:W-:Y:S04]  /*9e00*/  STL.64 [R1+0x5d8], R42 ;  /* 0x0005d82a01007387 */ /* 0x000fe80000100a00 */
[----:B--2---:R-:W-:Y:S04]  /*9e10*/  STL [R1+0x8], R22 ;  /* 0x0000081601007387 */ /* 0x004fe80000100800 */
[----:B---3--:R0:W-:Y:S04]  /*9e20*/  STL [R1+0x1c], R23 ;  /* 0x00001c1701007387 */ /* 0x0081e80000100800 */
[----:B0-----:R-:W2:Y:S04]  /*9e30*/  LDL.64 R22, [R1+0x2c0] ;  /* 0x0002c00001167983 */ /* 0x001ea80000100a00 */
[----:B----4-:R-:W-:Y:S04]  /*9e40*/  STL [R1+0x38], R36 ;  /* 0x0000382401007387 */ /* 0x010fe80000100800 */
[----:B------:R0:W-:Y:S04]  /*9e50*/  STL [R1+0x50], R37 ;  /* 0x0000502501007387 */ /* 0x0001e80000100800 */
[----:B------:R-:W3:Y:S04]  /*9e60*/  LDL.64 R38, [R1+0x238] ;  /* 0x0002380001267983 */ /* 0x000ee80000100a00 */
[----:B------:R-:W4:Y:S04]  /*9e70*/  LDL.64 R18, [R1+0x1f8] ;  /* 0x0001f80001127983 */ /* 0x000f280000100a00 */
[----:B0-----:R-:W4:Y:S04]  /*9e80*/  LDL.64 R36, [R1+0x278] ;  /* 0x0002780001247983 */ /* 0x001f280000100a00 */
[----:B------:R-:W-:Y:S04]  /*9e90*/  STL.64 [R1+0x5e0], R26 ;  /* 0x0005e01a01007387 */ /* 0x000fe80000100a00 */
[----:B------:R-:W-:Y:S04]  /*9ea0*/  STL.64 [R1+0x5f0], R10 ;  /* 0x0005f00a01007387 */ /* 0x000fe80000100a00 */
[----:B------:R-:W4:Y:S01]  /*9eb0*/  LDL.LU.64 R40, [R1+0x6f0] ;  /* 0x0006f00001287983 */ /* 0x000f220000300a00 */
[----:B------:R-:W-:-:S02]  /*9ec0*/  PRMT R53, RZ, 0x7610, R53 ;  /* 0x00007610ff357816 */ /* 0x000fc40000000035 */
[----:B------:R-:W-:Y:S02]  /*9ed0*/  PRMT R29, RZ, 0x7610, R29 ;  /* 0x00007610ff1d7816 */ /* 0x000fe4000000001d */
[----:B------:R-:W-:Y:S02]  /*9ee0*/  PRMT R15, RZ, 0x7610, R15 ;  /* 0x00007610ff0f7816 */ /* 0x000fe4000000000f */
[----:B------:R-:W-:Y:S02]  /*9ef0*/  PRMT R48, RZ, 0x7610, R48 ;  /* 0x00007610ff307816 */ /* 0x000fe40000000030 */
[----:B------:R-:W-:Y:S01]  /*9f00*/  PRMT R45, RZ, 0x7610, R45 ;  /* 0x00007610ff2d7816 */ /* 0x000fe2000000002d */
[----:B------:R-:W-:Y:S01]  /*9f10*/  STL [R1+0x94], R3 ;  /* 0x0000940301007387 */ /* 0x000fe20000100800 */
[----:B------:R-:W-:Y:S02]  /*9f20*/  PRMT R42, RZ, 0x7610, R42 ;  /* 0x00007610ff2a7816 */ /* 0x000fe4000000002a */
[----:B------:R-:W-:Y:S01]  /*9f30*/  PRMT R35, RZ, 0x7610, R35 ;  /* 0x00007610ff237816 */ /* 0x000fe20000000023 */
[----:B------:R-:W4:Y:S01]  /*9f40*/  @P2 LDG.E.U16 R53, desc[UR22][R30.64] ;  /* 0x000000161e352981 */ /* 0x000f22000c1e1500 */
[----:B------:R-:W-:-:S03]  /*9f50*/  PRMT R28, RZ, 0x7610, R28 ;  /* 0x00007610ff1c7816 */ /* 0x000fc6000000001c */
[----:B------:R-:W4:Y:S04]  /*9f60*/  @P2 LDG.E.U16 R29, desc[UR22][R46.64] ;  /* 0x000000162e1d2981 */ /* 0x000f28000c1e1500 */
[----:B------:R-:W4:Y:S04]  /*9f70*/  @P2 LDG.E.U16 R15, desc[UR22][R16.64] ;  /* 0x00000016100f2981 */ /* 0x000f28000c1e1500 */
[----:B------:R-:W4:Y:S04]  /*9f80*/  @P2 LDG.E.U16 R48, desc[UR22][R32.64] ;  /* 0x0000001620302981 */ /* 0x000f28000c1e1500 */
[----:B------:R-:W4:Y:S04]  /*9f90*/  LDL.64 R30, [R1+0x2b0] ;  /* 0x0002b000011e7983 */ /* 0x000f280000100a00 */
[----:B------:R-:W4:Y:S04]  /*9fa0*/  LDL.64 R46, [R1+0x270] ;  /* 0x00027000012e7983 */ /* 0x000f280000100a00 */
[----:B------:R-:W4:Y:S04]  /*9fb0*/  LDL.64 R16, [R1+0x230] ;  /* 0x0002300001107983 */ /* 0x000f280000100a00 */
[----:B------:R-:W4:Y:S04]  /*9fc0*/  LDL.64 R32, [R1+0x1f0] ;  /* 0x0001f00001207983 */ /* 0x000f280000100a00 */
[----:B--2---:R-:W2:Y:S04]  /*9fd0*/  @P2 LDG.E.U16 R42, desc[UR22][R22.64] ;  /* 0x00000016162a2981 */ /* 0x004ea8000c1e1500 */
[----:B---3--:R-:W3:Y:S04]  /*9fe0*/  @P2 LDG.E.U16 R28, desc[UR22][R38.64] ;  /* 0x00000016261c2981 */ /* 0x008ee8000c1e1500 */
[----:B----4-:R-:W4:Y:S04]  /*9ff0*/  @P2 LDG.E.U16 R35, desc[UR22][R36.64] ;  /* 0x0000001624232981 */ /* 0x010f28000c1e1500 */
[----:B------:R-:W2:Y:S04]  /*a000*/  @P2 LDG.E.U16 R45, desc[UR22][R40.64] ;  /* 0x00000016282d2981 */ /* 0x000ea8000c1e1500 */
[----:B------:R0:W-:Y:S04]  /*a010*/  STL.64 [R1+0x5f8], R40 ;  /* 0x0005f82801007387 */ /* 0x0001e80000100a00 */
[----:B0-----:R-:W2:Y:S04]  /*a020*/  LDL.64 R40, [R1+0x1b8] ;  /* 0x0001b80001287983 */ /* 0x001ea80000100a00 */
[----:B------:R-:W-:Y:S04]  /*a030*/  STL.64 [R1+0x600], R24 ;  /* 0x0006001801007387 */ /* 0x000fe80000100a00 */
[----:B------:R-:W-:Y:S04]  /*a040*/  STL.64 [R1+0x608], R8 ;  /* 0x0006080801007387 */ /* 0x000fe80000100a00 */
[----:B------:R-:W2:Y:S04]  /*a050*/  LDL.LU.64 R22, [R1+0x6e8] ;  /* 0x0006e80001167983 */ /* 0x000ea80000300a00 */
[----:B------:R-:W2:Y:S04]  /*a060*/  LDL.LU.64 R36, [R1+0x6e0] ;  /* 0x0006e00001247983 */ /* 0x000ea80000300a00 */
[----:B------:R-:W2:Y:S01]  /*a070*/  LDL.LU.64 R38, [R1+0x6d8] ;  /* 0x0006d80001267983 */ /* 0x000ea20000300a00 */
[----:B------:R-:W-:-:S06]  /*a080*/  PRMT R27, RZ, 0x7610, R27 ;  /* 0x00007610ff1b7816 */ /* 0x000fcc000000001b */
[----:B------:R-:W3:Y:S04]  /*a090*/  @P2 LDG.E.U16 R27, desc[UR22][R18.64] ;  /* 0x00000016121b2981 */ /* 0x000ee8000c1e1500 */
[----:B------:R-:W3:Y:S01]  /*a0a0*/  LDL.64 R18, [R1+0x1b0] ;  /* 0x0001b00001127983 */ /* 0x000ee20000100a00 */
[----:B------:R-:W-:Y:S02]  /*a0b0*/  PRMT R50, RZ, 0x7610, R50 ;  /* 0x00007610ff327816 */ /* 0x000fe40000000032 */
[----:B------:R-:W-:Y:S01]  /*a0c0*/  PRMT R2, RZ, 0x7610, R2 ;  /* 0x00007610ff027816 */ /* 0x000fe20000000002 */
[----:B------:R-:W-:Y:S04]  /*a0d0*/  STL [R1+0x7c], R53 ;  /* 0x00007c3501007387 */ /* 0x000fe80000100800 */
[----:B------:R0:W3:Y:S04]  /*a0e0*/  @P2 LDG.E.U16 R50, desc[UR22][R12.64] ;  /* 0x000000160c322981 */ /* 0x0000e8000c1e1500 */
[----:B------:R-:W-:Y:S04]  /*a0f0*/  STL [R1+0x64], R29 ;  /* 0x0000641d01007387 */ /* 0x000fe80000100800 */
[----:B------:R1:W-:Y:S01]  /*a100*/  STL [R1+0x4c], R15 ;  /* 0x00004c0f01007387 */ /* 0x0003e20000100800 */
[----:B0-----:R-:W-:-:S02]  /*a110*/  PRMT R13, RZ, 0x7610, R13 ;  /* 0x00007610ff0d7816 */ /* 0x001fc4000000000d */
[----:B------:R-:W-:Y:S01]  /*a120*/  PRMT R12, RZ, 0x7610, R12 ;  /* 0x00007610ff0c7816 */ /* 0x000fe2000000000c */
[----:B------:R0:W3:Y:S04]  /*a130*/  @P2 LDG.E.U16 R2, desc[UR22][R10.64] ;  /* 0x000000160a022981 */ /* 0x0000e8000c1e1500 */
[----:B------:R-:W4:Y:S04]  /*a140*/  @P2 LDG.E.U16 R13, desc[UR22][R30.64] ;  /* 0x000000161e0d2981 */ /* 0x000f28000c1e1500 */
[----:B------:R-:W4:Y:S01]  /*a150*/  @P2 LDG.E.U16 R12, desc[UR22][R46.64] ;  /* 0x000000162e0c2981 */ /* 0x000f22000c1e1500 */
[----:B0-----:R-:W-:-:S06]  /*a160*/  PRMT R11, RZ, 0x7610, R11 ;  /* 0x00007610ff0b7816 */ /* 0x001fcc000000000b */
[----:B------:R-:W4:Y:S01]  /*a170*/  @P2 LDG.E.U16 R11, desc[UR22][R16.64] ;  /* 0x00000016100b2981 */ /* 0x000f22000c1e1500 */
[----:B------:R-:W-:-:S06]  /*a180*/  PRMT R43, RZ, 0x7610, R43 ;  /* 0x00007610ff2b7816 */ /* 0x000fcc000000002b */
[----:B------:R0:W4:Y:S04]  /*a190*/  @P2 LDG.E.U16 R43, desc[UR22][R8.64] ;  /* 0x00000016082b2981 */ /* 0x000128000c1e1500 */
[----:B--2---:R2:W-:Y:S04]  /*a1a0*/  STL.64 [R1+0x610], R38 ;  /* 0x0006102601007387 */ /* 0x0045e80000100a00 */
[----:B------:R-:W-:Y:S04]  /*a1b0*/  STL.64 [R1+0x618], R22 ;  /* 0x0006181601007387 */ /* 0x000fe80000100a00 */
[----:B------:R-:W-:Y:S04]  /*a1c0*/  STL.64 [R1+0x620], R6 ;  /* 0x0006200601007387 */ /* 0x000fe80000100a00 */
[----:B-1----:R-:W4:Y:S04]  /*a1d0*/  LDL.LU R15, [R1+0x35c] ;  /* 0x00035c00010f7983 */ /* 0x002f280000300800 */
[----:B------:R-:W4:Y:S04]  /*a1e0*/  LDL.LU R30, [R1+0x358] ;  /* 0x00035800011e7983 */ /* 0x000f280000300800 */
[----:B------:R-:W4:Y:S04]  /*a1f0*/  LDL.LU R53, [R1+0x354] ;  /* 0x0003540001357983 */ /* 0x000f280000300800 */
[----:B------:R-:W4:Y:S04]  /*a200*/  LDL.LU R46, [R1+0x350] ;  /* 0x00035000012e7983 */ /* 0x000f280000300800 */
[----:B------:R-:W4:Y:S04]  /*a210*/  LDL.LU R51, [R1+0x34c] ;  /* 0x00034c0001337983 */ /* 0x000f280000300800 */
[----:B------:R-:W4:Y:S01]  /*a220*/  LDL.LU R16, [R1+0x348] ;  /* 0x0003480001107983 */ /* 0x000f220000300800 */
[----:B0-----:R-:W-:-:S06]  /*a230*/  PRMT R9, RZ, 0x7610, R9 ;  /* 0x00007610ff097816 */ /* 0x001fcc0000000009 */
[----:B---3--:R0:W3:Y:S02]  /*a240*/  @P2 LDG.E.U16 R9, desc[UR22][R18.64] ;  /* 0x0000001612092981 */ /* 0x0080e4000c1e1500 */
[----:B0-----:R-:W0:Y:S01]  /*a250*/  S2R R19, SR_TID.X ;  /* 0x0000000000137919 */ /* 0x001e220000002100 */
[----:B------:R-:W-:Y:S02]  /*a260*/  PRMT R44, RZ, 0x7610, R44 ;  /* 0x00007610ff2c7816 */ /* 0x000fe4000000002c */
[----:B------:R-:W-:Y:S02]  /*a270*/  PRMT R10, RZ, 0x7610, R10 ;  /* 0x00007610ff0a7816 */ /* 0x000fe4000000000a */
[----:B------:R-:W-:Y:S02]  /*a280*/  PRMT R26, RZ, 0x7610, R26 ;  /* 0x00007610ff1a7816 */ /* 0x000fe4000000001a */
[----:B------:R1:W3:Y:S04]  /*a290*/  @P2 LDG.E.U16 R44, desc[UR22][R24.64] ;  /* 0x00000016182c2981 */ /* 0x0002e8000c1e1500 */
[----:B------:R-:W3:Y:S04]  /*a2a0*/  @P2 LDG.E.U16 R10, desc[UR22][R32.64] ;  /* 0x00000016200a2981 */ /* 0x000ee8000c1e1500 */
[----:B------:R-:W3:Y:S01]  /*a2b0*/  @P2 LDG.E.U16 R26, desc[UR22][R40.64] ;  /* 0x00000016281a2981 */ /* 0x000ee2000c1e1500 */
[----:B-1----:R-:W-:-:S03]  /*a2c0*/  PRMT R25, RZ, 0x7610, R25 ;  /* 0x00007610ff197816 */ /* 0x002fc60000000019 */
[----:B------:R-:W3:Y:S04]  /*a2d0*/  LDL.LU R32, [R1+0x344] ;  /* 0x0003440001207983 */ /* 0x000ee80000300800 */
[----:B------:R-:W3:Y:S04]  /*a2e0*/  LDL.LU R18, [R1+0x340] ;  /* 0x0003400001127983 */ /* 0x000ee80000300800 */
[----:B------:R-:W3:Y:S04]  /*a2f0*/  LDL.LU R17, [R1+0x33c] ;  /* 0x00033c0001117983 */ /* 0x000ee80000300800 */
[----:B------:R-:W3:Y:S01]  /*a300*/  LDL.LU R34, [R1+0x338] ;  /* 0x0003380001227983 */ /* 0x000ee20000300800 */
[----:B0-----:R-:W-:-:S03]  /*a310*/  SHF.R.U32.HI R19, RZ, 0x5, R19 ;  /* 0x00000005ff137819 */ /* 0x001fc60000011613 */
[----:B------:R-:W-:Y:S04]  /*a320*/  STL.64 [R1+0x628], R36 ;  /* 0x0006282401007387 */ /* 0x000fe80000100a00 */
[----:B------:R-:W-:Y:S04]  /*a330*/  STL.64 [R1+0x630], R20 ;  /* 0x0006301401007387 */ /* 0x000fe80000100a00 */
[----:B------:R0:W3:Y:S04]  /*a340*/  @P2 LDG.E.U16 R25, desc[UR22][R38.64] ;  /* 0x0000001626192981 */ /* 0x0000e8000c1e1500 */
[----:B------:R-:W-:Y:S01]  /*a350*/  STL.64 [R1+0x638], R4 ;  /* 0x0006380401007387 */ /* 0x000fe20000100a00 */
[----:B------:R-:W-:-:S03]  /*a360*/  ISETP.NE.U32.AND P0, PT, R19, RZ, PT ;  /* 0x000000ff1300720c */ /* 0x000fc60003f05070 */
[----:B--2---:R-:W2:Y:S04]  /*a370*/  LDL.LU R39, [R1+0x32c] ;  /* 0x00032c0001277983 */ /* 0x004ea80000300800 */
[----:B------:R-:W2:Y:S04]  /*a380*/  LDL.LU R40, [R1+0x328] ;  /* 0x0003280001287983 */ /* 0x000ea80000300800 */
[----:B------:R-:W2:Y:S04]  /*a390*/  LDL.LU R31, [R1+0x31c] ;  /* 0x00031c00011f7983 */ /* 0x000ea80000300800 */
[----:B------:R-:W2:Y:S04]  /*a3a0*/  LDL.LU R47, [R1+0x318] ;  /* 0x00031800012f7983 */ /* 0x000ea80000300800 */
[----:B------:R-:W2:Y:S01]  /*a3b0*/  LDL.LU R33, [R1+0x30c] ;  /* 0x00030c0001217983 */ /* 0x000ea20000300800 */
[----:B0-----:R-:W-:-:S03]  /*a3c0*/  LOP3.LUT R38, R52, 0x20, RZ, 0x3c, !PT ;  /* 0x0000002034267812 */ /* 0x001fc600078e3cff */
[----:B------:R-:W2:Y:S04]  /*a3d0*/  LDL.LU R19, [R1+0x308] ;  /* 0x0003080001137983 */ /* 0x000ea80000300800 */
[----:B------:R-:W2:Y:S04]  /*a3e0*/  LDL.LU R41, [R1+0x2fc] ;  /* 0x0002fc0001297983 */ /* 0x000ea80000300800 */
[----:B------:R-:W2:Y:S04]  /*a3f0*/  LDL.LU R29, [R1+0x2f8] ;  /* 0x0002f800011d7983 */ /* 0x000ea80000300800 */
[----:B----4-:R-:W-:Y:S04]  /*a400*/  STS.U16 [R38+UR11+0x2900], R15 ;  /* 0x0029000f26007988 */ /* 0x010fe8000800040b */
[----:B------:R-:W-:Y:S04]  /*a410*/  STS.U16 [R38+UR11+0x2d00], R30 ;  /* 0x002d001e26007988 */ /* 0x000fe8000800040b */
[----:B------:R0:W-:Y:S04]  /*a420*/  STS.U16 [R38+UR11+0x3100], R53 ;  /* 0x0031003526007988 */ /* 0x0001e8000800040b */
[----:B------:R1:W-:Y:S04]  /*a430*/  STS.U16 [R38+UR11+0x3500], R46 ;  /* 0x0035002e26007988 */ /* 0x0003e8000800040b */
[----:B0-----:R-:W4:Y:S04]  /*a440*/  LDL.LU R53, [R1+0x2bc] ;  /* 0x0002bc0001357983 */ /* 0x001f280000300800 */
[----:B------:R-:W4:Y:S04]  /*a450*/  LDL.LU R15, [R1+0x2e8] ;  /* 0x0002e800010f7983 */ /* 0x000f280000300800 */
[----:B------:R-:W4:Y:S04]  /*a460*/  LDL.LU R30, [R1+0x2dc] ;  /* 0x0002dc00011e7983 */ /* 0x000f280000300800 */
[----:B-1----:R-:W4:Y:S04]  /*a470*/  LDL.LU R46, [R1+0x2c8] ;  /* 0x0002c800012e7983 */ /* 0x002f280000300800 */
[----:B------:R0:W-:Y:S04]  /*a480*/  STS.U16 [R38+UR11+0x3900], R51 ;  /* 0x0039003326007988 */ /* 0x0001e8000800040b */
[----:B------:R1:W-:Y:S04]  /*a490*/  STS.U16 [R38+UR11+0x3d00], R16 ;  /* 0x003d001026007988 */ /* 0x0003e8000800040b */
[----:B0-----:R-:W4:Y:S04]  /*a4a0*/  LDL.LU R51, [R1+0x2ec] ;  /* 0x0002ec0001337983 */ /* 0x001f280000300800 */
[----:B-1----:R-:W4:Y:S01]  /*a4b0*/  LDL.LU R16, [R1+0x2d8] ;  /* 0x0002d80001107983 */ /* 0x002f220000300800 */
[----:B------:R-:W-:-:S06]  /*a4c0*/  PRMT R14, RZ, 0x7610, R14 ;  /* 0x00007610ff0e7816 */ /* 0x000fcc000000000e */
[----:B------:R0:W4:Y:S02]  /*a4d0*/  @P2 LDG.E.U16 R14, desc[UR22][R6.64] ;  /* 0x00000016060e2981 */ /* 0x000124000c1e1500 */
[----:B0-----:R-:W-:Y:S02]  /*a4e0*/  PRMT R6, RZ, 0x7610, R6 ;  /* 0x00007610ff067816 */ /* 0x001fe40000000006 */
[----:B---3--:R0:W-:Y:S04]  /*a4f0*/  STS.U16 [R38+UR11+0x500], R32 ;  /* 0x0005002026007988 */ /* 0x0081e8000800040b */
[----:B------:R1:W3:Y:S04]  /*a500*/  @P2 LDG.E.U16 R6, desc[UR22][R4.64] ;  /* 0x0000001604062981 */ /* 0x0002e8000c1e1500 */
[----:B------:R1:W-:Y:S04]  /*a510*/  STS.U16 [R38+UR11+0x900], R18 ;  /* 0x0009001226007988 */ /* 0x0003e8000800040b */
[----:B0-----:R-:W3:Y:S01]  /*a520*/  LDL.LU R32, [R1+0x2cc] ;  /* 0x0002cc0001207983 */ /* 0x001ee20000300800 */
[----:B-1----:R-:W-:-:S03]  /*a530*/  LOP3.LUT R4, R52, 0x40, RZ, 0x3c, !PT ;  /* 0x0000004034047812 */ /* 0x002fc600078e3cff */
[----:B------:R-:W-:Y:S04]  /*a540*/  STS.U16 [R38+UR11+0x100], R0 ;  /* 0x0001000026007988 */ /* 0x000fe8000800040b */
[----:B------:R0:W-:Y:S04]  /*a550*/  STS.U16 [R4+UR11+0xe00], R17 ;  /* 0x000e001104007988 */ /* 0x0001e8000800040b */
[----:B------:R-:W3:Y:S04]  /*a560*/  LDL.LU R18, [R1+0xfc] ;  /* 0x0000fc0001127983 */ /* 0x000ee80000300800 */
[----:B------:R1:W-:Y:S04]  /*a570*/  STS.U16 [R4+UR11+0x1200], R34 ;  /* 0x0012002204007988 */ /* 0x0003e8000800040b */
[----:B0-----:R-:W3:Y:S04]  /*a580*/  LDL.LU R17, [R1+0x19c] ;  /* 0x00019c0001117983 */ /* 0x001ee80000300800 */
[----:B--2---:R-:W-:Y:S04]  /*a590*/  STS.U16 [R4+UR11+0x1600], R39 ;  /* 0x0016002704007988 */ /* 0x004fe8000800040b */
[----:B-1----:R-:W2:Y:S04]  /*a5a0*/  LDL.LU R34, [R1+0x198] ;  /* 0x0001980001227983 */ /* 0x002ea80000300800 */
[----:B------:R-:W-:Y:S04]  /*a5b0*/  STS.U16 [R4+UR11+0x1a00], R40 ;  /* 0x001a002804007988 */ /* 0x000fe8000800040b */
[----:B------:R0:W-:Y:S04]  /*a5c0*/  STS.U16 [R4+UR11+0x1e00], R31 ;  /* 0x001e001f04007988 */ /* 0x0001e8000800040b */
[----:B------:R1:W-:Y:S04]  /*a5d0*/  STS.U16 [R4+UR11+0x2200], R47 ;  /* 0x0022002f04007988 */ /* 0x0003e8000800040b */
[----:B------:R1:W-:Y:S04]  /*a5e0*/  STS.U16 [R4+UR11+0x2600], R33 ;  /* 0x0026002104007988 */ /* 0x0003e8000800040b */
[----:B0-----:R-:W2:Y:S04]  /*a5f0*/  LDL.LU R31, [R1+0x18c] ;  /* 0x00018c00011f7983 */ /* 0x001ea80000300800 */
[----:B-1----:R-:W2:Y:S04]  /*a600*/  LDL.LU R47, [R1+0x188] ;  /* 0x00018800012f7983 */ /* 0x002ea80000300800 */
[----:B------:R0:W-:Y:S04]  /*a610*/  STS.U16 [R4+UR11+0x2a00], R19 ;  /* 0x002a001304007988 */ /* 0x0001e8000800040b */
[----:B------:R-:W2:Y:S04]  /*a620*/  LDL.LU R33, [R1+0x360] ;  /* 0x0003600001217983 */ /* 0x000ea80000300800 */
[----:B0-----:R-:W2:Y:S04]  /*a630*/  LDL.LU R19, [R1+0x2b8] ;  /* 0x0002b80001137983 */ /* 0x001ea80000300800 */
[----:B------:R-:W-:Y:S04]  /*a640*/  STS.U16 [R4+UR11+0x2e00], R41 ;  /* 0x002e002904007988 */ /* 0x000fe8000800040b */
[----:B------:R-:W-:Y:S04]  /*a650*/  STS.U16 [R4+UR11+0x3200], R29 ;  /* 0x0032001d04007988 */ /* 0x000fe8000800040b */
[----:B----4-:R-:W-:Y:S04]  /*a660*/  STS.U16 [R4+UR11+0x3600], R15 ;  /* 0x0036000f04007988 */ /* 0x010fe8000800040b */
[----:B------:R0:W-:Y:S04]  /*a670*/  STS.U16 [R4+UR11+0x3a00], R30 ;  /* 0x003a001e04007988 */ /* 0x0001e8000800040b */
[----:B------:R1:W-:Y:S04]  /*a680*/  STS.U16 [R4+UR11+0x3e00], R46 ;  /* 0x003e002e04007988 */ /* 0x0003e8000800040b */
[----:B0-----:R-:W4:Y:S04]  /*a690*/  LDL.LU R30, [R1+0x17c] ;  /* 0x00017c00011e7983 */ /* 0x001f280000300800 */
[----:B-1----:R-:W4:Y:S04]  /*a6a0*/  LDL.LU R46, [R1+0x178] ;  /* 0x00017800012e7983 */ /* 0x002f280000300800 */
[----:B------:R-:W4:Y:S04]  /*a6b0*/  LDL.LU R15, [R1+0x1ac] ;  /* 0x0001ac00010f7983 */ /* 0x000f280000300800 */
[----:B------:R0:W-:Y:S04]  /*a6c0*/  STS.U16 [R4+UR11+0x600], R16 ;  /* 0x0006001004007988 */ /* 0x0001e8000800040b */
[----:B0-----:R-:W4:Y:S01]  /*a6d0*/  LDL.LU R16, [R1+0x1a8] ;  /* 0x0001a80001107983 */ /* 0x001f220000300800 */
[----:B------:R-:W0:Y:S01]  /*a6e0*/  S2R R3, SR_TID.X ;  /* 0x0000000000037919 */ /* 0x000e220000002100 */
[----:B------:R-:W1:Y:S01]  /*a6f0*/  S2R R29, SR_TID.X ;  /* 0x00000000001d7919 */ /* 0x000e620000002100 */
[----:B------:R-:W-:-:S02]  /*a700*/  PRMT R24, RZ, 0x7610, R24 ;  /* 0x00007610ff187816 */ /* 0x000fc40000000018 */
[----:B------:R-:W-:Y:S02]  /*a710*/  PRMT R8, RZ, 0x7610, R8 ;  /* 0x00007610ff087816 */ /* 0x000fe40000000008 */
[----:B------:R-:W-:Y:S02]  /*a720*/  PRMT R7, RZ, 0x7610, R7 ;  /* 0x00007610ff077816 */ /* 0x000fe40000000007 */
[----:B------:R-:W-:Y:S01]  /*a730*/  SHF.R.S32.HI R0, RZ, 0x1f, R51 ;  /* 0x0000001fff007819 */ /* 0x000fe20000011433 */
[----:B------:R0:W4:Y:S03]  /*a740*/  @P2 LDG.E.U16 R24, desc[UR22][R22.64] ;  /* 0x0000001616182981 */ /* 0x000126000c1e1500 */
[----:B------:R-:W-:Y:S01]  /*a750*/  SHF.L.U64.HI R0, R51, 0x1, R0 ;  /* 0x0000000133007819 */ /* 0x000fe20000010200 */
[----:B------:R-:W4:Y:S01]  /*a760*/  @P2 LDG.E.U16 R8, desc[UR22][R36.64] ;  /* 0x0000001624082981 */ /* 0x000f22000c1e1500 */
[----:B------:R-:W-:-:S03]  /*a770*/  LOP3.LUT R51, R52, 0x60, RZ, 0x3c, !PT ;  /* 0x0000006034337812 */ /* 0x000fc600078e3cff */
[----:B------:R0:W4:Y:S02]  /*a780*/  @P2 LDG.E.U16 R7, desc[UR22][R20.64] ;  /* 0x0000001614072981 */ /* 0x000124000c1e1500 */
[----:B0-----:R-:W-:Y:S02]  /*a790*/  LOP3.LUT R3, R3, 0x3f, RZ, 0xc0, !PT ;  /* 0x0000003f03037812 */ /* 0x001fe400078ec0ff */
[----:B-1----:R-:W-:-:S03]  /*a7a0*/  LOP3.LUT R5, R29, 0x40, RZ, 0xc0, !PT ;  /* 0x000000401d057812 */ /* 0x002fc600078ec0ff */
[----:B------:R-:W-:Y:S01]  /*a7b0*/  IMAD.SHL.U32 R3, R3, 0x2, RZ ;  /* 0x0000000203037824 */ /* 0x000fe200078e00ff */
[----:B---3--:R0:W-:Y:S03]  /*a7c0*/  STS.U16 [R4+UR11+0xa00], R32 ;  /* 0x000a002004007988 */ /* 0x0081e6000800040b */
[----:B------:R-:W-:Y:S01]  /*a7d0*/  IMAD R3, R5, 0x80, R3 ;  /* 0x0000008005037824 */ /* 0x000fe200078e0203 */
[----:B------:R2:W-:Y:S01]  /*a7e0*/  STS.U16 [R4+UR11+0x200], R18 ;  /* 0x0002001204007988 */ /* 0x0005e2000800040b */
[----:B------:R-:W-:Y:S02]  /*a7f0*/  SHF.R.S32.HI R5, RZ, 0x1f, R17 ;  /* 0x0000001fff057819 */ /* 0x000fe40000011411 */
[----:B0-----:R-:W-:Y:S02]  /*a800*/  LEA R32, P2, R17, R53, 0x1 ;  /* 0x0000003511207211 */ /* 0x001fe400078408ff */
[----:B--2---:R-:W-:-:S02]  /*a810*/  SHF.R.S32.HI R4, RZ, 0x1f, R34 ;  /* 0x0000001fff047819 */ /* 0x004fc40000011422 */
[C---:B------:R-:W-:Y:S02]  /*a820*/  LEA R18, P3, R34.reuse, R53, 0x1 ;  /* 0x0000003522127211 */ /* 0x040fe400078608ff */
[-C--:B------:R-:W-:Y:S02]  /*a830*/  LEA.HI.X R17, R17, R0.reuse, R5, 0x1, P2 ;  /* 0x0000000011117211 */ /* 0x080fe400010f0c05 */
[----:B------:R-:W-:Y:S01]  /*a840*/  LEA.HI.X R34, R34, R0, R4, 0x1, P3 ;  /* 0x0000000022227211 */ /* 0x000fe200018f0c04 */
[----:B------:R-:W-:Y:S04]  /*a850*/  STS.U16 [R51+UR11+0xb00], R31 ;  /* 0x000b001f33007988 */ /* 0x000fe8000800040b */
[----:B------:R0:W-:Y:S01]  /*a860*/  STS.U16 [R51+UR11+0x1300], R47 ;  /* 0x0013002f33007988 */ /* 0x0001e2000800040b */
[----:B------:R-:W-:-:S02]  /*a870*/  SHF.R.S32.HI R5, RZ, 0x1f, R33 ;  /* 0x0000001fff057819 */ /* 0x000fc40000011421 */
[-C--:B0-----:R-:W-:Y:S02]  /*a880*/  LEA R47, P2, R33, R53.reuse, 0x1 ;  /* 0x00000035212f7211 */ /* 0x081fe400078408ff */
[----:B------:R-:W-:Y:S02]  /*a890*/  SHF.R.S32.HI R4, RZ, 0x1f, R19 ;  /* 0x0000001fff047819 */ /* 0x000fe40000011413 */
[----:B------:R-:W-:Y:S02]  /*a8a0*/  LEA R31, P3, R19, R53, 0x1 ;  /* 0x00000035131f7211 */ /* 0x000fe400078608ff */
[-C--:B------:R-:W-:Y:S01]  /*a8b0*/  LEA.HI.X R33, R33, R0.reuse, R5, 0x1, P2 ;  /* 0x0000000021217211 */ /* 0x080fe200010f0c05 */
[----:B------:R-:W-:Y:S01]  /*a8c0*/  STL [R1+0x660], R52 ;  /* 0x0006603401007387 */ /* 0x000fe20000100800 */
[----:B------:R-:W-:-:S03]  /*a8d0*/  LEA.HI.X R19, R19, R0, R4, 0x1, P3 ;  /* 0x0000000013137211 */ /* 0x000fc600018f0c04 */
[----:B------:R-:W-:Y:S04]  /*a8e0*/  STL [R1+0x460], R51 ;  /* 0x0004603301007387 */ /* 0x000fe80000100800 */
[----:B------:R-:W-:Y:S04]  /*a8f0*/  STL [R1+0x670], R34 ;  /* 0x0006702201007387 */ /* 0x000fe80000100800 */
[----:B------:R-:W-:Y:S04]  /*a900*/  STL.64 [R1+0x640], R32 ;  /* 0x0006402001007387 */ /* 0x000fe80000100a00 */
[----:B------:R0:W-:Y:S04]  /*a910*/  STL.64 [R1+0x648], R18 ;  /* 0x0006481201007387 */ /* 0x0001e80000100a00 */
[----:B------:R-:W2:Y:S04]  /*a920*/  LDL.LU R23, [R1+0xf0] ;  /* 0x0000f00001177983 */ /* 0x000ea80000300800 */
[----:B0-----:R-:W3:Y:S04]  /*a930*/  LDL.LU R18, [R1+0xcc] ;  /* 0x0000cc0001127983 */ /* 0x001ee80000300800 */
[----:B------:R-:W2:Y:S04]  /*a940*/  LDL.LU R19, [R1+0xc8] ;  /* 0x0000c80001137983 */ /* 0x000ea80000300800 */
[----:B------:R-:W2:Y:S04]  /*a950*/  LDL.LU R32, [R1+0xc4] ;  /* 0x0000c40001207983 */ /* 0x000ea80000300800 */
[----:B------:R-:W2:Y:S04]  /*a960*/  LDL.LU R33, [R1+0xc0] ;  /* 0x0000c00001217983 */ /* 0x000ea80000300800 */
[----:B------:R-:W2:Y:S04]  /*a970*/  LDL.LU R38, [R1+0xbc] ;  /* 0x0000bc0001267983 */ /* 0x000ea80000300800 */
[----:B------:R-:W2:Y:S04]  /*a980*/  LDL.LU R34, [R1+0xb8] ;  /* 0x0000b80001227983 */ /* 0x000ea80000300800 */
[----:B------:R-:W2:Y:S04]  /*a990*/  LDL.LU R52, [R1+0x90] ;  /* 0x0000900001347983 */ /* 0x000ea80000300800 */
[----:B------:R-:W2:Y:S04]  /*a9a0*/  LDL.LU R39, [R1+0x78] ;  /* 0x0000780001277983 */ /* 0x000ea80000300800 */
[----:B------:R-:W2:Y:S04]  /*a9b0*/  LDL.LU R22, [R1+0x60] ;  /* 0x0000600001167983 */ /* 0x000ea80000300800 */
[----:B----4-:R0:W-:Y:S04]  /*a9c0*/  STS.U16 [R51+UR11+0x1b00], R30 ;  /* 0x001b001e33007988 */ /* 0x0101e8000800040b */
[----:B------:R1:W-:Y:S01]  /*a9d0*/  STS.U16 [R51+UR11+0x2300], R46 ;  /* 0x0023002e33007988 */ /* 0x0003e2000800040b */
[----:B0-----:R-:W-:-:S02]  /*a9e0*/  LEA R30, P2, R15, R53, 0x1 ;  /* 0x000000350f1e7211 */ /* 0x001fc400078408ff */
[----:B------:R-:W-:-:S03]  /*a9f0*/  SHF.R.S32.HI R4, RZ, 0x1f, R15 ;  /* 0x0000001fff047819 */ /* 0x000fc6000001140f */
[----:B------:R0:W-:Y:S01]  /*aa00*/  STL.64 [R1+0x650], R30 ;  /* 0x0006501e01007387 */ /* 0x0001e20000100a00 */
[-C--:B------:R-:W-:Y:S02]  /*aa10*/  LEA.HI.X R15, R15, R0.reuse, R4, 0x1, P2 ;  /* 0x000000000f0f7211 */ /* 0x080fe400010f0c04 */
[C---:B-1----:R-:W-:Y:S02]  /*aa20*/  LEA R46, P3, R16.reuse, R53, 0x1 ;  /* 0x00000035102e7211 */ /* 0x042fe400078608ff */
[----:B------:R-:W-:Y:S01]  /*aa30*/  SHF.R.S32.HI R5, RZ, 0x1f, R16 ;  /* 0x0000001fff057819 */ /* 0x000fe20000011410 */
[----:B0-----:R-:W4:Y:S04]  /*aa40*/  LDL.LU R30, [R1+0xf8] ;  /* 0x0000f800011e7983 */ /* 0x001f280000300800 */
[----:B------:R-:W2:Y:S04]  /*aa50*/  LDL.LU R31, [R1+0xf4] ;  /* 0x0000f400011f7983 */ /* 0x000ea80000300800 */
[----:B------:R0:W-:Y:S01]  /*aa60*/  STL.64 [R1+0x658], R46 ;  /* 0x0006582e01007387 */ /* 0x0001e20000100a00 */
[----:B------:R-:W-:-:S03]  /*aa70*/  LEA.HI.X R16, R16, R0, R5, 0x1, P3 ;  /* 0x0000000010107211 */ /* 0x000fc600018f0c05 */
[----:B0-----:R-:W2:Y:S04]  /*aa80*/  LDL.LU R46, [R1+0x15c] ;  /* 0x00015c00012e7983 */ /* 0x001ea80000300800 */
[----:B------:R-:W2:Y:S04]  /*aa90*/  LDL.LU R47, [R1+0x158] ;  /* 0x00015800012f7983 */ /* 0x000ea80000300800 */
[----:B------:R-:W2:Y:S04]  /*aaa0*/  LDL.LU R40, [R1+0x48] ;  /* 0x0000480001287983 */ /* 0x000ea80000300800 */
[----:B------:R-:W2:Y:S04]  /*aab0*/  LDL.LU R4, [R1+0x34] ;  /* 0x0000340001047983 */ /* 0x000ea80000300800 */
[----:B------:R0:W-:Y:S04]  /*aac0*/  STL [R1+0x684], R15 ;  /* 0x0006840f01007387 */ /* 0x0001e80000100800 */
[----:B0-----:R-:W2:Y:S04]  /*aad0*/  LDL.LU R15, [R1+0x168] ;  /* 0x00016800010f7983 */ /* 0x001ea80000300800 */
[----:B------:R-:W2:Y:S04]  /*aae0*/  LDL.LU R5, [R1+0x18] ;  /* 0x0000180001057983 */ /* 0x000ea80000300800 */
[----:B------:R-:W2:Y:S04]  /*aaf0*/  LDL.LU R41, [R1+0x4] ;  /* 0x0000040001297983 */ /* 0x000ea80000300800 */
[----:B------:R-:W2:Y:S04]  /*ab00*/  LDL.LU R20, [R1+0xb4] ;  /* 0x0000b40001147983 */ /* 0x000ea80000300800 */
[----:B------:R-:W2:Y:S04]  /*ab10*/  LDL.LU R21, [R1+0x8c] ;  /* 0x00008c0001157983 */ /* 0x000ea80000300800 */
[----:B------:R-:W2:Y:S04]  /*ab20*/  LDL.LU R36, [R1+0x74] ;  /* 0x0000740001247983 */ /* 0x000ea80000300800 */
[----:B------:R-:W2:Y:S04]  /*ab30*/  LDL.LU R37, [R1+0x5c] ;  /* 0x00005c0001257983 */ /* 0x000ea80000300800 */
[----:B------:R0:W-:Y:S04]  /*ab40*/  STL.64 [R1+0x668], R16 ;  /* 0x0006681001007387 */ /* 0x0001e80000100a00 */
[----:B0-----:R-:W2:Y:S04]  /*ab50*/  LDL.LU R17, [R1+0x16c] ;  /* 0x00016c0001117983 */ /* 0x001ea80000300800 */
[----:B--2---:R-:W-:Y:S04]  /*ab60*/  STS.U16 [R51+UR11+0x2b00], R17 ;  /* 0x002b001133007988 */ /* 0x004fe8000800040b */
[----:B------:R-:W-:Y:S04]  /*ab70*/  STS.U16 [R51+UR11+0x3300], R15 ;  /* 0x0033000f33007988 */ /* 0x000fe8000800040b */
[----:B------:R-:W-:Y:S04]  /*ab80*/  STS.U16 [R51+UR11+0x3b00], R46 ;  /* 0x003b002e33007988 */ /* 0x000fe8000800040b */
[----:B------:R-:W-:Y:S04]  /*ab90*/  STS.U16 [R51+UR11+0x300], R47 ;  /* 0x0003002f33007988 */ /* 0x000fe8000800040b */
[----:B----4-:R-:W-:Y:S04]  /*aba0*/  STS.U16 [R51+UR11+0x700], R30 ;  /* 0x0007001e33007988 */ /* 0x010fe8000800040b */
[----:B------:R-:W-:Y:S04]  /*abb0*/  STS.U16 [R51+UR11+0xf00], R31 ;  /* 0x000f001f33007988 */ /* 0x000fe8000800040b */
[----:B------:R0:W-:Y:S04]  /*abc0*/  STS.U16 [R51+UR11+0x1700], R23 ;  /* 0x0017001733007988 */ /* 0x0001e8000800040b */
[----:B---3--:R-:W-:Y:S04]  /*abd0*/  STS.U16 [R51+UR11+0x1f00], R18 ;  /* 0x001f001233007988 */ /* 0x008fe8000800040b */
[----:B------:R-:W-:Y:S04]  /*abe0*/  STS.U16 [R51+UR11+0x2700], R19 ;  /* 0x0027001333007988 */ /* 0x000fe8000800040b */
[----:B------:R-:W-:Y:S04]  /*abf0*/  STS.U16 [R51+UR11+0x2f00], R32 ;  /* 0x002f002033007988 */ /* 0x000fe8000800040b */
[----:B------:R-:W-:Y:S04]  /*ac00*/  STS.U16 [R51+UR11+0x3700], R33 ;  /* 0x0037002133007988 */ /* 0x000fe8000800040b */
[----:B0-----:R-:W2:Y:S04]  /*ac10*/  LDL.LU R23, [R1+0x44] ;  /* 0x0000440001177983 */ /* 0x001ea80000300800 */
[----:B------:R0:W-:Y:S04]  /*ac20*/  STS.U16 [R51+UR11+0x3f00], R38 ;  /* 0x003f002633007988 */ /* 0x0001e8000800040b */
[----:B------:R1:W-:Y:S04]  /*ac30*/  STS.U16 [R3+UR11+0x4800], R39 ;  /* 0x0048002703007988 */ /* 0x0003e8000800040b */
[----:B------:R3:W-:Y:S04]  /*ac40*/  STS.U16 [R3+UR11+0x5000], R40 ;  /* 0x0050002803007988 */ /* 0x0007e8000800040b */
[----:B0-----:R-:W4:Y:S04]  /*ac50*/  LDL.LU R51, [R1+0x6d4] ;  /* 0x0006d40001337983 */ /* 0x001f280000300800 */
[----:B------:R-:W4:Y:S04]  /*ac60*/  LDL.LU R38, [R1+0x30] ;  /* 0x0000300001267983 */ /* 0x000f280000300800 */
[----:B-1----:R-:W4:Y:S04]  /*ac70*/  LDL.LU R39, [R1+0x14] ;  /* 0x0000140001277983 */ /* 0x002f280000300800 */
[----:B---3--:R-:W3:Y:S04]  /*ac80*/  LDL.LU R40, [R1] ;  /* 0x0000000001287983 */ /* 0x008ee80000300800 */
[----:B------:R0:W-:Y:S04]  /*ac90*/  STS.U16 [R3+UR11+0x5c00], R41 ;  /* 0x005c002903007988 */ /* 0x0001e8000800040b */
[----:B0-----:R-:W3:Y:S04]  /*aca0*/  LDL.LU R41, [R1+0xb0] ;  /* 0x0000b00001297983 */ /* 0x001ee80000300800 */
[----:B------:R-:W3:Y:S04]  /*acb0*/  LDL.LU R17, [R1+0x88] ;  /* 0x0000880001117983 */ /* 0x000ee80000300800 */
[----:B------:R-:W3:Y:S04]  /*acc0*/  LDL.LU R15, [R1+0x70] ;  /* 0x00007000010f7983 */ /* 0x000ee80000300800 */
[----:B------:R-:W3:Y:S04]  /*acd0*/  LDL.LU R46, [R1+0x58] ;  /* 0x00005800012e7983 */ /* 0x000ee80000300800 */
[----:B------:R-:W3:Y:S04]  /*ace0*/  LDL.LU R47, [R1+0x40] ;  /* 0x00004000012f7983 */ /* 0x000ee80000300800 */
[----:B------:R-:W3:Y:S04]  /*acf0*/  LDL.LU R30, [R1+0x2c] ;  /* 0x00002c00011e7983 */ /* 0x000ee80000300800 */
[----:B------:R-:W3:Y:S04]  /*ad00*/  LDL.LU R31, [R1+0x10] ;  /* 0x00001000011f7983 */ /* 0x000ee80000300800 */
[----:B------:R0:W-:Y:S04]  /*ad10*/  STS.U16 [R3+UR11+0x4c00], R22 ;  /* 0x004c001603007988 */ /* 0x0001e8000800040b */
[----:B------:R-:W3:Y:S04]  /*ad20*/  LDL.LU R18, [R1+0xac] ;  /* 0x0000ac0001127983 */ /* 0x000ee80000300800 */
[----:B------:R-:W3:Y:S01]  /*ad30*/  LDL.LU R19, [R1+0x84] ;  /* 0x0000840001137983 */ /* 0x000ee20000300800 */
[----:B0-----:R-:W-:-:S03]  /*ad40*/  LOP3.LUT R22, R3, 0x10, RZ, 0x3c, !PT ;  /* 0x0000001003167812 */ /* 0x001fc600078e3cff */
[----:B------:R0:W-:Y:S04]  /*ad50*/  STS.U16 [R3+UR11+0x5400], R4 ;  /* 0x0054000403007988 */ /* 0x0001e8000800040b */
[----:B------:R-:W3:Y:S04]  /*ad60*/  LDL.LU R32, [R1+0x6c] ;  /* 0x00006c0001207983 */ /* 0x000ee80000300800 */
[----:B------:R1:W-:Y:S04]  /*ad70*/  STS.U16 [R3+UR11+0x4000], R34 ;  /* 0x0040002203007988 */ /* 0x0003e8000800040b */
[----:B0-----:R-:W3:Y:S04]  /*ad80*/  LDL.LU R4, [R1+0x54] ;  /* 0x0000540001047983 */ /* 0x001ee80000300800 */
[----:B------:R0:W-:Y:S04]  /*ad90*/  STS.U16 [R3+UR11+0x4400], R52 ;  /* 0x0044003403007988 */ /* 0x0001e8000800040b */
[----:B------:R0:W-:Y:S04]  /*ada0*/  STS.U16 [R3+UR11+0x5800], R5 ;  /* 0x0058000503007988 */ /* 0x0001e8000800040b */
[----:B------:R-:W3:Y:S04]  /*adb0*/  LDL.LU R33, [R1+0x3c] ;  /* 0x00003c0001217983 */ /* 0x000ee80000300800 */
[----:B------:R0:W-:Y:S04]  /*adc0*/  STS.U16 [R22+UR11+0x4080], R20 ;  /* 0x0040801416007988 */ /* 0x0001e8000800040b */
[----:B-1----:R-:W3:Y:S04]  /*add0*/  LDL.LU R34, [R1+0x28] ;  /* 0x0000280001227983 */ /* 0x002ee80000300800 */
[----:B------:R1:W-:Y:S04]  /*ade0*/  STS.U16 [R22+UR11+0x4480], R21 ;  /* 0x0044801516007988 */ /* 0x0003e8000800040b */
[----:B0-----:R-:W3:Y:S04]  /*adf0*/  LDL.LU R52, [R1+0xc] ;  /* 0x00000c0001347983 */ /* 0x001ee80000300800 */
[----:B------:R0:W-:Y:S04]  /*ae00*/  STS.U16 [R22+UR11+0x4880], R36 ;  /* 0x0048802416007988 */ /* 0x0001e8000800040b */
[----:B------:R0:W-:Y:S04]  /*ae10*/  STS.U16 [R22+UR11+0x4c80], R37 ;  /* 0x004c802516007988 */ /* 0x0001e8000800040b */
[----:B------:R-:W3:Y:S04]  /*ae20*/  LDL.LU R5, [R1+0xa8] ;  /* 0x0000a80001057983 */ /* 0x000ee80000300800 */
[----:B------:R-:W3:Y:S01]  /*ae30*/  LDL.LU R20, [R1+0x80] ;  /* 0x0000800001147983 */ /* 0x000ee20000300800 */
[----:B------:R-:W-:-:S03]  /*ae40*/  LOP3.LUT R16, R3, 0x20, RZ, 0x3c, !PT ;  /* 0x0000002003107812 */ /* 0x000fc600078e3cff */
[----:B-1----:R-:W3:Y:S04]  /*ae50*/  LDL.LU R21, [R1+0x68] ;  /* 0x0000680001157983 */ /* 0x002ee80000300800 */
[----:B0-----:R-:W3:Y:S04]  /*ae60*/  LDL.LU R36, [R1+0x50] ;  /* 0x0000500001247983 */ /* 0x001ee80000300800 */
[----:B------:R-:W3:Y:S04]  /*ae70*/  LDL.LU R37, [R1+0x38] ;  /* 0x0000380001257983 */ /* 0x000ee80000300800 */
[----:B--2---:R-:W-:Y:S04]  /*ae80*/  STS.U16 [R22+UR11+0x5080], R23 ;  /* 0x0050801716007988 */ /* 0x004fe8000800040b */
[----:B----4-:R-:W-:Y:S04]  /*ae90*/  STS.U16 [R22+UR11+0x5480], R38 ;  /* 0x0054802616007988 */ /* 0x010fe8000800040b */
[----:B------:R-:W-:Y:S04]  /*aea0*/  STS.U16 [R22+UR11+0x5880], R39 ;  /* 0x0058802716007988 */ /* 0x000fe8000800040b */
[----:B---3--:R0:W-:Y:S04]  /*aeb0*/  STS.U16 [R22+UR11+0x5c80], R40 ;  /* 0x005c802816007988 */ /* 0x0081e8000800040b */
[----:B0-----:R-:W2:Y:S04]  /*aec0*/  LDL.LU R22, [R1+0x1c] ;  /* 0x00001c0001167983 */ /* 0x001ea80000300800 */
[----:B------:R-:W3:Y:S04]  /*aed0*/  LDL.LU R23, [R1+0x8] ;  /* 0x0000080001177983 */ /* 0x000ee80000300800 */
[----:B------:R-:W4:Y:S04]  /*aee0*/  LDL.LU R38, [R1+0x94] ;  /* 0x0000940001267983 */ /* 0x000f280000300800 */
[----:B------:R-:W4:Y:S04]  /*aef0*/  LDL.LU R39, [R1+0x7c] ;  /* 0x00007c0001277983 */ /* 0x000f280000300800 */
[----:B------:R0:W-:Y:S04]  /*af00*/  STS.U16 [R16+UR11+0x4100], R41 ;  /* 0x0041002910007988 */ /* 0x0001e8000800040b */
[----:B------:R-:W4:Y:S04]  /*af10*/  LDL.LU R40, [R1+0x64] ;  /* 0x0000640001287983 */ /* 0x000f280000300800 */
[----:B0-----:R-:W4:Y:S04]  /*af20*/  LDL.LU R41, [R1+0x4c] ;  /* 0x00004c0001297983 */ /* 0x001f280000300800 */
[----:B------:R-:W-:Y:S04]  /*af30*/  STS.U16 [R16+UR11+0x4500], R17 ;  /* 0x0045001110007988 */ /* 0x000fe8000800040b */
[----:B------:R0:W-:Y:S04]  /*af40*/  STS.U16 [R16+UR11+0x4900], R15 ;  /* 0x0049000f10007988 */ /* 0x0001e8000800040b */
[----:B------:R-:W-:Y:S04]  /*af50*/  STS.U16 [R16+UR11+0x4d00], R46 ;  /* 0x004d002e10007988 */ /* 0x000fe8000800040b */
[----:B------:R-:W-:Y:S01]  /*af60*/  STS.U16 [R16+UR11+0x5100], R47 ;  /* 0x0051002f10007988 */ /* 0x000fe2000800040b */
[----:B0-----:R-:W-:-:S03]  /*af70*/  LOP3.LUT R15, R3, 0x30, RZ, 0x3c, !PT ;  /* 0x00000030030f7812 */ /* 0x001fc600078e3cff */
[----:B------:R-:W-:Y:S04]  /*af80*/  STS.U16 [R16+UR11+0x5500], R30 ;  /* 0x0055001e10007988 */ /* 0x000fe8000800040b */
[----:B------:R-:W-:Y:S04]  /*af90*/  STS.U16 [R16+UR11+0x5900], R31 ;  /* 0x0059001f10007988 */ /* 0x000fe8000800040b */
[----:B------:R-:W-:Y:S04]  /*afa0*/  STS.U16 [R16+UR11+0x5d00], R51 ;  /* 0x005d003310007988 */ /* 0x000fe8000800040b */
[----:B------:R-:W-:Y:S04]  /*afb0*/  STS.U16 [R15+UR11+0x4180], R18 ;  /* 0x004180120f007988 */ /* 0x000fe8000800040b */
[----:B------:R-:W-:Y:S04]  /*afc0*/  STS.U16 [R15+UR11+0x4580], R19 ;  /* 0x004580130f007988 */ /* 0x000fe8000800040b */
[----:B------:R-:W-:Y:S04]  /*afd0*/  STS.U16 [R15+UR11+0x4980], R32 ;  /* 0x004980200f007988 */ /* 0x000fe8000800040b */
[----:B------:R0:W-:Y:S04]  /*afe0*/  STS.U16 [R15+UR11+0x4d80], R4 ;  /* 0x004d80040f007988 */ /* 0x0001e8000800040b */
[----:B------:R-:W-:Y:S04]  /*aff0*/  STS.U16 [R15+UR11+0x5180], R33 ;  /* 0x005180210f007988 */ /* 0x000fe8000800040b */
[----:B------:R-:W-:Y:S01]  /*b000*/  STS.U16 [R15+UR11+0x5580], R34 ;  /* 0x005580220f007988 */ /* 0x000fe2000800040b */
[----:B0-----:R-:W-:-:S03]  /*b010*/  LOP3.LUT R4, R3, 0x40, RZ, 0x3c, !PT ;  /* 0x0000004003047812 */ /* 0x001fc600078e3cff */
        /* <DEDUP_REMOVED lines=8> */
[----:B--2---:R-:W-:Y:S04]  /*b0a0*/  STS.U16 [R4+UR11+0x5600], R22 ;  /* 0x0056001604007988 */ /* 0x004fe8000800040b */
[----:B---3--:R-:W-:Y:S04]  /*b0b0*/  STS.U16 [R4+UR11+0x5a00], R23 ;  /* 0x005a001704007988 */ /* 0x008fe8000800040b */
[----:B------:R-:W-:Y:S04]  /*b0c0*/  STS.U16 [R4+UR11+0x5e00], R2 ;  /* 0x005e000204007988 */ /* 0x000fe8000800040b */
[----:B----4-:R-:W-:Y:S04]  /*b0d0*/  STS.U16 [R5+UR11+0x4280], R38 ;  /* 0x0042802605007988 */ /* 0x010fe8000800040b */
[----:B------:R-:W-:Y:S04]  /*b0e0*/  STS.U16 [R5+UR11+0x4680], R39 ;  /* 0x0046802705007988 */ /* 0x000fe8000800040b */
[----:B------:R-:W-:Y:S04]  /*b0f0*/  STS.U16 [R5+UR11+0x4a80], R40 ;  /* 0x004a802805007988 */ /* 0x000fe8000800040b */
[----:B------:R-:W-:Y:S04]  /*b100*/  STS.U16 [R5+UR11+0x4e80], R41 ;  /* 0x004e802905007988 */ /* 0x000fe8000800040b */
[----:B------:R0:W-:Y:S04]  /*b110*/  STS.U16 [R5+UR11+0x5280], R48 ;  /* 0x0052803005007988 */ /* 0x0001e8000800040b */
[----:B0-----:R-:W2:Y:S01]  /*b120*/  LDL.LU R48, [R1+0x6d0] ;  /* 0x0006d00001307983 */ /* 0x001ea20000300800 */
[----:B------:R-:W-:-:S03]  /*b130*/  LOP3.LUT R4, R3, 0x60, RZ, 0x3c, !PT ;  /* 0x0000006003047812 */ /* 0x000fc600078e3cff */
[----:B------:R-:W-:Y:S04]  /*b140*/  STS.U16 [R5+UR11+0x5680], R45 ;  /* 0x0056802d05007988 */ /* 0x000fe8000800040b */
[----:B------:R-:W-:Y:S04]  /*b150*/  STS.U16 [R5+UR11+0x5a80], R44 ;  /* 0x005a802c05007988 */ /* 0x000fe8000800040b */
[----:B------:R-:W-:Y:S04]  /*b160*/  STS.U16 [R5+UR11+0x5e80], R43 ;  /* 0x005e802b05007988 */ /* 0x000fe8000800040b */
[----:B------:R-:W-:Y:S04]  /*b170*/  STS.U16 [R4+UR11+0x4300], R42 ;  /* 0x0043002a04007988 */ /* 0x000fe8000800040b */
[----:B------:R0:W-:Y:S02]  /*b180*/  STS.U16 [R4+UR11+0x4700], R35 ;  /* 0x0047002304007988 */ /* 0x0001e4000800040b */
[----:B0-----:R-:W0:Y:S02]  /*b190*/  S2R R35, SR_TID.X ;  /* 0x0000000000237919 */ /* 0x001e240000002100 */
[----:B------:R-:W-:Y:S04]  /*b1a0*/  STS.U16 [R4+UR11+0x4b00], R28 ;  /* 0x004b001c04007988 */ /* 0x000fe8000800040b */
[----:B------:R-:W-:Y:S04]  /*b1b0*/  STS.U16 [R4+UR11+0x4f00], R27 ;  /* 0x004f001b04007988 */ /* 0x000fe8000800040b */
[----:B------:R-:W-:Y:S04]  /*b1c0*/  STS.U16 [R4+UR11+0x5300], R26 ;  /* 0x0053001a04007988 */ /* 0x000fe8000800040b */
[----:B------:R-:W-:Y:S04]  /*b1d0*/  STS.U16 [R4+UR11+0x5700], R25 ;  /* 0x0057001904007988 */ /* 0x000fe8000800040b */
[----:B------:R-:W-:Y:S01]  /*b1e0*/  STS.U16 [R4+UR11+0x5b00], R24 ;  /* 0x005b001804007988 */ /* 0x000fe2000800040b */
[----:B0-----:R-:W-:-:S04]  /*b1f0*/  SHF.R.U32.HI R45, RZ, 0x6, R35 ;  /* 0x00000006ff2d7819 */ /* 0x001fc80000011623 */
[----:B------:R-:W-:-:S04]  /*b200*/  SGXT.U32 R45, R45, 0x1 ;  /* 0x000000012d2d781a */ /* 0x000fc80000000000 */
[----:B------:R-:W-:Y:S01]  /*b210*/  LOP3.LUT R45, R45, 0x3a, RZ, 0xfc, !PT ;  /* 0x0000003a2d2d7812 */ /* 0x000fe200078efcff */
[----:B------:R0:W-:Y:S01]  /*b220*/  STS.U16 [R4+UR11+0x5f00], R14 ;  /* 0x005f000e04007988 */ /* 0x0001e2000800040b */
[----:B------:R-:W-:-:S04]  /*b230*/  SHF.R.U32.HI R44, RZ, 0x6, R35 ;  /* 0x00000006ff2c7819 */ /* 0x000fc80000011623 */
[----:B------:R-:W-:Y:S01]  /*b240*/  SGXT.U32 R44, R44, 0x1 ;  /* 0x000000012c2c781a */ /* 0x000fe20000000000 */
[----:B0-----:R-:W-:Y:S01]  /*b250*/  IMAD R4, R45, UR4, RZ ;  /* 0x000000042d047c24 */ /* 0x001fe2000f8e02ff */
[----:B------:R-:W-:-:S04]  /*b260*/  SHF.R.U32.HI R45, RZ, 0x6, R35 ;  /* 0x00000006ff2d7819 */ /* 0x000fc80000011623 */
[----:B------:R-:W-:Y:S02]  /*b270*/  SGXT.U32 R45, R45, 0x1 ;  /* 0x000000012d2d781a */ /* 0x000fe40000000000 */
[----:B------:R-:W-:Y:S02]  /*b280*/  LOP3.LUT R44, R44, 0x40, RZ, 0xfc, !PT ;  /* 0x000000402c2c7812 */ /* 0x000fe400078efcff */
[----:B------:R-:W-:-:S03]  /*b290*/  LOP3.LUT R45, R45, 0x42, RZ, 0xfc, !PT ;  /* 0x000000422d2d7812 */ /* 0x000fc600078efcff */
[----:B------:R-:W-:Y:S01]  /*b2a0*/  IMAD R34, R44, UR4, RZ ;  /* 0x000000042c227c24 */ /* 0x000fe2000f8e02ff */
[--C-:B------:R-:W-:Y:S01]  /*b2b0*/  SHF.R.U32.HI R44, RZ, 0x6, R35.reuse ;  /* 0x00000006ff2c7819 */ /* 0x100fe20000011623 */
[----:B------:R-:W-:Y:S01]  /*b2c0*/  IMAD R33, R45, UR4, RZ ;  /* 0x000000042d217c24 */ /* 0x000fe2000f8e02ff */
[----:B------:R-:W-:Y:S02]  /*b2d0*/  SHF.R.U32.HI R45, RZ, 0x6, R35 ;  /* 0x00000006ff2d7819 */ /* 0x000fe40000011623 */
[----:B------:R-:W-:Y:S02]  /*b2e0*/  LOP3.LUT R2, R3, 0x70, RZ, 0x3c, !PT ;  /* 0x0000007003027812 */ /* 0x000fe400078e3cff */
[----:B------:R-:W-:Y:S02]  /*b2f0*/  SGXT.U32 R44, R44, 0x1 ;  /* 0x000000012c2c781a */ /* 0x000fe40000000000 */
[----:B------:R-:W-:Y:S01]  /*b300*/  SGXT.U32 R45, R45, 0x1 ;  /* 0x000000012d2d781a */ /* 0x000fe20000000000 */
[----:B------:R-:W-:Y:S01]  /*b310*/  STS.U16 [R2+UR11+0x4380], R13 ;  /* 0x0043800d02007988 */ /* 0x000fe2000800040b */
[----:B------:R-:W-:-:S02]  /*b320*/  LOP3.LUT R44, R44, 0x46, RZ, 0xfc, !PT ;  /* 0x000000462c2c7812 */ /* 0x000fc400078efcff */
[----:B------:R-:W-:Y:S01]  /*b330*/  LOP3.LUT R45, R45, 0x48, RZ, 0xfc, !PT ;  /* 0x000000482d2d7812 */ /* 0x000fe200078efcff */
[----:B------:R-:W-:Y:S04]  /*b340*/  STS.U16 [R2+UR11+0x4780], R12 ;  /* 0x0047800c02007988 */ /* 0x000fe8000800040b */
[----:B------:R-:W-:Y:S04]  /*b350*/  STS.U16 [R2+UR11+0x4b80], R11 ;  /* 0x004b800b02007988 */ /* 0x000fe8000800040b */
[----:B------:R-:W-:Y:S01]  /*b360*/  STS.U16 [R2+UR11+0x4f80], R10 ;  /* 0x004f800a02007988 */ /* 0x000fe2000800040b */
[----:B------:R-:W-:-:S03]  /*b370*/  IMAD R31, R45, UR4, RZ ;  /* 0x000000042d1f7c24 */ /* 0x000fc6000f8e02ff */
[----:B------:R-:W-:Y:S01]  /*b380*/  STS.U16 [R2+UR11+0x5380], R9 ;  /* 0x0053800902007988 */ /* 0x000fe2000800040b */
[----:B------:R-:W-:-:S03]  /*b390*/  SHF.R.U32.HI R45, RZ, 0x6, R35 ;  /* 0x00000006ff2d7819 */ /* 0x000fc60000011623 */
[----:B------:R0:W-:Y:S01]  /*b3a0*/  STS.U16 [R2+UR11+0x5780], R8 ;  /* 0x0057800802007988 */ /* 0x0001e2000800040b */
[----:B------:R-:W-:Y:S01]  /*b3b0*/  SGXT.U32 R45, R45, 0x1 ;  /* 0x000000012d2d781a */ /* 0x000fe20000000000 */
[----:B0-----:R-:W-:Y:S01]  /*b3c0*/  IMAD R8, R44, UR4, RZ ;  /* 0x000000042c087c24 */ /* 0x001fe2000f8e02ff */
[----:B------:R-:W-:-:S04]  /*b3d0*/  SHF.R.U32.HI R44, RZ, 0x6, R35 ;  /* 0x00000006ff2c7819 */ /* 0x000fc80000011623 */
[----:B------:R-:W-:Y:S02]  /*b3e0*/  SGXT.U32 R44, R44, 0x1 ;  /* 0x000000012c2c781a */ /* 0x000fe40000000000 */
[----:B------:R-:W-:Y:S02]  /*b3f0*/  LOP3.LUT R45, R45, 0x50, RZ, 0xfc, !PT ;  /* 0x000000502d2d7812 */ /* 0x000fe400078efcff */
[----:B------:R-:W-:Y:S01]  /*b400*/  LOP3.LUT R44, R44, 0x4c, RZ, 0xfc, !PT ;  /* 0x0000004c2c2c7812 */ /* 0x000fe200078efcff */
[----:B------:R-:W-:Y:S02]  /*b410*/  STL [R1+0x688], R3 ;  /* 0x0006880301007387 */ /* 0x000fe40000100800 */
[----:B------:R-:W-:Y:S02]  /*b420*/  IMAD R27, R45, UR4, RZ ;  /* 0x000000042d1b7c24 */ /* 0x000fe4000f8e02ff */
[----:B------:R0:W-:Y:S01]  /*b430*/  STL [R1+0x68c], R29 ;  /* 0x00068c1d01007387 */ /* 0x0001e20000100800 */
[--C-:B------:R-:W-:Y:S01]  /*b440*/  SHF.R.U32.HI R45, RZ, 0x6, R35.reuse ;  /* 0x00000006ff2d7819 */ /* 0x100fe20000011623 */
[----:B0-----:R-:W-:Y:S01]  /*b450*/  IMAD R29, R44, UR4, RZ ;  /* 0x000000042c1d7c24 */ /* 0x001fe2000f8e02ff */
[----:B------:R-:W-:-:S02]  /*b460*/  SHF.R.U32.HI R44, RZ, 0x6, R35 ;  /* 0x00000006ff2c7819 */ /* 0x000fc40000011623 */
[----:B------:R-:W-:Y:S02]  /*b470*/  SGXT.U32 R45, R45, 0x1 ;  /* 0x000000012d2d781a */ /* 0x000fe40000000000 */
[----:B------:R-:W-:Y:S02]  /*b480*/  SGXT.U32 R44, R44, 0x1 ;  /* 0x000000012c2c781a */ /* 0x000fe40000000000 */
[----:B------:R-:W-:Y:S02]  /*b490*/  LOP3.LUT R45, R45, 0x56, RZ, 0xfc, !PT ;  /* 0x000000562d2d7812 */ /* 0x000fe400078efcff */
[----:B------:R-:W-:Y:S02]  /*b4a0*/  LOP3.LUT R44, R44, 0x54, RZ, 0xfc, !PT ;  /* 0x000000542c2c7812 */ /* 0x000fe400078efcff */
[--C-:B------:R-:W-:Y:S01]  /*b4b0*/  SHF.R.U32.HI R14, RZ, 0x6, R35.reuse ;  /* 0x00000006ff0e7819 */ /* 0x100fe20000011623 */
[----:B------:R-:W-:Y:S02]  /*b4c0*/  IMAD R17, R45, UR4, RZ ;  /* 0x000000042d117c24 */ /* 0x000fe4000f8e02ff */
[----:B------:R-:W-:Y:S01]  /*b4d0*/  IMAD R3, R44, UR4, RZ ;  /* 0x000000042c037c24 */ /* 0x000fe2000f8e02ff */
[----:B------:R-:W-:-:S02]  /*b4e0*/  SHF.R.U32.HI R44, RZ, 0x6, R35 ;  /* 0x00000006ff2c7819 */ /* 0x000fc40000011623 */
[----:B------:R-:W-:Y:S02]  /*b4f0*/  SGXT.U32 R14, R14, 0x1 ;  /* 0x000000010e0e781a */ /* 0x000fe40000000000 */
[----:B------:R-:W-:Y:S02]  /*b500*/  SHF.R.U32.HI R45, RZ, 0x6, R35 ;  /* 0x00000006ff2d7819 */ /* 0x000fe40000011623 */
[----:B------:R-:W-:Y:S02]  /*b510*/  SGXT.U32 R44, R44, 0x1 ;  /* 0x000000012c2c781a */ /* 0x000fe40000000000 */
[----:B------:R-:W-:Y:S02]  /*b520*/  LOP3.LUT R14, R14, 0x3c, RZ, 0xfc, !PT ;  /* 0x0000003c0e0e7812 */ /* 0x000fe400078efcff */
[----:B------:R-:W-:Y:S02]  /*b530*/  SGXT.U32 R45, R45, 0x1 ;  /* 0x000000012d2d781a */ /* 0x000fe40000000000 */
[----:B------:R-:W-:Y:S01]  /*b540*/  LOP3.LUT R44, R44, 0x5a, RZ, 0xfc, !PT ;  /* 0x0000005a2c2c7812 */ /* 0x000fe200078efcff */
[----:B------:R-:W-:Y:S01]  /*b550*/  IMAD R13, R14, UR4, RZ ;  /* 0x000000040e0d7c24 */ /* 0x000fe2000f8e02ff */
[----:B------:R-:W-:-:S02]  /*b560*/  LOP3.LUT R45, R45, 0x5c, RZ, 0xfc, !PT ;  /* 0x0000005c2d2d7812 */ /* 0x000fc400078efcff */
[--C-:B------:R-:W-:Y:S01]  /*b570*/  SHF.R.U32.HI R14, RZ, 0x6, R35.reuse ;  /* 0x00000006ff0e7819 */ /* 0x100fe20000011623 */
[----:B------:R-:W-:Y:S01]  /*b580*/  IMAD R26, R44, UR4, RZ ;  /* 0x000000042c1a7c24 */ /* 0x000fe2000f8e02ff */
[--C-:B------:R-:W-:Y:S01]  /*b590*/  SHF.R.U32.HI R44, RZ, 0x6, R35.reuse ;  /* 0x00000006ff2c7819 */ /* 0x100fe20000011623 */
[----:B------:R-:W-:Y:S01]  /*b5a0*/  IMAD R16, R45, UR4, RZ ;  /* 0x000000042d107c24 */ /* 0x000fe2000f8e02ff */
[----:B------:R-:W-:Y:S02]  /*b5b0*/  SGXT.U32 R14, R14, 0x1 ;  /* 0x000000010e0e781a */ /* 0x000fe40000000000 */
[----:B------:R-:W-:Y:S02]  /*b5c0*/  SHF.R.U32.HI R45, RZ, 0x6, R35 ;  /* 0x00000006ff2d7819 */ /* 0x000fe40000011623 */
[----:B------:R-:W-:Y:S02]  /*b5d0*/  SGXT.U32 R44, R44, 0x1 ;  /* 0x000000012c2c781a */ /* 0x000fe40000000000 */
[----:B------:R-:W-:-:S02]  /*b5e0*/  LOP3.LUT R14, R14, 0x44, RZ, 0xfc, !PT ;  /* 0x000000440e0e7812 */ /* 0x000fc400078efcff */
[----:B------:R-:W-:Y:S02]  /*b5f0*/  SGXT.U32 R45, R45, 0x1 ;  /* 0x000000012d2d781a */ /* 0x000fe40000000000 */
[----:B------:R-:W-:Y:S01]  /*b600*/  LOP3.LUT R44, R44, 0x62, RZ, 0xfc, !PT ;  /* 0x000000622c2c7812 */ /* 0x000fe200078efcff */
[----:B------:R-:W-:Y:S01]  /*b610*/  IMAD R32, R14, UR4, RZ ;  /* 0x000000040e207c24 */ /* 0x000fe2000f8e02ff */
[----:B------:R-:W-:Y:S02]  /*b620*/  LOP3.LUT R45, R45, 0x64, RZ, 0xfc, !PT ;  /* 0x000000642d2d7812 */ /* 0x000fe400078efcff */
[--C-:B------:R-:W-:Y:S01]  /*b630*/  SHF.R.U32.HI R14, RZ, 0x6, R35.reuse ;  /* 0x00000006ff0e7819 */ /* 0x100fe20000011623 */
[----:B------:R-:W-:Y:S01]  /*b640*/  IMAD R23, R44, UR4, RZ ;  /* 0x000000042c177c24 */ /* 0x000fe2000f8e02ff */
[----:B------:R-:W-:Y:S01]  /*b650*/  SHF.R.U32.HI R44, RZ, 0x6, R35 ;  /* 0x00000006ff2c7819 */ /* 0x000fe20000011623 */
[----:B------:R-:W-:Y:S01]  /*b660*/  IMAD R21, R45, UR4, RZ ;  /* 0x000000042d157c24 */ /* 0x000fe2000f8e02ff */
[----:B------:R-:W-:-:S02]  /*b670*/  SGXT.U32 R14, R14, 0x1 ;  /* 0x000000010e0e781a */ /* 0x000fc40000000000 */
[----:B------:R-:W-:Y:S02]  /*b680*/  SHF.R.U32.HI R45, RZ, 0x6, R35 ;  /* 0x00000006ff2d7819 */ /* 0x000fe40000011623 */
[----:B------:R-:W-:Y:S02]  /*b690*/  SGXT.U32 R44, R44, 0x1 ;  /* 0x000000012c2c781a */ /* 0x000fe40000000000 */
[----:B------:R-:W-:Y:S02]  /*b6a0*/  LOP3.LUT R14, R14, 0x4a, RZ, 0xfc, !PT ;  /* 0x0000004a0e0e7812 */ /* 0x000fe400078efcff */
[----:B------:R-:W-:Y:S02]  /*b6b0*/  SGXT.U32 R45, R45, 0x1 ;  /* 0x000000012d2d781a */ /* 0x000fe40000000000 */
[----:B------:R-:W-:Y:S01]  /*b6c0*/  LOP3.LUT R44, R44, 0x68, RZ, 0xfc, !PT ;  /* 0x000000682c2c7812 */ /* 0x000fe200078efcff */
[----:B------:R-:W-:Y:S01]  /*b6d0*/  IMAD R30, R14, UR4, RZ ;  /* 0x000000040e1e7c24 */ /* 0x000fe2000f8e02ff */
[----:B------:R-:W-:-:S02]  /*b6e0*/  LOP3.LUT R45, R45, 0x6a, RZ, 0xfc, !PT ;  /* 0x0000006a2d2d7812 */ /* 0x000fc400078efcff */
[--C-:B------:R-:W-:Y:S02]  /*b6f0*/  SHF.R.U32.HI R28, RZ, 0x6, R35.reuse ;  /* 0x00000006ff1c7819 */ /* 0x100fe40000011623 */
[--C-:B------:R-:W-:Y:S01]  /*b700*/  SHF.R.U32.HI R14, RZ, 0x6, R35.reuse ;  /* 0x00000006ff0e7819 */ /* 0x100fe20000011623 */
[----:B------:R-:W-:Y:S01]  /*b710*/  IMAD R18, R44, UR4, RZ ;  /* 0x000000042c127c24 */ /* 0x000fe2000f8e02ff */
[--C-:B------:R-:W-:Y:S01]  /*b720*/  SHF.R.U32.HI R44, RZ, 0x6, R35.reuse ;  /* 0x00000006ff2c7819 */ /* 0x100fe20000011623 */
[----:B------:R-:W-:Y:S01]  /*b730*/  IMAD R5, R45, UR4, RZ ;  /* 0x000000042d057c24 */ /* 0x000fe2000f8e02ff */
[----:B------:R-:W-:Y:S02]  /*b740*/  SGXT.U32 R28, R28, 0x1 ;  /* 0x000000011c1c781a */ /* 0x000fe40000000000 */
[----:B------:R-:W-:Y:S02]  /*b750*/  SGXT.U32 R14, R14, 0x1 ;  /* 0x000000010e0e781a */ /* 0x000fe40000000000 */
[----:B------:R-:W-:-:S02]  /*b760*/  SHF.R.U32.HI R45, RZ, 0x6, R35 ;  /* 0x00000006ff2d7819 */ /* 0x000fc40000011623 */
[----:B------:R-:W-:Y:S02]  /*b770*/  SGXT.U32 R44, R44, 0x1 ;  /* 0x000000012c2c781a */ /* 0x000fe40000000000 */
[----:B------:R-:W-:Y:S02]  /*b780*/  LOP3.LUT R28, R28, 0x76, RZ, 0xfc, !PT ;  /* 0x000000761c1c7812 */ /* 0x000fe400078efcff */
[----:B------:R-:W-:Y:S02]  /*b790*/  LOP3.LUT R14, R14, 0x52, RZ, 0xfc, !PT ;  /* 0x000000520e0e7812 */ /* 0x000fe400078efcff */
[----:B------:R-:W-:Y:S01]  /*b7a0*/  SGXT.U32 R45, R45, 0x1 ;  /* 0x000000012d2d781a */ /* 0x000fe20000000000 */
[----:B------:R-:W-:Y:S01]  /*b7b0*/  IMAD R51, R28, UR4, RZ ;  /* 0x000000041c337c24 */ /* 0x000fe2000f8e02ff */
[----:B------:R-:W-:Y:S01]  /*b7c0*/  LOP3.LUT R44, R44, 0x72, RZ, 0xfc, !PT ;  /* 0x000000722c2c7812 */ /* 0x000fe200078efcff */
[----:B------:R-:W-:Y:S01]  /*b7d0*/  IMAD R15, R14, UR4, RZ ;  /* 0x000000040e0f7c24 */ /* 0x000fe2000f8e02ff */
[----:B------:R-:W-:Y:S01]  /*b7e0*/  LOP3.LUT R45, R45, 0x74, RZ, 0xfc, !PT ;  /* 0x000000742d2d7812 */ /* 0x000fe200078efcff */
[----:B------:R-:W0:Y:S01]  /*b7f0*/  S2R R28, SR_TID.X ;  /* 0x00000000001c7919 */ /* 0x000e220000002100 */
[--C-:B------:R-:W-:Y:S01]  /*b800*/  SHF.R.U32.HI R14, RZ, 0x6, R35.reuse ;  /* 0x00000006ff0e7819 */ /* 0x100fe20000011623 */
[----:B------:R1:W-:Y:S03]  /*b810*/  STS.U16 [R2+UR11+0x5b80], R7 ;  /* 0x005b800702007988 */ /* 0x0003e6000800040b */
[----:B------:R-:W-:Y:S01]  /*b820*/  SGXT.U32 R14, R14, 0x1 ;  /* 0x000000010e0e781a */ /* 0x000fe20000000000 */
[----:B------:R3:W-:Y:S01]  /*b830*/  STS.U16 [R2+UR11+0x5f80], R6 ;  /* 0x005f800602007988 */ /* 0x0007e2000800040b */
[----:B-1----:R-:W-:Y:S01]  /*b840*/  IMAD R7, R44, UR4, RZ ;  /* 0x000000042c077c24 */ /* 0x002fe2000f8e02ff */
[--C-:B------:R-:W-:Y:S01]  /*b850*/  SHF.R.U32.HI R44, RZ, 0x6, R35.reuse ;  /* 0x00000006ff2c7819 */ /* 0x100fe20000011623 */
[----:B------:R-:W-:Y:S01]  /*b860*/  IMAD.SHL.U32 R36, R33, 0x2, RZ ;  /* 0x0000000221247824 */ /* 0x000fe200078e00ff */
[----:B------:R-:W-:Y:S01]  /*b870*/  LOP3.LUT R14, R14, 0x58, RZ, 0xfc, !PT ;  /* 0x000000580e0e7812 */ /* 0x000fe200078efcff */
[----:B---3--:R-:W-:Y:S01]  /*b880*/  IMAD R6, R45, UR4, RZ ;  /* 0x000000042d067c24 */ /* 0x008fe2000f8e02ff */
[--C-:B------:R-:W-:Y:S01]  /*b890*/  SHF.R.U32.HI R45, RZ, 0x6, R35.reuse ;  /* 0x00000006ff2d7819 */ /* 0x100fe20000011623 */
[----:B------:R-:W-:Y:S01]  /*b8a0*/  IMAD.SHL.U32 R40, R15, 0x2, RZ ;  /* 0x000000020f287824 */ /* 0x000fe200078e00ff */
[----:B------:R-:W-:Y:S01]  /*b8b0*/  SGXT.U32 R44, R44, 0x1 ;  /* 0x000000012c2c781a */ /* 0x000fe20000000000 */
[----:B------:R-:W-:Y:S01]  /*b8c0*/  IMAD.SHL.U32 R46, R16, 0x2, RZ ;  /* 0x00000002102e7824 */ /* 0x000fe200078e00ff */
[----:B------:R-:W-:Y:S01]  /*b8d0*/  SGXT.U32 R45, R45, 0x1 ;  /* 0x000000012d2d781a */ /* 0x000fe20000000000 */
[----:B------:R-:W-:Y:S01]  /*b8e0*/  IMAD.SHL.U32 R10, R4, 0x2, RZ ;  /* 0x00000002040a7824 */ /* 0x000fe200078e00ff */
[----:B------:R-:W-:Y:S01]  /*b8f0*/  LOP3.LUT R44, R44, 0x78, RZ, 0xfc, !PT ;  /* 0x000000782c2c7812 */ /* 0x000fe200078efcff */
[----:B------:R-:W-:Y:S01]  /*b900*/  IMAD R24, R14, UR4, RZ ;  /* 0x000000040e187c24 */ /* 0x000fe2000f8e02ff */
[----:B------:R-:W-:Y:S01]  /*b910*/  LOP3.LUT R45, R45, 0x7a, RZ, 0xfc, !PT ;  /* 0x0000007a2d2d7812 */ /* 0x000fe200078efcff */
[----:B------:R-:W-:Y:S01]  /*b920*/  IMAD.HI R22, R4, 0x2, RZ ;  /* 0x0000000204167827 */ /* 0x000fe200078e02ff */
[--C-:B------:R-:W-:Y:S01]  /*b930*/  SHF.R.U32.HI R14, RZ, 0x6, R35.reuse ;  /* 0x00000006ff0e7819 */ /* 0x100fe20000011623 */
[----:B------:R1:W-:Y:S06]  /*b940*/  MEMBAR.ALL.CTA ;  /* 0x0000000000007992 */ /* 0x0003ec0000008000 */
[----:B-1----:R-:W1:Y:S01]  /*b950*/  FENCE.VIEW.ASYNC.S ;  /* 0x00000000000073c6 */ /* 0x002e620000000000 */
        /* <DEDUP_REMOVED lines=11> */
[----:B------:R-:W-:Y:S01]  /*ba10*/  SHF.R.U32.HI R14, RZ, 0x6, R35 ;  /* 0x00000006ff0e7819 */ /* 0x000fe20000011623 */
[-C--:B--2---:R-:W-:Y:S01]  /*ba20*/  IMAD R9, R44, R48.reuse, RZ ;  /* 0x000000302c097224 */ /* 0x084fe200078e02ff */
[--C-:B0-----:R-:W-:Y:S01]  /*ba30*/  SHF.R.U32.HI R44, RZ, 0x6, R28.reuse ;  /* 0x00000006ff2c7819 */ /* 0x101fe2000001161c */
[----:B------:R-:W-:Y:S01]  /*ba40*/  IMAD R41, R45, R48, RZ ;  /* 0x000000302d297224 */ /* 0x000fe200078e02ff */
[----:B------:R-:W-:Y:S02]  /*ba50*/  SGXT.U32 R14, R14, 0x1 ;  /* 0x000000010e0e781a */ /* 0x000fe40000000000 */
[--C-:B------:R-:W-:Y:S02]  /*ba60*/  SHF.R.U32.HI R45, RZ, 0x6, R28.reuse ;  /* 0x00000006ff2d7819 */ /* 0x100fe4000001161c */
[----:B------:R-:W-:Y:S02]  /*ba70*/  SHF.R.U32.HI R28, RZ, 0x6, R28 ;  /* 0x00000006ff1c7819 */ /* 0x000fe4000001161c */
[----:B------:R-:W-:-:S02]  /*ba80*/  SGXT.U32 R44, R44, 0x1 ;  /* 0x000000012c2c781a */ /* 0x000fc40000000000 */
[----:B------:R-:W-:Y:S02]  /*ba90*/  LOP3.LUT R14, R14, 0x66, RZ, 0xfc, !PT ;  /* 0x000000660e0e7812 */ /* 0x000fe400078efcff */
[----:B------:R-:W-:Y:S02]  /*baa0*/  SGXT.U32 R28, R28, 0x1 ;  /* 0x000000011c1c781a */ /* 0x000fe40000000000 */
[----:B------:R-:W-:Y:S02]  /*bab0*/  SGXT.U32 R45, R45, 0x1 ;  /* 0x000000012d2d781a */ /* 0x000fe40000000000 */
[----:B------:R-:W-:Y:S01]  /*bac0*/  LOP3.LUT R44, R44, 0x20, RZ, 0xfc, !PT ;  /* 0x000000202c2c7812 */ /* 0x000fe200078efcff */
[----:B------:R-:W-:Y:S01]  /*bad0*/  IMAD R19, R14, UR4, RZ ;  /* 0x000000040e137c24 */ /* 0x000fe2000f8e02ff */
[----:B------:R-:W-:Y:S02]  /*bae0*/  LOP3.LUT R28, R28, 0x1c, RZ, 0xfc, !PT ;  /* 0x0000001c1c1c7812 */ /* 0x000fe400078efcff */
[----:B------:R-:W-:-:S02]  /*baf0*/  LOP3.LUT R45, R45, 0x22, RZ, 0xfc, !PT ;  /* 0x000000222d2d7812 */ /* 0x000fc400078efcff */
[----:B------:R-:W-:Y:S01]  /*bb00*/  SHF.R.U32.HI R14, RZ, 0x6, R35 ;  /* 0x00000006ff0e7819 */ /* 0x000fe20000011623 */
[-C--:B------:R-:W-:Y:S02]  /*bb10*/  IMAD R12, R44, R48.reuse, RZ ;  /* 0x000000302c0c7224 */ /* 0x080fe400078e02ff */
[-C--:B------:R-:W-:Y:S01]  /*bb20*/  IMAD R25, R28, R48.reuse, RZ ;  /* 0x000000301c197224 */ /* 0x080fe200078e02ff */
[----:B------:R-:W-:Y:S01]  /*bb30*/  SGXT.U32 R14, R14, 0x1 ;  /* 0x000000010e0e781a */ /* 0x000fe20000000000 */
[----:B------:R-:W-:Y:S02]  /*bb40*/  IMAD R44, R45, R48, RZ ;  /* 0x000000302d2c7224 */ /* 0x000fe400078e02ff */
[C---:B------:R-:W-:Y:S01]  /*bb50*/  IMAD.SHL.U32 R28, R34.reuse, 0x2, RZ ;  /* 0x00000002221c7824 */ /* 0x040fe200078e00ff */
[----:B------:R0:W-:Y:S01]  /*bb60*/  STL [R1+0x6a8], R12 ;  /* 0x0006a80c01007387 */ /* 0x0001e20000100800 */
[----:B------:R-:W-:Y:S01]  /*bb70*/  IMAD.HI R34, R34, 0x2, RZ ;  /* 0x0000000222227827 */ /* 0x000fe200078e02ff */
[----:B------:R-:W-:-:S02]  /*bb80*/  LOP3.LUT R14, R14, 0x6c, RZ, 0xfc, !PT ;  /* 0x0000006c0e0e7812 */ /* 0x000fc400078efcff */
[----:B------:R-:W-:Y:S04]  /*bb90*/  STL [R1+0x694], R44 ;  /* 0x0006942c01007387 */ /* 0x000fe80000100800 */
[----:B------:R-:W-:Y:S01]  /*bba0*/  STL.64 [R1+0x678], R48 ;  /* 0x0006783001007387 */ /* 0x000fe20000100a00 */
[----:B0-----:R-:W-:-:S03]  /*bbb0*/  IMAD.HI R12, R33, 0x2, RZ ;  /* 0x00000002210c7827 */ /* 0x001fc600078e02ff */
[----:B------:R0:W-:Y:S01]  /*bbc0*/  STL [R1+0x94], R34 ;  /* 0x0000942201007387 */ /* 0x0001e20000100800 */
[----:B------:R-:W-:-:S03]  /*bbd0*/  IMAD R20, R14, UR4, RZ ;  /* 0x000000040e147c24 */ /* 0x000fc6000f8e02ff */
[----:B------:R-:W-:Y:S01]  /*bbe0*/  STL [R1+0x64], R36 ;  /* 0x0000642401007387 */ /* 0x000fe20000100800 */
[C---:B------:R-:W-:Y:S01]  /*bbf0*/  IMAD.HI R33, R32.reuse, 0x2, RZ ;  /* 0x0000000220217827 */ /* 0x040fe200078e02ff */
[--C-:B------:R-:W-:Y:S02]  /*bc00*/  SHF.R.U32.HI R14, RZ, 0x6, R35.reuse ;  /* 0x00000006ff0e7819 */ /* 0x100fe40000011623 */
[----:B------:R2:W-:Y:S01]  /*bc10*/  STL [R1+0xa8], R12 ;  /* 0x0000a80c01007387 */ /* 0x0005e20000100800 */
[----:B0-----:R-:W-:Y:S01]  /*bc20*/  IMAD.SHL.U32 R34, R32, 0x2, RZ ;  /* 0x0000000220227824 */ /* 0x001fe200078e00ff */
[----:B------:R-:W-:Y:S01]  /*bc30*/  SHF.R.U32.HI R35, RZ, 0x6, R35 ;  /* 0x00000006ff237819 */ /* 0x000fe20000011623 */
[----:B------:R-:W-:-:S03]  /*bc40*/  IMAD.HI R32, R8, 0x2, RZ ;  /* 0x0000000208207827 */ /* 0x000fc600078e02ff */
[----:B------:R-:W-:Y:S01]  /*bc50*/  STL [R1+0x60], R34 ;  /* 0x0000602201007387 */ /* 0x000fe20000100800 */
[----:B--2---:R-:W-:-:S03]  /*bc60*/  IMAD.SHL.U32 R12, R8, 0x2, RZ ;  /* 0x00000002080c7824 */ /* 0x004fc600078e00ff */
[----:B------:R0:W-:Y:S01]  /*bc70*/  STL [R1+0xac], R33 ;  /* 0x0000ac2101007387 */ /* 0x0001e20000100800 */
[----:B------:R-:W-:Y:S01]  /*bc80*/  SGXT.U32 R35, R35, 0x1 ;  /* 0x000000012323781a */ /* 0x000fe20000000000 */
[----:B------:R-:W-:Y:S02]  /*bc90*/  IMAD.SHL.U32 R8, R31, 0x2, RZ ;  /* 0x000000021f087824 */ /* 0x000fe400078e00ff */
[----:B------:R2:W-:Y:S01]  /*bca0*/  STL [R1+0x5c], R12 ;  /* 0x00005c0c01007387 */ /* 0x0005e20000100800 */
[----:B------:R-:W-:-:S03]  /*bcb0*/  LOP3.LUT R35, R35, 0x16, RZ, 0xfc, !PT ;  /* 0x0000001623237812 */ /* 0x000fc600078efcff */
[----:B------:R3:W-:Y:S01]  /*bcc0*/  STL [R1+0xb0], R32 ;  /* 0x0000b02001007387 */ /* 0x0007e20000100800 */
[----:B0-----:R-:W-:Y:S02]  /*bcd0*/  IMAD.SHL.U32 R33, R30, 0x2, RZ ;  /* 0x000000021e217824 */ /* 0x001fe400078e00ff */
[----:B--2---:R-:W-:-:S04]  /*bce0*/  IMAD.HI R12, R31, 0x2, RZ ;  /* 0x000000021f0c7827 */ /* 0x004fc800078e02ff */
[----:B---3--:R-:W-:Y:S01]  /*bcf0*/  IMAD.HI R32, R30, 0x2, RZ ;  /* 0x000000021e207827 */ /* 0x008fe200078e02ff */
[----:B------:R-:W-:Y:S03]  /*bd00*/  STL [R1+0x54], R33 ;  /* 0x0000542101007387 */ /* 0x000fe60000100800 */
[C---:B------:R-:W-:Y:S02]  /*bd10*/  IMAD.SHL.U32 R31, R29.reuse, 0x2, RZ ;  /* 0x000000021d1f7824 */ /* 0x040fe400078e00ff */
[----:B------:R-:W-:Y:S01]  /*bd20*/  IMAD.HI R30, R29, 0x2, RZ ;  /* 0x000000021d1e7827 */ /* 0x000fe200078e02ff */
[----:B------:R-:W-:Y:S03]  /*bd30*/  STL [R1+0xd8], R32 ;  /* 0x0000d82001007387 */ /* 0x000fe60000100800 */
[----:B------:R-:W-:Y:S01]  /*bd40*/  IMAD.SHL.U32 R29, R27, 0x2, RZ ;  /* 0x000000021b1d7824 */ /* 0x000fe200078e00ff */
[----:B------:R0:W-:Y:S01]  /*bd50*/  STL [R1+0x50], R31 ;  /* 0x0000501f01007387 */ /* 0x0001e20000100800 */
[----:B------:R-:W-:-:S02]  /*bd60*/  IMAD R35, R35, R48, RZ ;  /* 0x0000003023237224 */ /* 0x000fc400078e02ff */
[C---:B------:R-:W-:Y:S01]  /*bd70*/  IMAD.SHL.U32 R48, R24.reuse, 0x2, RZ ;  /* 0x0000000218307824 */ /* 0x040fe200078e00ff */
[----:B------:R-:W-:Y:S01]  /*bd80*/  STL [R1+0xdc], R30 ;  /* 0x0000dc1e01007387 */ /* 0x000fe20000100800 */
[----:B------:R-:W-:Y:S02]  /*bd90*/  IMAD.SHL.U32 R49, R3, 0x2, RZ ;  /* 0x0000000203317824 */ /* 0x000fe400078e00ff */
[----:B------:R-:W-:Y:S01]  /*bda0*/  IMAD.HI R47, R24, 0x2, RZ ;  /* 0x00000002182f7827 */ /* 0x000fe200078e02ff */
[----:B------:R2:W-:Y:S03]  /*bdb0*/  STL [R1+0x4c], R29 ;  /* 0x00004c1d01007387 */ /* 0x0005e60000100800 */
[----:B------:R-:W-:Y:S02]  /*bdc0*/  IMAD.SHL.U32 R24, R26, 0x2, RZ ;  /* 0x000000021a187824 */ /* 0x000fe400078e00ff */
[----:B0-----:R-:W-:Y:S01]  /*bdd0*/  IMAD.HI R31, R16, 0x2, RZ ;  /* 0x00000002101f7827 */ /* 0x001fe200078e02ff */
[----:B------:R-:W-:Y:S03]  /*bde0*/  STL [R1+0x680], R48 ;  /* 0x0006803001007387 */ /* 0x000fe60000100800 */
[----:B--2---:R-:W-:-:S04]  /*bdf0*/  IMAD.HI R29, R15, 0x2, RZ ;  /* 0x000000020f1d7827 */ /* 0x004fc800078e02ff */
[----:B------:R-:W-:Y:S01]  /*be00*/  IMAD.HI R15, R3, 0x2, RZ ;  /* 0x00000002030f7827 */ /* 0x000fe200078e02ff */
[----:B------:R-:W-:Y:S03]  /*be10*/  STL [R1+0x690], R49 ;  /* 0x0006903101007387 */ /* 0x000fe60000100800 */
[C---:B------:R-:W-:Y:S02]  /*be20*/  IMAD.SHL.U32 R3, R17.reuse, 0x2, RZ ;  /* 0x0000000211037824 */ /* 0x040fe400078e00ff */
[----:B------:R-:W-:Y:S01]  /*be30*/  IMAD.HI R17, R17, 0x2, RZ ;  /* 0x0000000211117827 */ /* 0x000fe200078e02ff */
[----:B------:R0:W-:Y:S03]  /*be40*/  STL.64 [R1+0x6b8], R24 ;  /* 0x0006b81801007387 */ /* 0x0001e60000100a00 */
[----:B------:R-:W-:-:S02]  /*be50*/  IMAD.SHL.U32 R16, R11, 0x2, RZ ;  /* 0x000000020b107824 */ /* 0x000fc400078e00ff */
[----:B------:R-:W-:Y:S01]  /*be60*/  IMAD.HI R33, R11, 0x2, RZ ;  /* 0x000000020b217827 */ /* 0x000fe200078e02ff */
[----:B------:R-:W-:Y:S03]  /*be70*/  STL.64 [R1+0x698], R46 ;  /* 0x0006982e01007387 */ /* 0x000fe60000100a00 */
[----:B------:R-:W-:Y:S02]  /*be80*/  IMAD.SHL.U32 R32, R21, 0x2, RZ ;  /* 0x0000000215207824 */ /* 0x000fe400078e00ff */
[----:B------:R-:W-:Y:S01]  /*be90*/  IMAD.HI R44, R27, 0x2, RZ ;  /* 0x000000021b2c7827 */ /* 0x000fe200078e02ff */
[----:B------:R2:W-:Y:S03]  /*bea0*/  STL.64 [R1+0x6a0], R16 ;  /* 0x0006a01001007387 */ /* 0x0005e60000100a00 */
[----:B------:R-:W-:Y:S01]  /*beb0*/  IMAD.HI R45, R21, 0x2, RZ ;  /* 0x00000002152d7827 */ /* 0x000fe200078e02ff */
[----:B------:R-:W-:Y:S03]  /*bec0*/  STL.64 [R1+0x6b0], R32 ;  /* 0x0006b02001007387 */ /* 0x000fe60000100a00 */
[----:B------:R-:W-:Y:S01]  /*bed0*/  IMAD.SHL.U32 R30, R19, 0x2, RZ ;  /* 0x00000002131e7824 */ /* 0x000fe200078e00ff */
[----:B------:R3:W-:Y:S04]  /*bee0*/  STL.64 [R1+0x6c0], R44 ;  /* 0x0006c02c01007387 */ /* 0x0007e80000100a00 */
[----:B------:R4:W-:Y:S04]  /*bef0*/  STL.64 [R1+0x6c8], R30 ;  /* 0x0006c81e01007387 */ /* 0x0009e80000100a00 */
[----:B0-----:R-:W4:Y:S04]  /*bf00*/  LDL.LU R25, [R1+0x64] ;  /* 0x0000640001197983 */ /* 0x001f280000300800 */
[----:B--2---:R-:W2:Y:S01]  /*bf10*/  LDL.LU R16, [R1+0x94] ;  /* 0x0000940001107983 */ /* 0x004ea20000300800 */
[----:B------:R-:W-:Y:S01]  /*bf20*/  SGXT.U32 R14, R14, 0x1 ;  /* 0x000000010e0e781a */ /* 0x000fe20000000000 */
[----:B---3--:R-:W-:-:S02]  /*bf30*/  IMAD.MOV.U32 R45, RZ, RZ, R10 ;  /* 0x000000ffff2d7224 */ /* 0x008fc400078e000a */
[----:B------:R-:W-:Y:S01]  /*bf40*/  IMAD.SHL.U32 R4, R13, 0x2, RZ ;  /* 0x000000020d047824 */ /* 0x000fe200078e00ff */
[----:B------:R-:W-:Y:S01]  /*bf50*/  LOP3.LUT R14, R14, 0x70, RZ, 0xfc, !PT ;  /* 0x000000700e0e7812 */ /* 0x000fe200078efcff */
[----:B------:R-:W3:Y:S01]  /*bf60*/  LDL.LU R17, [R1+0x60] ;  /* 0x0000600001117983 */ /* 0x000ee20000300800 */
[----:B------:R-:W-:-:S03]  /*bf70*/  IADD3 R44, P2, P3, R45, UR18, R53 ;  /* 0x000000122d2c7c10 */ /* 0x000fc6000fb5e035 */
[----:B------:R-:W-:Y:S01]  /*bf80*/  IMAD R14, R14, UR4, RZ ;  /* 0x000000040e0e7c24 */ /* 0x000fe2000f8e02ff */
[----:B------:R-:W3:Y:S01]  /*bf90*/  LDL.LU R32, [R1+0xa8] ;  /* 0x0000a80001207983 */ /* 0x000ee20000300800 */
[----:B------:R-:W-:-:S03]  /*bfa0*/  IMAD.HI R34, R26, 0x2, RZ ;  /* 0x000000021a227827 */ /* 0x000fc600078e02ff */
[----:B------:R-:W3:Y:S01]  /*bfb0*/  LDL.LU R33, [R1+0x5c] ;  /* 0x00005c0001217983 */ /* 0x000ee20000300800 */
[----:B----4-:R-:W-:Y:S02]  /*bfc0*/  IMAD.MOV.U32 R31, RZ, RZ, R4 ;  /* 0x000000ffff1f7224 */ /* 0x010fe400078e0004 */
[----:B------:R-:W-:Y:S01]  /*bfd0*/  IMAD.MOV.U32 R45, RZ, RZ, R22 ;  /* 0x000000ffff2d7224 */ /* 0x000fe200078e0016 */
[----:B------:R-:W4:Y:S01]  /*bfe0*/  LDL.LU R46, [R1+0xb0] ;  /* 0x0000b000012e7983 */ /* 0x000f220000300800 */
[C---:B------:R-:W-:Y:S02]  /*bff0*/  IMAD.SHL.U32 R4, R14.reuse, 0x2, RZ ;  /* 0x000000020e047824 */ /* 0x040fe400078e00ff */
[----:B------:R-:W-:Y:S01]  /*c000*/  IMAD.HI R21, R14, 0x2, RZ ;  /* 0x000000020e157827 */ /* 0x000fe200078e02ff */
[----:B------:R-:W4:Y:S03]  /*c010*/  LDL.LU R47, [R1+0x54] ;  /* 0x00005400012f7983 */ /* 0x000f260000300800 */
[C---:B------:R-:W-:Y:S01]  /*c020*/  IMAD.SHL.U32 R36, R7.reuse, 0x2, RZ ;  /* 0x0000000207247824 */ /* 0x040fe200078e00ff */
[----:B------:R-:W4:Y:S01]  /*c030*/  LDL.LU R49, [R1+0xd8] ;  /* 0x0000d80001317983 */ /* 0x000f220000300800 */
[----:B------:R-:W-:-:S03]  /*c040*/  IMAD.HI R26, R7, 0x2, RZ ;  /* 0x00000002071a7827 */ /* 0x000fc600078e02ff */
[----:B------:R-:W4:Y:S01]  /*c050*/  LDL.LU R48, [R1+0x4c] ;  /* 0x00004c0001307983 */ /* 0x000f220000300800 */
[C---:B------:R-:W-:Y:S02]  /*c060*/  IMAD.SHL.U32 R14, R51.reuse, 0x2, RZ ;  /* 0x00000002330e7824 */ /* 0x040fe400078e00ff */
[----:B------:R-:W-:Y:S02]  /*c070*/  IMAD.HI R7, R51, 0x2, RZ ;  /* 0x0000000233077827 */ /* 0x000fe400078e02ff */
[----:B------:R-:W4:Y:S02]  /*c080*/  LDL.LU R51, [R1+0x50] ;  /* 0x0000500001337983 */ /* 0x000f240000300800 */
[C---:B------:R-:W-:Y:S02]  /*c090*/  IMAD.SHL.U32 R38, R50.reuse, 0x2, RZ ;  /* 0x0000000232267824 */ /* 0x040fe400078e00ff */
[----:B------:R-:W-:Y:S01]  /*c0a0*/  IMAD.HI R42, R50, 0x2, RZ ;  /* 0x00000002322a7827 */ /* 0x000fe200078e02ff */
[----:B------:R-:W-:Y:S01]  /*c0b0*/  IADD3.X R45, PT, PT, R45, UR19, R0, P2, P3 ;  /* 0x000000132d2d7c10 */ /* 0x000fe200097e6400 */
[----:B------:R-:W4:Y:S02]  /*c0c0*/  LDL.LU R50, [R1+0xac] ;  /* 0x0000ac0001327983 */ /* 0x000f240000300800 */
[----:B------:R-:W-:Y:S01]  /*c0d0*/  IMAD.HI R13, R13, 0x2, RZ ;  /* 0x000000020d0d7827 */ /* 0x000fe200078e02ff */
[----:B------:R-:W-:-:S03]  /*c0e0*/  IADD3 R30, P4, P5, R31, UR18, R53 ;  /* 0x000000121f1e7c10 */ /* 0x000fc6000fd9e035 */
[C---:B------:R-:W-:Y:S02]  /*c0f0*/  IMAD.SHL.U32 R10, R20.reuse, 0x2, RZ ;  /* 0x00000002140a7824 */ /* 0x040fe400078e00ff */
[----:B------:R-:W-:-:S04]  /*c100*/  IMAD.HI R37, R20, 0x2, RZ ;  /* 0x0000000214257827 */ /* 0x000fc800078e02ff */
[C---:B------:R-:W-:Y:S02]  /*c110*/  IMAD.SHL.U32 R11, R23.reuse, 0x2, RZ ;  /* 0x00000002170b7824 */ /* 0x040fe400078e00ff */
[----:B------:R-:W-:-:S04]  /*c120*/  IMAD.HI R52, R23, 0x2, RZ ;  /* 0x0000000217347827 */ /* 0x000fc800078e02ff */
[C---:B------:R-:W-:Y:S02]  /*c130*/  IMAD.SHL.U32 R20, R6.reuse, 0x2, RZ ;  /* 0x0000000206147824 */ /* 0x040fe400078e00ff */
[----:B------:R-:W-:-:S04]  /*c140*/  IMAD.HI R39, R6, 0x2, RZ ;  /* 0x0000000206277827 */ /* 0x000fc800078e02ff */
[----:B------:R-:W-:Y:S02]  /*c150*/  IMAD.MOV.U32 R24, RZ, RZ, R13 ;  /* 0x000000ffff187224 */ /* 0x000fe400078e000d */
[C---:B------:R-:W-:Y:S02]  /*c160*/  IMAD.SHL.U32 R6, R2.reuse, 0x2, RZ ;  /* 0x0000000202067824 */ /* 0x040fe400078e00ff */
[----:B------:R-:W-:Y:S02]  /*c170*/  IMAD.HI R23, R2, 0x2, RZ ;  /* 0x0000000202177827 */ /* 0x000fe400078e02ff */
[----:B------:R-:W4:Y:S01]  /*c180*/  LDL.LU R2, [R1+0xdc] ;  /* 0x0000dc0001027983 */ /* 0x000f220000300800 */
[----:B------:R-:W-:-:S03]  /*c190*/  IADD3.X R31, PT, PT, R24, UR19, R0, P4, P5 ;  /* 0x00000013181f7c10 */ /* 0x000fc6000a7ea400 */
[----:B------:R0:W-:Y:S04]  /*c1a0*/  STL.64 [R1+0xb8], R44 ;  /* 0x0000b82c01007387 */ /* 0x0001e80000100a00 */
[----:B------:R1:W-:Y:S01]  /*c1b0*/  STL.64 [R1+0xc0], R30 ;  /* 0x0000c01e01007387 */ /* 0x0003e20000100a00 */
[----:B0-----:R-:W-:-:S03]  /*c1c0*/  IADD3 R44, P2, P3, R28, UR18, R53 ;  /* 0x000000121c2c7c10 */ /* 0x001fc6000fb5e035 */
[----:B-1----:R-:W4:Y:S01]  /*c1d0*/  LDL.LU.64 R30, [R1+0x6c8] ;  /* 0x0006c800011e7983 */ /* 0x002f220000300a00 */
[----:B------:R-:W-:Y:S01]  /*c1e0*/  IMAD.HI R43, R18, 0x2, RZ ;  /* 0x00000002122b7827 */ /* 0x000fe200078e02ff */
[----:B------:R-:W-:Y:S02]  /*c1f0*/  UIADD3 UR7, UPT, UPT, UR11, 0x8000, URZ ;  /* 0x000080000b077890 */ /* 0x000fe4000fffe0ff */
[----:B------:R-:W-:Y:S01]  /*c200*/  UIADD3 UR8, UPT, UPT, UR11, 0xc000, URZ ;  /* 0x0000c0000b087890 */ /* 0x000fe2000fffe0ff */
[----:B------:R-:W-:Y:S01]  /*c210*/  UMOV UR5, URZ ;  /* 0x000000ff00057c82 */ /* 0x000fe20008000000 */
[----:B------:R-:W-:Y:S01]  /*c220*/  BAR.SYNC.DEFER_BLOCKING 0x0 ;  /* 0x0000000000007b1d */ /* 0x000fe20000010000 */
[----:B--2---:R-:W-:-:S05]  /*c230*/  IADD3.X R45, PT, PT, R16, UR19, R0, P2, P3 ;  /* 0x00000013102d7c10 */ /* 0x004fca00097e6400 */
[----:B------:R0:W-:Y:S04]  /*c240*/  STL.64 [R1+0xc8], R44 ;  /* 0x0000c82c01007387 */ /* 0x0001e80000100a00 */
[----:B0-----:R-:W2:Y:S01]  /*c250*/  LDL.LU.64 R44, [R1+0x6c0] ;  /* 0x0006c000012c7983 */ /* 0x001ea20000300a00 */
[--C-:B------:R-:W-:Y:S02]  /*c260*/  IADD3 R24, P4, P5, R25, UR18, R53.reuse ;  /* 0x0000001219187c10 */ /* 0x100fe4000fd9e035 */
[--C-:B---3--:R-:W-:Y:S02]  /*c270*/  IADD3 R16, P2, P3, R17, UR18, R53.reuse ;  /* 0x0000001211107c10 */ /* 0x108fe4000fb5e035 */
[----:B------:R-:W-:Y:S02]  /*c280*/  IADD3.X R25, PT, PT, R32, UR19, R0, P4, P5 ;  /* 0x0000001320197c10 */ /* 0x000fe4000a7ea400 */
[----:B------:R-:W-:-:S03]  /*c290*/  IADD3 R32, P4, P5, R33, UR18, R53 ;  /* 0x0000001221207c10 */ /* 0x000fc6000fd9e035 */
[----:B------:R0:W-:Y:S01]  /*c2a0*/  STL.64 [R1+0xd0], R24 ;  /* 0x0000d01801007387 */ /* 0x0001e20000100a00 */
[--C-:B----4-:R-:W-:Y:S02]  /*c2b0*/  IADD3.X R33, PT, PT, R46, UR19, R0.reuse, P4, P5 ;  /* 0x000000132e217c10 */ /* 0x110fe4000a7ea400 */
[----:B------:R-:W-:Y:S01]  /*c2c0*/  IADD3 R46, P4, P5, R47, UR18, R53 ;  /* 0x000000122f2e7c10 */ /* 0x000fe2000fd9e035 */
[----:B0-----:R-:W3:Y:S01]  /*c2d0*/  LDL.LU.64 R24, [R1+0x6b8] ;  /* 0x0006b80001187983 */ /* 0x001ee20000300a00 */
[----:B------:R-:W-:-:S05]  /*c2e0*/  IADD3.X R17, PT, PT, R50, UR19, R0, P2, P3 ;  /* 0x0000001332117c10 */ /* 0x000fca00097e6400 */
[----:B------:R0:W-:Y:S01]  /*c2f0*/  STL.64 [R1+0x340], R16 ;  /* 0x0003401001007387 */ /* 0x0001e20000100a00 */
[----:B------:R-:W-:Y:S02]  /*c300*/  IADD3.X R47, PT, PT, R49, UR19, R0, P4, P5 ;  /* 0x00000013312f7c10 */ /* 0x000fe4000a7ea400 */
[--C-:B------:R-:W-:Y:S01]  /*c310*/  IADD3 R48, P4, P5, R48, UR18, R53.reuse ;  /* 0x0000001230307c10 */ /* 0x100fe2000fd9e035 */
[----:B------:R1:W-:Y:S01]  /*c320*/  STL.64 [R1+0x348], R32 ;  /* 0x0003482001007387 */ /* 0x0003e20000100a00 */
[----:B0-----:R-:W-:-:S04]  /*c330*/  IADD3 R16, P2, P3, R8, UR18, R53 ;  /* 0x0000001208107c10 */ /* 0x001fc8000fb5e035 */
[----:B------:R-:W-:Y:S01]  /*c340*/  IADD3.X R17, PT, PT, R12, UR19, R0, P2, P3 ;  /* 0x000000130c117c10 */ /* 0x000fe200097e6400 */
[----:B-1----:R-:W4:Y:S01]  /*c350*/  LDL.LU.64 R32, [R1+0x6b0] ;  /* 0x0006b00001207983 */ /* 0x002f220000300a00 */
[----:B------:R-:W-:-:S03]  /*c360*/  IADD3 R50, P2, P3, R51, UR18, R53 ;  /* 0x0000001233327c10 */ /* 0x000fc6000fb5e035 */
[----:B------:R-:W3:Y:S01]  /*c370*/  LDL.LU R12, [R1+0x6a8] ;  /* 0x0006a800010c7983 */ /* 0x000ee20000300800 */
[----:B------:R-:W-:-:S03]  /*c380*/  IADD3.X R51, PT, PT, R2, UR19, R0, P2, P3 ;  /* 0x0000001302337c10 */ /* 0x000fc600097e6400 */
[----:B------:R0:W-:Y:S04]  /*c390*/  STL.64 [R1+0x350], R16 ;  /* 0x0003501001007387 */ /* 0x0001e80000100a00 */
[----:B0-----:R-:W3:Y:S04]  /*c3a0*/  LDL.LU.64 R16, [R1+0x6a0] ;  /* 0x0006a00001107983 */ /* 0x001ee80000300a00 */
[----:B------:R0:W-:Y:S04]  /*c3b0*/  STL.64 [R1+0x358], R46 ;  /* 0x0003582e01007387 */ /* 0x0001e80000100a00 */
[----:B0-----:R-:W3:Y:S04]  /*c3c0*/  LDL.LU.64 R46, [R1+0x698] ;  /* 0x00069800012e7983 */ /* 0x001ee80000300a00 */
[----:B------:R-:W-:Y:S01]  /*c3d0*/  STL.64 [R1+0x360], R50 ;  /* 0x0003603201007387 */ /* 0x000fe20000100a00 */
[----:B--2---:R-:W-:-:S03]  /*c3e0*/  IADD3.X R49, PT, PT, R44, UR19, R0, P4, P5 ;  /* 0x000000132c317c10 */ /* 0x004fc6000a7ea400 */
[----:B------:R-:W2:Y:S04]  /*c3f0*/  LDL.LU R44, [R1+0x694] ;  /* 0x00069400012c7983 */ /* 0x000ea80000300800 */
[----:B------:R0:W-:Y:S04]  /*c400*/  STL.64 [R1+0x368], R48 ;  /* 0x0003683001007387 */ /* 0x0001e80000100a00 */
[----:B0-----:R-:W2:Y:S01]  /*c410*/  LDL.LU R49, [R1+0x690] ;  /* 0x0006900001317983 */ /* 0x001ea20000300800 */
[----:B------:R-:W-:-:S04]  /*c420*/  IADD3 R50, P2, P3, R40, UR18, R53 ;  /* 0x0000001228327c10 */ /* 0x000fc8000fb5e035 */
[----:B------:R-:W-:Y:S02]  /*c430*/  IADD3.X R51, PT, PT, R29, UR19, R0, P2, P3 ;  /* 0x000000131d337c10 */ /* 0x000fe400097e6400 */
[----:B------:R-:W3:Y:S04]  /*c440*/  LDL.LU R29, [R1+0x68c] ;  /* 0x00068c00011d7983 */ /* 0x000ee80000300800 */
[----:B------:R0:W-:Y:S02]  /*c450*/  STL.64 [R1+0x370], R50 ;  /* 0x0003703201007387 */ /* 0x0001e40000100a00 */
[--C-:B0-----:R-:W-:Y:S02]  /*c460*/  IADD3 R50, P2, P3, R3, UR18, R53.reuse ;  /* 0x0000001203327c10 */ /* 0x101fe4000fb5e035 */
[----:B------:R0:W5:Y:S01]  /*c470*/  LDL.LU R3, [R1+0x688] ;  /* 0x0006880001037983 */ /* 0x0001620000300800 */
[----:B--2---:R-:W-:-:S04]  /*c480*/  IADD3 R48, P4, P5, R49, UR18, R53 ;  /* 0x0000001231307c10 */ /* 0x004fc8000fd9e035 */
[--C-:B------:R-:W-:Y:S02]  /*c490*/  IADD3.X R49, PT, PT, R15, UR19, R0.reuse, P4, P5 ;  /* 0x000000130f317c10 */ /* 0x100fe4000a7ea400 */
[----:B------:R-:W2:Y:S04]  /*c4a0*/  LDL.LU R15, [R1+0x684] ;  /* 0x00068400010f7983 */ /* 0x000ea80000300800 */
[----:B------:R1:W-:Y:S04]  /*c4b0*/  STL.64 [R1+0x378], R48 ;  /* 0x0003783001007387 */ /* 0x0003e80000100a00 */
[----:B-1----:R-:W2:Y:S01]  /*c4c0*/  LDL.LU R48, [R1+0x680] ;  /* 0x0006800001307983 */ /* 0x002ea20000300800 */
[----:B---3--:R-:W-:-:S05]  /*c4d0*/  IADD3.X R51, PT, PT, R17, UR19, R0, P2, P3 ;  /* 0x0000001311337c10 */ /* 0x008fca00097e6400 */
[----:B------:R-:W-:Y:S01]  /*c4e0*/  STL.64 [R1+0x380], R50 ;  /* 0x0003803201007387 */ /* 0x000fe20000100a00 */
[----:B------:R-:W1:Y:S01]  /*c4f0*/  S2R R17, SR_TID.X ;  /* 0x0000000000117919 */ /* 0x000e620000002100 */
[----:B--2---:R-:W-:-:S04]  /*c500*/  IADD3 R48, P4, P5, R48, UR18, R53 ;  /* 0x0000001230307c10 */ /* 0x004fc8000fd9e035 */
[----:B------:R-:W-:-:S05]  /*c510*/  IADD3.X R49, PT, PT, R47, UR19, R0, P4, P5 ;  /* 0x000000132f317c10 */ /* 0x000fca000a7ea400 */
[----:B------:R2:W-:Y:S04]  /*c520*/  STL.64 [R1+0x388], R48 ;  /* 0x0003883001007387 */ /* 0x0005e80000100a00 */
[----:B--2---:R-:W2:Y:S01]  /*c530*/  LDL.LU.64 R48, [R1+0x678] ;  /* 0x0006780001307983 */ /* 0x004ea20000300a00 */
[----:B-1----:R-:W-:Y:S02]  /*c540*/  SHF.R.U32.HI R17, RZ, 0x6, R17 ;  /* 0x00000006ff117819 */ /* 0x002fe40000011611 */
[----:B------:R-:W-:Y:S02]  /*c550*/  IADD3 R50, P2, P3, R24, UR18, R53 ;  /* 0x0000001218327c10 */ /* 0x000fe4000fb5e035 */
[----:B------:R-:W-:Y:S02]  /*c560*/  SGXT.U32 R17, R17, 0x1 ;  /* 0x000000011111781a */ /* 0x000fe40000000000 */
[----:B------:R-:W-:-:S02]  /*c570*/  IADD3.X R51, PT, PT, R34, UR19, R0, P2, P3 ;  /* 0x0000001322337c10 */ /* 0x000fc400097e6400 */
[----:B------:R-:W-:Y:S01]  /*c580*/  LOP3.LUT R17, R17, 0x24, RZ, 0xfc, !PT ;  /* 0x0000002411117812 */ /* 0x000fe200078efcff */
[----:B------:R-:W3:Y:S01]  /*c590*/  LDL.LU R34, [R1+0x670] ;  /* 0x0006700001227983 */ /* 0x000ee20000300800 */
[--C-:B------:R-:W-:Y:S02]  /*c5a0*/  IADD3 R46, P4, P5, R46, UR18, R53.reuse ;  /* 0x000000122e2e7c10 */ /* 0x100fe4000fd9e035 */
[--C-:B------:R-:W-:Y:S02]  /*c5b0*/  IADD3 R16, P2, P3, R16, UR18, R53.reuse ;  /* 0x0000001210107c10 */ /* 0x100fe4000fb5e035 */
[----:B------:R-:W-:Y:S02]  /*c5c0*/  IADD3.X R47, PT, PT, R31, UR19, R0, P4, P5 ;  /* 0x000000131f2f7c10 */ /* 0x000fe4000a7ea400 */
[----:B------:R-:W1:Y:S01]  /*c5d0*/  S2R R31, SR_TID.X ;  /* 0x00000000001f7919 */ /* 0x000e620000002100 */
[----:B------:R-:W-:Y:S04]  /*c5e0*/  STL.64 [R1+0x390], R50 ;  /* 0x0003903201007387 */ /* 0x000fe80000100a00 */
[----:B------:R0:W-:Y:S01]  /*c5f0*/  STL.64 [R1+0x398], R46 ;  /* 0x0003982e01007387 */ /* 0x0001e20000100a00 */
[----:B------:R-:W-:Y:S01]  /*c600*/  IMAD.SHL.U32 R27, R18, 0x2, RZ ;  /* 0x00000002121b7824 */ /* 0x000fe200078e00ff */
[----:B0-----:R-:W-:-:S04]  /*c610*/  IADD3 R46, P4, P5, R11, UR18, R53 ;  /* 0x000000120b2e7c10 */ /* 0x001fc8000fd9e035 */
[----:B------:R-:W-:Y:S02]  /*c620*/  IADD3.X R47, PT, PT, R52, UR19, R0, P4, P5 ;  /* 0x00000013342f7c10 */ /* 0x000fe4000a7ea400 */
[----:B-1----:R-:W-:-:S04]  /*c630*/  SHF.R.U32.HI R31, RZ, 0x6, R31 ;  /* 0x00000006ff1f7819 */ /* 0x002fc8000001161f */
[----:B------:R-:W-:-:S04]  /*c640*/  SGXT.U32 R31, R31, 0x1 ;  /* 0x000000011f1f781a */ /* 0x000fc80000000000 */
[----:B------:R-:W-:Y:S01]  /*c650*/  LOP3.LUT R31, R31, 0x26, RZ, 0xfc, !PT ;  /* 0x000000261f1f7812 */ /* 0x000fe200078efcff */
[----:B------:R-:W-:Y:S01]  /*c660*/  IMAD.HI R19, R19, 0x2, RZ ;  /* 0x0000000213137827 */ /* 0x000fe200078e02ff */
[----:B------:R-:W-:-:S03]  /*c670*/  IADD3 R30, P4, P5, R30, UR18, R53 ;  /* 0x000000121e1e7c10 */ /* 0x000fc6000fd9e035 */
[C---:B------:R-:W-:Y:S02]  /*c680*/  IMAD.SHL.U32 R18, R5.reuse, 0x2, RZ ;  /* 0x0000000205127824 */ /* 0x040fe400078e00ff */
[----:B------:R-:W-:-:S04]  /*c690*/  IMAD.HI R5, R5, 0x2, RZ ;  /* 0x0000000205057827 */ /* 0x000fc800078e02ff */
[C---:B------:R-:W-:Y:S02]  /*c6a0*/  IMAD.SHL.U32 R13, R35.reuse, 0x2, RZ ;  /* 0x00000002230d7824 */ /* 0x040fe400078e00ff */
[----:B------:R-:W-:-:S04]  /*c6b0*/  IMAD.HI R35, R35, 0x2, RZ ;  /* 0x0000000223237827 */ /* 0x000fc800078e02ff */
[----:B------:R-:W-:Y:S02]  /*c6c0*/  IMAD.SHL.U32 R28, R41, 0x2, RZ ;  /* 0x00000002291c7824 */ /* 0x000fe400078e00ff */
[C---:B------:R-:W-:Y:S02]  /*c6d0*/  IMAD.SHL.U32 R22, R9.reuse, 0x2, RZ ;  /* 0x0000000209167824 */ /* 0x040fe400078e00ff */
[----:B------:R-:W-:-:S04]  /*c6e0*/  IMAD.HI R9, R9, 0x2, RZ ;  /* 0x0000000209097827 */ /* 0x000fc800078e02ff */
[----:B------:R-:W-:Y:S02]  /*c6f0*/  IMAD.SHL.U32 R8, R25, 0x2, RZ ;  /* 0x0000000219087824 */ /* 0x000fe400078e00ff */
[----:B------:R-:W-:-:S04]  /*c700*/  IMAD.HI R41, R41, 0x2, RZ ;  /* 0x0000000229297827 */ /* 0x000fc800078e02ff */
[----:B------:R-:W-:Y:S02]  /*c710*/  IMAD.SHL.U32 R40, R12, 0x2, RZ ;  /* 0x000000020c287824 */ /* 0x000fe400078e00ff */
[----:B------:R-:W-:-:S04]  /*c720*/  IMAD.HI R25, R25, 0x2, RZ ;  /* 0x0000000219197827 */ /* 0x000fc800078e02ff */
[----:B------:R-:W-:-:S04]  /*c730*/  IMAD.HI R12, R12, 0x2, RZ ;  /* 0x000000020c0c7827 */ /* 0x000fc800078e02ff */
[C---:B------:R-:W-:Y:S02]  /*c740*/  IMAD.SHL.U32 R24, R44.reuse, 0x2, RZ ;  /* 0x000000022c187824 */ /* 0x040fe400078e00ff */
[----:B------:R-:W-:Y:S01]  /*c750*/  IMAD.HI R44, R44, 0x2, RZ ;  /* 0x000000022c2c7827 */ /* 0x000fe200078e02ff */
[----:B------:R-:W-:-:S03]  /*c760*/  SHF.R.U32.HI R29, RZ, 0x6, R29 ;  /* 0x00000006ff1d7819 */ /* 0x000fc6000001161d */
[----:B--2---:R-:W-:Y:S01]  /*c770*/  IMAD R2, R17, R48, RZ ;  /* 0x0000003011027224 */ /* 0x004fe200078e02ff */
[----:B----4-:R-:W-:Y:S02]  /*c780*/  IADD3.X R17, PT, PT, R33, UR19, R0, P2, P3 ;  /* 0x0000001321117c10 */ /* 0x010fe400097e6400 */
[----:B------:R-:W-:-:S04]  /*c790*/  IADD3 R32, P2, P3, R32, UR18, R53 ;  /* 0x0000001220207c10 */ /* 0x000fc8000fb5e035 */
[----:B------:R-:W-:Y:S02]  /*c7a0*/  IADD3.X R33, PT, PT, R45, UR19, R0, P2, P3 ;  /* 0x000000132d217c10 */ /* 0x000fe400097e6400 */
[----:B------:R-:W0:Y:S01]  /*c7b0*/  S2R R45, SR_TID.X ;  /* 0x00000000002d7919 */ /* 0x000e220000002100 */
[C---:B------:R-:W-:Y:S01]  /*c7c0*/  IMAD.SHL.U32 R50, R2.reuse, 0x2, RZ ;  /* 0x0000000202327824 */ /* 0x040fe200078e00ff */
[----:B------:R1:W-:Y:S01]  /*c7d0*/  STL.64 [R1+0x3a0], R16 ;  /* 0x0003a01001007387 */ /* 0x0003e20000100a00 */
[----:B------:R-:W-:-:S04]  /*c7e0*/  IMAD.HI R11, R2, 0x2, RZ ;  /* 0x00000002020b7827 */ /* 0x000fc800078e02ff */
[----:B------:R-:W-:Y:S01]  /*c7f0*/  IMAD R2, R31, R48, RZ ;  /* 0x000000301f027224 */ /* 0x000fe200078e02ff */
[----:B-1----:R-:W2:Y:S04]  /*c800*/  LDL.LU.64 R16, [R1+0x668] ;  /* 0x0006680001107983 */ /* 0x002ea80000300a00 */
[----:B------:R1:W5:Y:S04]  /*c810*/  LDL.LU R52, [R1+0x660] ;  /* 0x0006600001347983 */ /* 0x0003680000300800 */
[----:B------:R4:W-:Y:S01]  /*c820*/  STL.64 [R1+0x3a8], R46 ;  /* 0x0003a82e01007387 */ /* 0x0009e20000100a00 */
[----:B0-----:R-:W-:-:S04]  /*c830*/  SHF.R.U32.HI R45, RZ, 0x6, R45 ;  /* 0x00000006ff2d7819 */ /* 0x001fc8000001162d */
[----:B------:R-:W-:Y:S01]  /*c840*/  SGXT.U32 R45, R45, 0x1 ;  /* 0x000000012d2d781a */ /* 0x000fe20000000000 */
[----:B----4-:R-:W4:Y:S03]  /*c850*/  LDL.LU.64 R46, [R1+0x658] ;  /* 0x00065800012e7983 */ /* 0x010f260000300a00 */
[----:B------:R-:W-:Y:S01]  /*c860*/  LOP3.LUT R45, R45, 0x28, RZ, 0xfc, !PT ;  /* 0x000000282d2d7812 */ /* 0x000fe200078efcff */
[----:B------:R0:W-:Y:S01]  /*c870*/  STL.64 [R1+0x3b0], R32 ;  /* 0x0003b02001007387 */ /* 0x0001e20000100a00 */
[C---:B------:R-:W-:Y:S01]  /*c880*/  IMAD.SHL.U32 R51, R2.reuse, 0x2, RZ ;  /* 0x0000000202337824 */ /* 0x040fe200078e00ff */
[----:B0-----:R-:W-:Y:S01]  /*c890*/  IADD3 R32, P2, P3, R27, UR18, R53 ;  /* 0x000000121b207c10 */ /* 0x001fe2000fb5e035 */
[----:B------:R-:W-:-:S04]  /*c8a0*/  IMAD.HI R27, R2, 0x2, RZ ;  /* 0x00000002021b7827 */ /* 0x000fc800078e02ff */
[----:B------:R-:W-:Y:S02]  /*c8b0*/  IMAD R2, R45, R48, RZ ;  /* 0x000000302d027224 */ /* 0x000fe400078e02ff */
[----:B------:R-:W0:Y:S01]  /*c8c0*/  S2R R45, SR_TID.X ;  /* 0x00000000002d7919 */ /* 0x000e220000002100 */
[--C-:B------:R-:W-:Y:S02]  /*c8d0*/  IADD3.X R31, PT, PT, R19, UR19, R0.reuse, P4, P5 ;  /* 0x00000013131f7c10 */ /* 0x100fe4000a7ea400 */
[--C-:B------:R-:W-:Y:S02]  /*c8e0*/  IADD3.X R33, PT, PT, R43, UR19, R0.reuse, P2, P3 ;  /* 0x000000132b217c10 */ /* 0x100fe400097e6400 */
[----:B------:R-:W-:Y:S01]  /*c8f0*/  IADD3 R18, P4, P5, R18, UR18, R53 ;  /* 0x0000001212127c10 */ /* 0x000fe2000fd9e035 */
[----:B------:R1:W-:Y:S03]  /*c900*/  STL.64 [R1+0x3b8], R30 ;  /* 0x0003b81e01007387 */ /* 0x0003e60000100a00 */
[----:B------:R-:W-:-:S02]  /*c910*/  IADD3.X R19, PT, PT, R5, UR19, R0, P4, P5 ;  /* 0x0000001305137c10 */ /* 0x000fc4000a7ea400 */
[----:B------:R-:W-:Y:S01]  /*c920*/  IADD3 R4, P4, P5, R4, UR18, R53 ;  /* 0x0000001204047c10 */ /* 0x000fe2000fd9e035 */
[----:B-1----:R-:W2:Y:S04]  /*c930*/  LDL.LU.64 R30, [R1+0x650] ;  /* 0x00065000011e7983 */ /* 0x002ea80000300a00 */
[----:B------:R1:W-:Y:S01]  /*c940*/  STL.64 [R1+0x3c0], R32 ;  /* 0x0003c02001007387 */ /* 0x0003e20000100a00 */
[----:B------:R-:W-:-:S03]  /*c950*/  IADD3.X R5, PT, PT, R21, UR19, R0, P4, P5 ;  /* 0x0000001315057c10 */ /* 0x000fc6000a7ea400 */
[----:B------:R0:W-:Y:S01]  /*c960*/  STL.64 [R1+0x3c8], R18 ;  /* 0x0003c81201007387 */ /* 0x0001e20000100a00 */
[----:B-1----:R-:W-:-:S04]  /*c970*/  IADD3 R32, P2, P3, R10, UR18, R53 ;  /* 0x000000120a207c10 */ /* 0x002fc8000fb5e035 */
[--C-:B------:R-:W-:Y:S01]  /*c980*/  IADD3.X R33, PT, PT, R37, UR19, R0.reuse, P2, P3 ;  /* 0x0000001325217c10 */ /* 0x100fe200097e6400 */
[----:B0-----:R-:W2:Y:S01]  /*c990*/  LDL.LU.64 R18, [R1+0x648] ;  /* 0x0006480001127983 */ /* 0x001ea20000300a00 */
[----:B------:R-:W-:Y:S02]  /*c9a0*/  IADD3 R36, P3, P2, R36, UR18, R53 ;  /* 0x0000001224247c10 */ /* 0x000fe4000fa7e035 */
[----:B------:R-:W-:Y:S01]  /*c9b0*/  SHF.R.U32.HI R45, RZ, 0x6, R45 ;  /* 0x00000006ff2d7819 */ /* 0x000fe2000001162d */
[----:B------:R0:W-:Y:S01]  /*c9c0*/  STL.64 [R1+0x3d0], R32 ;  /* 0x0003d02001007387 */ /* 0x0001e20000100a00 */
[----:B------:R-:W-:Y:S02]  /*c9d0*/  IADD3.X R37, PT, PT, R26, UR19, R0, P3, P2 ;  /* 0x000000131a257c10 */ /* 0x000fe40009fe4400 */
[----:B------:R-:W-:Y:S02]  /*c9e0*/  SGXT.U32 R45, R45, 0x1 ;  /* 0x000000012d2d781a */ /* 0x000fe40000000000 */
[----:B------:R-:W-:-:S02]  /*c9f0*/  IADD3 R20, P4, P5, R20, UR18, R53 ;  /* 0x0000001214147c10 */ /* 0x000fc4000fd9e035 */
[----:B------:R-:W-:Y:S01]  /*ca00*/  LOP3.LUT R45, R45, 0x2a, RZ, 0xfc, !PT ;  /* 0x0000002a2d2d7812 */ /* 0x000fe200078efcff */
[----:B0-----:R-:W2:Y:S04]  /*ca10*/  LDL.LU.64 R32, [R1+0x640] ;  /* 0x0006400001207983 */ /* 0x001ea80000300a00 */
[----:B------:R0:W-:Y:S01]  /*ca20*/  STL.64 [R1+0x3d8], R4 ;  /* 0x0003d80401007387 */ /* 0x0001e20000100a00 */
[--C-:B------:R-:W-:Y:S02]  /*ca30*/  IADD3.X R21, PT, PT, R39, UR19, R0.reuse, P4, P5 ;  /* 0x0000001327157c10 */ /* 0x100fe4000a7ea400 */
[----:B------:R-:W-:Y:S01]  /*ca40*/  IADD3 R38, P4, P5, R38, UR18, R53 ;  /* 0x0000001226267c10 */ /* 0x000fe2000fd9e035 */
[C---:B------:R-:W-:Y:S01]  /*ca50*/  IMAD.SHL.U32 R10, R2.reuse, 0x2, RZ ;  /* 0x00000002020a7824 */ /* 0x040fe200078e00ff */
[----:B0-----:R0:W5:Y:S04]  /*ca60*/  LDL.LU.64 R4, [R1+0x638] ;  /* 0x0006380001047983 */ /* 0x0011680000300a00 */
[----:B------:R1:W-:Y:S01]  /*ca70*/  STL.64 [R1+0x3e0], R36 ;  /* 0x0003e02401007387 */ /* 0x0003e20000100a00 */
[----:B------:R-:W-:Y:S01]  /*ca80*/  IMAD.HI R43, R2, 0x2, RZ ;  /* 0x00000002022b7827 */ /* 0x000fe200078e02ff */
[----:B------:R-:W-:-:S02]  /*ca90*/  IADD3.X R39, PT, PT, R42, UR19, R0, P4, P5 ;  /* 0x000000132a277c10 */ /* 0x000fc4000a7ea400 */
[----:B------:R0:W-:Y:S01]  /*caa0*/  STL.64 [R1+0x3e8], R20 ;  /* 0x0003e81401007387 */ /* 0x0001e20000100a00 */
[----:B------:R-:W-:Y:S01]  /*cab0*/  IMAD R2, R45, R48, RZ ;  /* 0x000000302d027224 */ /* 0x000fe200078e02ff */
[--C-:B-1----:R-:W-:Y:S01]  /*cac0*/  IADD3 R36, P3, P2, R14, UR18, R53.reuse ;  /* 0x000000120e247c10 */ /* 0x102fe2000fa7e035 */
[----:B------:R-:W1:Y:S03]  /*cad0*/  S2R R45, SR_TID.X ;  /* 0x00000000002d7919 */ /* 0x000e660000002100 */
[----:B------:R-:W-:Y:S01]  /*cae0*/  IADD3.X R37, PT, PT, R7, UR19, R0, P3, P2 ;  /* 0x0000001307257c10 */ /* 0x000fe20009fe4400 */
[----:B0-----:R0:W5:Y:S04]  /*caf0*/  LDL.LU.64 R20, [R1+0x630] ;  /* 0x0006300001147983 */ /* 0x0011680000300a00 */
[----:B------:R0:W-:Y:S04]  /*cb00*/  STL.64 [R1+0x3f0], R36 ;  /* 0x0003f02401007387 */ /* 0x0001e80000100a00 */
[----:B0-----:R0:W5:Y:S04]  /*cb10*/  LDL.LU.64 R36, [R1+0x628] ;  /* 0x0006280001247983 */ /* 0x0011680000300a00 */
[----:B------:R0:W-:Y:S02]  /*cb20*/  STL.64 [R1+0x3f8], R38 ;  /* 0x0003f82601007387 */ /* 0x0001e40000100a00 */
[----:B0-----:R-:W-:-:S04]  /*cb30*/  IADD3 R38, P4, P5, R13, UR18, R53 ;  /* 0x000000120d267c10 */ /* 0x001fc8000fd9e035 */
[----:B------:R-:W-:Y:S02]  /*cb40*/  IADD3.X R39, PT, PT, R35, UR19, R0, P4, P5 ;  /* 0x0000001323277c10 */ /* 0x000fe4000a7ea400 */
[----:B------:R-:W0:Y:S01]  /*cb50*/  S2R R35, SR_TID.X ;  /* 0x0000000000237919 */ /* 0x000e220000002100 */
[----:B-1----:R-:W-:Y:S02]  /*cb60*/  SHF.R.U32.HI R45, RZ, 0x6, R45 ;  /* 0x00000006ff2d7819 */ /* 0x002fe4000001162d */
[----:B------:R-:W-:Y:S02]  /*cb70*/  SHF.R.U32.HI R49, RZ, 0x6, R49 ;  /* 0x00000006ff317819 */ /* 0x000fe40000011631 */
[----:B------:R-:W-:Y:S02]  /*cb80*/  SGXT.U32 R45, R45, 0x1 ;  /* 0x000000012d2d781a */ /* 0x000fe40000000000 */
[----:B------:R-:W-:Y:S02]  /*cb90*/  IADD3 R6, P3, P2, R6, UR18, R53 ;  /* 0x0000001206067c10 */ /* 0x000fe4000fa7e035 */
[----:B------:R-:W-:-:S02]  /*cba0*/  LOP3.LUT R45, R45, 0x2c, RZ, 0xfc, !PT ;  /* 0x0000002c2d2d7812 */ /* 0x000fc400078efcff */
[----:B------:R-:W-:Y:S01]  /*cbb0*/  SGXT.U32 R49, R49, 0x1 ;  /* 0x000000013131781a */ /* 0x000fe20000000000 */
[C---:B------:R-:W-:Y:S01]  /*cbc0*/  IMAD.SHL.U32 R26, R2.reuse, 0x2, RZ ;  /* 0x00000002021a7824 */ /* 0x040fe200078e00ff */
[----:B------:R-:W-:Y:S01]  /*cbd0*/  IADD3.X R7, PT, PT, R23, UR19, R0, P3, P2 ;  /* 0x0000001317077c10 */ /* 0x000fe20009fe4400 */
[----:B------:R-:W-:Y:S01]  /*cbe0*/  IMAD.HI R14, R2, 0x2, RZ ;  /* 0x00000002020e7827 */ /* 0x000fe200078e02ff */
[----:B------:R-:W-:-:S03]  /*cbf0*/  LOP3.LUT R49, R49, 0x30, RZ, 0xfc, !PT ;  /* 0x0000003031317812 */ /* 0x000fc600078efcff */
[-C--:B------:R-:W-:Y:S01]  /*cc00*/  IMAD R2, R45, R48.reuse, RZ ;  /* 0x000000302d027224 */ /* 0x080fe200078e02ff */
[----:B------:R1:W-:Y:S03]  /*cc10*/  STL.64 [R1+0x400], R6 ;  /* 0x0004000601007387 */ /* 0x0003e60000100a00 */
[C---:B------:R-:W-:Y:S02]  /*cc20*/  IMAD.SHL.U32 R42, R2.reuse, 0x2, RZ ;  /* 0x00000002022a7824 */ /* 0x040fe400078e00ff */
[----:B------:R-:W-:Y:S01]  /*cc30*/  IMAD.HI R13, R2, 0x2, RZ ;  /* 0x00000002020d7827 */ /* 0x000fe200078e02ff */
[----:B0-----:R-:W-:Y:S01]  /*cc40*/  SHF.R.U32.HI R35, RZ, 0x6, R35 ;  /* 0x00000006ff237819 */ /* 0x001fe20000011623 */
[----:B-1----:R0:W5:Y:S03]  /*cc50*/  LDL.LU.64 R6, [R1+0x620] ;  /* 0x0006200001067983 */ /* 0x0021660000300a00 */
[----:B------:R-:W-:Y:S01]  /*cc60*/  SGXT.U32 R35, R35, 0x1 ;  /* 0x000000012323781a */ /* 0x000fe20000000000 */
[----:B------:R-:W-:Y:S01]  /*cc70*/  IMAD R2, R49, R48, RZ ;  /* 0x0000003031027224 */ /* 0x000fe200078e02ff */
[----:B------:R1:W-:Y:S02]  /*cc80*/  STL.64 [R1+0x28], R38 ;  /* 0x0000282601007387 */ /* 0x0003e40000100a00 */
[----:B------:R-:W-:Y:S01]  /*cc90*/  LOP3.LUT R35, R35, 0x32, RZ, 0xfc, !PT ;  /* 0x0000003223237812 */ /* 0x000fe200078efcff */
[----:B------:R-:W-:Y:S01]  /*cca0*/  IMAD.HI R49, R2, 0x2, RZ ;  /* 0x0000000202317827 */ /* 0x000fe200078e02ff */
[----:B-1----:R-:W-:-:S03]  /*ccb0*/  IADD3 R38, P4, P5, R28, UR18, R53 ;  /* 0x000000121c267c10 */ /* 0x002fc6000fd9e035 */
[----:B------:R-:W-:Y:S02]  /*ccc0*/  IMAD.SHL.U32 R28, R2, 0x2, RZ ;  /* 0x00000002021c7824 */ /* 0x000fe400078e00ff */
[----:B------:R-:W-:Y:S02]  /*ccd0*/  IMAD R2, R35, R48, RZ ;  /* 0x0000003023027224 */ /* 0x000fe400078e02ff */
[----:B------:R-:W1:Y:S01]  /*cce0*/  S2R R35, SR_TID.X ;  /* 0x0000000000237919 */ /* 0x000e620000002100 */
[--C-:B------:R-:W-:Y:S02]  /*ccf0*/  IADD3 R22, P3, P2, R22, UR18, R53.reuse ;  /* 0x0000001216167c10 */ /* 0x100fe4000fa7e035 */
[--C-:B------:R-:W-:Y:S02]  /*cd00*/  IADD3.X R39, PT, PT, R41, UR19, R0.reuse, P4, P5 ;  /* 0x0000001329277c10 */ /* 0x100fe4000a7ea400 */
[----:B------:R-:W-:Y:S02]  /*cd10*/  IADD3.X R23, PT, PT, R9, UR19, R0, P3, P2 ;  /* 0x0000001309177c10 */ /* 0x000fe40009fe4400 */
[----:B------:R-:W-:-:S02]  /*cd20*/  IADD3 R8, P3, P2, R8, UR18, R53 ;  /* 0x0000001208087c10 */ /* 0x000fc4000fa7e035 */
[--C-:B------:R-:W-:Y:S01]  /*cd30*/  IADD3 R40, P4, P5, R40, UR18, R53.reuse ;  /* 0x0000001228287c10 */ /* 0x100fe2000fd9e035 */
[----:B------:R0:W-:Y:S01]  /*cd40*/  STL.64 [R1+0x30], R22 ;  /* 0x0000301601007387 */ /* 0x0001e20000100a00 */
[--C-:B------:R-:W-:Y:S02]  /*cd50*/  IADD3.X R9, PT, PT, R25, UR19, R0.reuse, P3, P2 ;  /* 0x0000001319097c10 */ /* 0x100fe40009fe4400 */
[--C-:B------:R-:W-:Y:S02]  /*cd60*/  IADD3.X R41, PT, PT, R12, UR19, R0.reuse, P4, P5 ;  /* 0x000000130c297c10 */ /* 0x100fe4000a7ea400 */
[----:B------:R-:W-:Y:S01]  /*cd70*/  IADD3 R24, P3, P2, R24, UR18, R53 ;  /* 0x0000001218187c10 */ /* 0x000fe2000fa7e035 */
[----:B0-----:R0:W5:Y:S04]  /*cd80*/  LDL.LU.64 R22, [R1+0x618] ;  /* 0x0006180001167983 */ /* 0x0011680000300a00 */
[----:B------:R0:W-:Y:S01]  /*cd90*/  STL.64 [R1+0x38], R38 ;  /* 0x0000382601007387 */ /* 0x0001e20000100a00 */
[----:B------:R-:W-:-:S02]  /*cda0*/  IADD3.X R25, PT, PT, R44, UR19, R0, P3, P2 ;  /* 0x000000132c197c10 */ /* 0x000fc40009fe4400 */
[----:B-1----:R-:W-:Y:S01]  /*cdb0*/  SHF.R.U32.HI R35, RZ, 0x6, R35 ;  /* 0x00000006ff237819 */ /* 0x002fe20000011623 */
[----:B0-----:R0:W5:Y:S04]  /*cdc0*/  LDL.LU.64 R38, [R1+0x610] ;  /* 0x0006100001267983 */ /* 0x0011680000300a00 */
[----:B------:R1:W-:Y:S01]  /*cdd0*/  STL.64 [R1+0x40], R8 ;  /* 0x0000400801007387 */ /* 0x0003e20000100a00 */
[----:B------:R-:W-:-:S04]  /*cde0*/  SGXT.U32 R35, R35, 0x1 ;  /* 0x000000012323781a */ /* 0x000fc80000000000 */
[----:B------:R-:W-:Y:S01]  /*cdf0*/  LOP3.LUT R35, R35, 0x34, RZ, 0xfc, !PT ;  /* 0x0000003423237812 */ /* 0x000fe200078efcff */
[----:B-1----:R0:W5:Y:S04]  /*ce00*/  LDL.LU.64 R8, [R1+0x608] ;  /* 0x0006080001087983 */ /* 0x0021680000300a00 */
[----:B------:R1:W-:Y:S01]  /*ce10*/  STL.64 [R1+0x48], R40 ;  /* 0x0000482801007387 */ /* 0x0003e20000100a00 */
[----:B------:R-:W-:-:S03]  /*ce20*/  IMAD.SHL.U32 R12, R2, 0x2, RZ ;  /* 0x00000002020c7824 */ /* 0x000fc600078e00ff */
[----:B------:R0:W-:Y:S01]  /*ce30*/  STL.64 [R1+0x50], R24 ;  /* 0x0000501801007387 */ /* 0x0001e20000100a00 */
[--C-:B-1----:R-:W-:Y:S02]  /*ce40*/  IADD3 R40, P4, P5, R50, UR18, R53.reuse ;  /* 0x0000001232287c10 */ /* 0x102fe4000fd9e035 */
[--C-:B------:R-:W-:Y:S02]  /*ce50*/  IADD3 R50, P3, P2, R51, UR18, R53.reuse ;  /* 0x0000001233327c10 */ /* 0x100fe4000fa7e035 */
[--C-:B------:R-:W-:Y:S01]  /*ce60*/  IADD3.X R41, PT, PT, R11, UR19, R0.reuse, P4, P5 ;  /* 0x000000130b297c10 */ /* 0x100fe2000a7ea400 */
[----:B0-----:R0:W5:Y:S01]  /*ce70*/  LDL.LU.64 R24, [R1+0x600] ;  /* 0x0006000001187983 */ /* 0x0011620000300a00 */
[--C-:B------:R-:W-:Y:S01]  /*ce80*/  IADD3 R10, P4, P5, R10, UR18, R53.reuse ;  /* 0x000000120a0a7c10 */ /* 0x100fe2000fd9e035 */
[----:B------:R-:W-:Y:S01]  /*ce90*/  IMAD.HI R45, R2, 0x2, RZ ;  /* 0x00000002022d7827 */ /* 0x000fe200078e02ff */
[--C-:B------:R-:W-:Y:S01]  /*cea0*/  IADD3.X R51, PT, PT, R27, UR19, R0.reuse, P3, P2 ;  /* 0x000000131b337c10 */ /* 0x100fe20009fe4400 */
[----:B------:R1:W-:Y:S01]  /*ceb0*/  STL.64 [R1+0x58], R40 ;  /* 0x0000582801007387 */ /* 0x0003e20000100a00 */
[----:B------:R-:W-:Y:S01]  /*cec0*/  IADD3 R26, P3, P2, R26, UR18, R53 ;  /* 0x000000121a1a7c10 */ /* 0x000fe2000fa7e035 */
[----:B------:R-:W-:Y:S01]  /*ced0*/  IMAD R2, R35, R48, RZ ;  /* 0x0000003023027224 */ /* 0x000fe200078e02ff */
[----:B------:R-:W-:-:S02]  /*cee0*/  IADD3.X R11, PT, PT, R43, UR19, R0, P4, P5 ;  /* 0x000000132b0b7c10 */ /* 0x000fc4000a7ea400 */
[----:B------:R-:W-:Y:S02]  /*cef0*/  SGXT.U32 R29, R29, 0x1 ;  /* 0x000000011d1d781a */ /* 0x000fe40000000000 */
[----:B------:R-:W-:Y:S02]  /*cf00*/  IADD3 R42, P4, P5, R42, UR18, R53 ;  /* 0x000000122a2a7c10 */ /* 0x000fe4000fd9e035 */
[----:B------:R-:W-:Y:S01]  /*cf10*/  IADD3.X R27, PT, PT, R14, UR19, R0, P3, P2 ;  /* 0x000000130e1b7c10 */ /* 0x000fe20009fe4400 */
[----:B-1----:R0:W5:Y:S04]  /*cf20*/  LDL.LU.64 R40, [R1+0x5f8] ;  /* 0x0005f80001287983 */ /* 0x0021680000300a00 */
[----:B------:R-:W3:Y:S01]  /*cf30*/  LDL R35, [R1+0x568] ;  /* 0x0005680001237983 */ /* 0x000ee20000100800 */
[----:B------:R-:W-:-:S02]  /*cf40*/  LOP3.LUT R29, R29, 0x36, RZ, 0xfc, !PT ;  /* 0x000000361d1d7812 */ /* 0x000fc400078efcff */
[----:B------:R-:W-:Y:S01]  /*cf50*/  IADD3.X R43, PT, PT, R13, UR19, R0, P4, P5 ;  /* 0x000000130d2b7c10 */ /* 0x000fe2000a7ea400 */
[----:B------:R1:W-:Y:S01]  /*cf60*/  STL.64 [R1+0x60], R50 ;  /* 0x0000603201007387 */ /* 0x0003e20000100a00 */
[----:B------:R-:W-:-:S03]  /*cf70*/  IADD3 R28, P3, P2, R28, UR18, R53 ;  /* 0x000000121c1c7c10 */ /* 0x000fc6000fa7e035 */
[----:B------:R0:W-:Y:S01]  /*cf80*/  STL.64 [R1+0x68], R10 ;  /* 0x0000680a01007387 */ /* 0x0001e20000100a00 */
[----:B------:R-:W-:-:S04]  /*cf90*/  IMAD.HI R44, R2, 0x2, RZ ;  /* 0x00000002022c7827 */ /* 0x000fc800078e02ff */
[----:B-1----:R-:W-:Y:S01]  /*cfa0*/  IMAD.SHL.U32 R50, R2, 0x2, RZ ;  /* 0x0000000202327824 */ /* 0x002fe200078e00ff */
[----:B0-----:R0:W5:Y:S01]  /*cfb0*/  LDL.LU.64 R10, [R1+0x5f0] ;  /* 0x0005f000010a7983 */ /* 0x0011620000300a00 */
[----:B------:R-:W-:-:S03]  /*cfc0*/  IMAD R2, R29, R48, RZ ;  /* 0x000000301d027224 */ /* 0x000fc600078e02ff */
[----:B------:R0:W5:Y:S01]  /*cfd0*/  LDL.LU R14, [R1+0x5e8] ;  /* 0x0005e800010e7983 */ /* 0x0001620000300800 */
[----:B------:R-:W-:-:S03]  /*cfe0*/  IADD3.X R29, PT, PT, R49, UR19, R0, P3, P2 ;  /* 0x00000013311d7c10 */ /* 0x000fc60009fe4400 */
[----:B------:R1:W-:Y:S04]  /*cff0*/  STL.64 [R1+0x70], R26 ;  /* 0x0000701a01007387 */ /* 0x0003e80000100a00 */
[----:B-1----:R0:W5:Y:S04]  /*d000*/  LDL.LU.64 R26, [R1+0x5e0] ;  /* 0x0005e000011a7983 */ /* 0x0021680000300a00 */
[----:B------:R1:W-:Y:S04]  /*d010*/  STL.64 [R1+0x78], R42 ;  /* 0x0000782a01007387 */ /* 0x0003e80000100a00 */
[----:B-1----:R0:W5:Y:S04]  /*d020*/  LDL.LU.64 R42, [R1+0x5d8] ;  /* 0x0005d800012a7983 */ /* 0x0021680000300a00 */
[----:B------:R-:W3:Y:S04]  /*d030*/  LDL.LU R49, [R1+0x5d0] ;  /* 0x0005d00001317983 */ /* 0x000ee80000300800 */
[----:B------:R1:W-:Y:S02]  /*d040*/  STL.64 [R1+0x80], R28 ;  /* 0x0000801c01007387 */ /* 0x0003e40000100a00 */
[----:B-1----:R-:W-:-:S02]  /*d050*/  IADD3 R28, P3, P2, R50, UR18, R53 ;  /* 0x00000012321c7c10 */ /* 0x002fc4000fa7e035 */
[----:B------:R-:W1:Y:S01]  /*d060*/  S2R R50, SR_TID.X ;  /* 0x0000000000327919 */ /* 0x000e620000002100 */
[----:B------:R-:W-:Y:S02]  /*d070*/  IMAD.MOV.U32 R13, RZ, RZ, R45 ;  /* 0x000000ffff0d7224 */ /* 0x000fe400078e002d */
[C---:B------:R-:W-:Y:S02]  /*d080*/  IMAD.SHL.U32 R51, R2.reuse, 0x2, RZ ;  /* 0x0000000202337824 */ /* 0x040fe400078e00ff */
[----:B------:R-:W-:Y:S01]  /*d090*/  IMAD.HI R45, R2, 0x2, RZ ;  /* 0x00000002022d7827 */ /* 0x000fe200078e02ff */
[----:B------:R-:W-:-:S04]  /*d0a0*/  IADD3 R12, P4, P5, R12, UR18, R53 ;  /* 0x000000120c0c7c10 */ /* 0x000fc8000fd9e035 */
[--C-:B------:R-:W-:Y:S02]  /*d0b0*/  IADD3.X R13, PT, PT, R13, UR19, R0.reuse, P4, P5 ;  /* 0x000000130d0d7c10 */ /* 0x100fe4000a7ea400 */
[----:B------:R-:W-:-:S03]  /*d0c0*/  IADD3.X R29, PT, PT, R44, UR19, R0, P3, P2 ;  /* 0x000000132c1d7c10 */ /* 0x000fc60009fe4400 */
[----:B------:R0:W-:Y:S01]  /*d0d0*/  STL.64 [R1+0x88], R12 ;  /* 0x0000880c01007387 */ /* 0x0001e20000100a00 */
[--C-:B-1----:R-:W-:Y:S02]  /*d0e0*/  SHF.R.U32.HI R2, RZ, 0x6, R50.reuse ;  /* 0x00000006ff027819 */ /* 0x102fe40000011632 */
[----:B------:R-:W-:Y:S02]  /*d0f0*/  SHF.R.U32.HI R50, RZ, 0x6, R50 ;  /* 0x00000006ff327819 */ /* 0x000fe40000011632 */
[----:B------:R-:W-:Y:S02]  /*d100*/  SGXT.U32 R2, R2, 0x1 ;  /* 0x000000010202781a */ /* 0x000fe40000000000 */
[----:B------:R-:W-:Y:S02]  /*d110*/  SGXT.U32 R50, R50, 0x1 ;  /* 0x000000013232781a */ /* 0x000fe40000000000 */
[----:B------:R-:W-:Y:S02]  /*d120*/  LOP3.LUT R2, R2, 0x7c, RZ, 0xfc, !PT ;  /* 0x0000007c02027812 */ /* 0x000fe400078efcff */
[----:B------:R-:W-:-:S03]  /*d130*/  LOP3.LUT R50, R50, 0x38, RZ, 0xfc, !PT ;  /* 0x0000003832327812 */ /* 0x000fc600078efcff */
[----:B------:R-:W-:Y:S02]  /*d140*/  IMAD R2, R2, UR4, RZ ;  /* 0x0000000402027c24 */ /* 0x000fe4000f8e02ff */
[----:B------:R-:W-:Y:S01]  /*d150*/  IMAD R50, R50, R48, RZ ;  /* 0x0000003032327224 */ /* 0x000fe200078e02ff */
[--C-:B0-----:R-:W-:Y:S01]  /*d160*/  IADD3 R12, P4, P5, R51, UR18, R53.reuse ;  /* 0x00000012330c7c10 */ /* 0x101fe2000fd9e035 */
[----:B------:R-:W-:Y:S02]  /*d170*/  IMAD.SHL.U32 R44, R2, 0x2, RZ ;  /* 0x00000002022c7824 */ /* 0x000fe400078e00ff */
[C---:B------:R-:W-:Y:S01]  /*d180*/  IMAD.SHL.U32 R51, R50.reuse, 0x2, RZ ;  /* 0x0000000232337824 */ /* 0x040fe200078e00ff */
[----:B------:R0:W-:Y:S01]  /*d190*/  STL.64 [R1+0x90], R28 ;  /* 0x0000901c01007387 */ /* 0x0001e20000100a00 */
[----:B------:R-:W-:Y:S01]  /*d1a0*/  IADD3.X R13, PT, PT, R45, UR19, R0, P4, P5 ;  /* 0x000000132d0d7c10 */ /* 0x000fe2000a7ea400 */
[----:B------:R-:W-:Y:S01]  /*d1b0*/  IMAD.HI R50, R50, 0x2, RZ ;  /* 0x0000000232327827 */ /* 0x000fe200078e02ff */
[----:B------:R-:W-:-:S03]  /*d1c0*/  IADD3 R44, P4, P5, R44, UR18, R53 ;  /* 0x000000122c2c7c10 */ /* 0x000fc6000fd9e035 */
[----:B------:R-:W-:Y:S01]  /*d1d0*/  IMAD.HI R2, R2, 0x2, RZ ;  /* 0x0000000202027827 */ /* 0x000fe200078e02ff */
[----:B0-----:R-:W-:-:S04]  /*d1e0*/  IADD3 R28, P3, P2, R51, UR18, R53 ;  /* 0x00000012331c7c10 */ /* 0x001fc8000fa7e035 */
[--C-:B------:R-:W-:Y:S02]  /*d1f0*/  IADD3.X R45, PT, PT, R2, UR19, R0.reuse, P4, P5 ;  /* 0x00000013022d7c10 */ /* 0x100fe4000a7ea400 */
[----:B------:R-:W-:Y:S01]  /*d200*/  IADD3.X R29, PT, PT, R50, UR19, R0, P3, P2 ;  /* 0x00000013321d7c10 */ /* 0x000fe20009fe4400 */
[----:B------:R0:W-:Y:S01]  /*d210*/  STL.64 [R1+0xa8], R12 ;  /* 0x0000a80c01007387 */ /* 0x0001e20000100a00 */
[----:B--2---:R-:W-:Y:S02]  /*d220*/  IADD3 R30, P3, PT, R30, UR18, RZ ;  /* 0x000000121e1e7c10 */ /* 0x004fe4000ff7e0ff */
[----:B------:R-:W-:Y:S02]  /*d230*/  IADD3 R50, P5, PT, R31, UR18, RZ ;  /* 0x000000121f327c10 */ /* 0x000fe4000ffbe0ff */
[----:B----4-:R-:W-:Y:S02]  /*d240*/  IADD3 R46, P2, PT, R46, UR18, RZ ;  /* 0x000000122e2e7c10 */ /* 0x010fe4000ff5e0ff */
[----:B------:R-:W-:Y:S01]  /*d250*/  IADD3.X R31, PT, PT, R15, UR19, RZ, P3, !PT ;  /* 0x000000130f1f7c10 */ /* 0x000fe20009ffe4ff */
[----:B0-----:R0:W5:Y:S04]  /*d260*/  LDL.LU.64 R12, [R1+0x5c8] ;  /* 0x0005c800010c7983 */ /* 0x0011680000300a00 */
[----:B------:R1:W-:Y:S01]  /*d270*/  STL.64 [R1+0xb0], R28 ;  /* 0x0000b01c01007387 */ /* 0x0003e20000100a00 */
[----:B------:R-:W-:-:S02]  /*d280*/  IADD3.X R51, PT, PT, R19, UR19, RZ, P5, !PT ;  /* 0x0000001313337c10 */ /* 0x000fc4000affe4ff */
[----:B------:R-:W-:Y:S01]  /*d290*/  IADD3 R18, P5, PT, R18, UR18, RZ ;  /* 0x0000001212127c10 */ /* 0x000fe2000ffbe0ff */
[----:B-1----:R0:W5:Y:S04]  /*d2a0*/  LDL.LU.64 R28, [R1+0x5c0] ;  /* 0x0005c000011c7983 */ /* 0x0021680000300a00 */
[----:B------:R1:W-:Y:S01]  /*d2b0*/  STL.64 [R1+0x408], R44 ;  /* 0x0004082c01007387 */ /* 0x0003e20000100a00 */
[----:B---3--:R-:W-:-:S03]  /*d2c0*/  IADD3.X R19, PT, PT, R34, UR19, RZ, P5, !PT ;  /* 0x0000001322137c10 */ /* 0x008fc6000affe4ff */
[----:B-1----:R0:W5:Y:S01]  /*d2d0*/  LDL.LU.64 R44, [R1+0x5b8] ;  /* 0x0005b800012c7983 */ /* 0x0021620000300a00 */
[----:B------:R-:W-:-:S04]  /*d2e0*/  SHF.R.S32.HI R0, RZ, 0x1f, R35 ;  /* 0x0000001fff007819 */ /* 0x000fc80000011423 */
[----:B------:R-:W-:-:S04]  /*d2f0*/  LEA.HI R0, R0, R35, RZ, 0x7 ;  /* 0x0000002300007211 */ /* 0x000fc800078f38ff */
[----:B------:R-:W-:Y:S01]  /*d300*/  SHF.R.S32.HI R0, RZ, 0x7, R0 ;  /* 0x00000007ff007819 */ /* 0x000fe20000011400 */
[----:B------:R-:W-:-:S03]  /*d310*/  IMAD.SHL.U32 R2, R49, 0x80, RZ ;  /* 0x0000008031027824 */ /* 0x000fc600078e00ff */
[----:B------:R-:W-:Y:S01]  /*d320*/  VIMNMX R49, PT, PT, R0, 0x1, !PT ;  /* 0x0000000100317848 */ /* 0x000fe20007fe0100 */
[----:B------:R-:W-:Y:S01]  /*d330*/  IMAD.SHL.U32 R0, R48, 0x80, RZ ;  /* 0x0000008030007824 */ /* 0x000fe200078e00ff */
[----:B------:R-:W-:-:S03]  /*d340*/  IADD3 R48, P4, PT, R47, UR18, RZ ;  /* 0x000000122f307c10 */ /* 0x000fc6000ff9e0ff */
[----:B------:R-:W-:Y:S01]  /*d350*/  VIADD R53, R49, 0xffffffff ;  /* 0xffffffff31357836 */ /* 0x000fe20000000000 */
[----:B------:R-:W-:Y:S02]  /*d360*/  IADD3.X R49, PT, PT, R33, UR19, RZ, P4, !PT ;  /* 0x0000001321317c10 */ /* 0x000fe4000a7fe4ff */
[----:B------:R-:W-:Y:S02]  /*d370*/  IADD3 R32, P4, PT, R32, UR18, RZ ;  /* 0x0000001220207c10 */ /* 0x000fe4000ff9e0ff */
[----:B------:R-:W-:Y:S01]  /*d380*/  STL [R1+0xd8], R53 ;  /* 0x0000d83501007387 */ /* 0x000fe20000100800 */
[----:B------:R-:W-:-:S03]  /*d390*/  IADD3.X R47, PT, PT, R16, UR19, RZ, P2, !PT ;  /* 0x00000013102f7c10 */ /* 0x000fc600097fe4ff */
[----:B------:R0:W5:Y:S01]  /*d3a0*/  LDL.LU R15, [R1+0x5b0] ;  /* 0x0005b000010f7983 */ /* 0x0001620000300800 */
[----:B------:R-:W-:-:S03]  /*d3b0*/  IADD3.X R33, PT, PT, R17, UR19, RZ, P4, !PT ;  /* 0x0000001311217c10 */ /* 0x000fc6000a7fe4ff */
[----:B------:R1:W-:Y:S01]  /*d3c0*/  STL.64 [R1], R30 ;  /* 0x0000001e01007387 */ /* 0x0003e20000100a00 */
[----:B------:R-:W-:-:S03]  /*d3d0*/  ISETP.LT.OR P2, PT, R35, 0x80, P0 ;  /* 0x000000802300780c */ /* 0x000fc60000741670 */
[----:B-1----:R0:W5:Y:S04]  /*d3e0*/  LDL.LU.64 R30, [R1+0x5a8] ;  /* 0x0005a800011e7983 */ /* 0x0021680000300a00 */
[----:B------:R0:W5:Y:S04]  /*d3f0*/  LDL.LU R16, [R1+0x5a0] ;  /* 0x0005a00001107983 */ /* 0x0001680000300800 */
[----:B------:R1:W-:Y:S01]  /*d400*/  STL.64 [R1+0x8], R46 ;  /* 0x0000082e01007387 */ /* 0x0003e20000100a00 */
[----:B------:R-:W-:-:S03]  /*d410*/  ISETP.NE.U32.AND P3, PT, R53, RZ, PT ;  /* 0x000000ff3500720c */ /* 0x000fc60003f65070 */
[----:B-1----:R0:W5:Y:S04]  /*d420*/  LDL.LU.64 R46, [R1+0x598] ;  /* 0x00059800012e7983 */ /* 0x0021680000300a00 */
[----:B------:R0:W5:Y:S04]  /*d430*/  LDL.LU R17, [R1+0x590] ;  /* 0x0005900001117983 */ /* 0x0001680000300800 */
[----:B------:R1:W-:Y:S04]  /*d440*/  STL.64 [R1+0x10], R32 ;  /* 0x0000102001007387 */ /* 0x0003e80000100a00 */
[----:B-1----:R0:W5:Y:S04]  /*d450*/  LDL.LU.64 R32, [R1+0x588] ;  /* 0x0005880001207983 */ /* 0x0021680000300a00 */
[----:B------:R0:W5:Y:S04]  /*d460*/  LDL.LU R34, [R1+0x580] ;  /* 0x0005800001227983 */ /* 0x0001680000300800 */
[----:B------:R1:W-:Y:S04]  /*d470*/  STL.64 [R1+0x18], R18 ;  /* 0x0000181201007387 */ /* 0x0003e80000100a00 */
[----:B-1----:R0:W5:Y:S04]  /*d480*/  LDL.LU.64 R18, [R1+0x578] ;  /* 0x0005780001127983 */ /* 0x0021680000300a00 */
[----:B------:R0:W5:Y:S04]  /*d490*/  LDL.LU R35, [R1+0x574] ;  /* 0x0005740001237983 */ /* 0x0001680000300800 */
[----:B------:R0:W5:Y:S01]  /*d4a0*/  LDL.LU R53, [R1+0x570] ;  /* 0x0005700001357983 */ /* 0x0001620000300800 */
[----:B------:R-:W-:-:S02]  /*d4b0*/  USHF.R.U32.HI UR7, URZ, 0x4, UR7 ;  /* 0x00000004ff077899 */ /* 0x000fc40008011607 */
[----:B------:R-:W-:Y:S02]  /*d4c0*/  USHF.R.U32.HI UR8, URZ, 0x4, UR8 ;  /* 0x00000004ff087899 */ /* 0x000fe40008011608 */
[----:B------:R-:W-:Y:S02]  /*d4d0*/  USGXT.U32 UR16, UR7, 0xe ;  /* 0x0000000e0710789a */ /* 0x000fe40008000000 */
[----:B------:R-:W-:Y:S02]  /*d4e0*/  USGXT.U32 UR14, UR8, 0xe ;  /* 0x0000000e080e789a */ /* 0x000fe40008000000 */
[----:B------:R-:W-:Y:S02]  /*d4f0*/  UIADD3 UR24, UP1, UPT, UR16, 0x80, URZ ;  /* 0x0000008010187890 */ /* 0x000fe4000ff3e0ff */
[----:B------:R-:W-:Y:S01]  /*d500*/  UIADD3 UR26, UP2, UPT, UR14, 0x2, URZ ;  /* 0x000000020e1a7890 */ /* 0x000fe2000ff5e0ff */
[----:B------:R-:W-:Y:S02]  /*d510*/  UMOV UR4, URZ ;  /* 0x000000ff00047c82 */ /* 0x000fe40008000000 */
[----:B------:R-:W-:-:S02]  /*d520*/  UIADD3.X UR25, UPT, UPT, UR4, 0x40004040, URZ, UP1, !UPT ;  /* 0x4000404004197890 */ /* 0x000fc40008ffe4ff */
[----:B------:R-:W-:Y:S01]  /*d530*/  UIADD3.X UR27, UPT, UPT, UR5, 0x40004040, URZ, UP2, !UPT ;  /* 0x40004040051b7890 */ /* 0x000fe200097fe4ff */
[----:B0-----:R-:W-:Y:S11]  /*d540*/  @P2 BRA `(.L_x_6) ;  /* 0x0000000000d42947 */ /* 0x001ff60003800000 */
[----:B------:R-:W-:Y:S02]  /*d550*/  USHF.R.U32.HI UR18, URZ, 0x4, UR11 ;  /* 0x00000004ff127899 */ /* 0x000fe4000801160b */
[----:B------:R-:W-:Y:S02]  /*d560*/  UIADD3 UR7, UPT, UPT, UR11, 0x4000, URZ ;  /* 0x000040000b077890 */ /* 0x000fe4000fffe0ff */
[----:B------:R-:W-:Y:S02]  /*d570*/  USGXT.U32 UR18, UR18, 0xe ;  /* 0x0000000e1212789a */ /* 0x000fe40008000000 */
[----:B------:R-:W-:Y:S02]  /*d580*/  USHF.R.U32.HI UR7, URZ, 0x4, UR7 ;  /* 0x00000004ff077899 */ /* 0x000fe40008011607 */
[----:B------:R-:W-:Y:S02]  /*d590*/  UIADD3 UR38, UP1, UPT, UR18, 0x80, URZ ;  /* 0x0000008012267890 */ /* 0x000fe4000ff3e0ff */
[----:B------:R-:W-:Y:S01]  /*d5a0*/  USGXT.U32 UR20, UR7, 0xe ;  /* 0x0000000e0714789a */ /* 0x000fe20008000000 */
[----:B------:R-:W-:Y:S01]  /*d5b0*/  UMOV UR5, URZ ;  /* 0x000000ff00057c82 */ /* 0x000fe20008000000 */
[----:B------:R-:W-:Y:S01]  /*d5c0*/  UMOV UR8, URZ ;  /* 0x000000ff00087c82 */ /* 0x000fe20008000000 */
[----:B------:R-:W-:-:S02]  /*d5d0*/  UIADD3.X UR39, UPT, UPT, UR5, 0x40004040, URZ, UP1, !UPT ;  /* 0x4000404005277890 */ /* 0x000fc40008ffe4ff */
[----:B------:R-:W-:Y:S02]  /*d5e0*/  UIADD3 UR46, UP1, UPT, UR20, 0x2, URZ ;  /* 0x00000002142e7890 */ /* 0x000fe4000ff3e0ff */
[----:B------:R-:W-:Y:S02]  /*d5f0*/  UIADD3.64 UR48, UPT, UPT, UR38, 0x80, URZ ;  /* 0x0000008026307897 */ /* 0x000fe4000fffe0ff */
[----:B------:R-:W-:Y:S02]  /*d600*/  UIADD3.X UR47, UPT, UPT, UR8, 0x40004040, URZ, UP1, !UPT ;  /* 0x40004040082f7890 */ /* 0x000fe40008ffe4ff */
[----:B------:R-:W-:Y:S02]  /*d610*/  UIADD3.64 UR52, UPT, UPT, UR38, 0x100, URZ ;  /* 0x0000010026347897 */ /* 0x000fe4000fffe0ff */
[----:B------:R-:W-:Y:S02]  /*d620*/  UIADD3.64 UR50, UPT, UPT, UR46, 0x2, URZ ;  /* 0x000000022e327897 */ /* 0x000fe4000fffe0ff */
[----:B------:R-:W-:-:S02]  /*d630*/  UIADD3.64 UR54, UPT, UPT, UR46, 0x4, URZ ;  /* 0x000000042e367897 */ /* 0x000fc4000fffe0ff */
[----:B------:R-:W-:Y:S02]  /*d640*/  UIADD3.64 UR56, UPT, UPT, UR38, 0x180, URZ ;  /* 0x0000018026387897 */ /* 0x000fe4000fffe0ff */
[----:B------:R-:W-:Y:S02]  /*d650*/  UIADD3.64 UR58, UPT, UPT, UR46, 0x1fe, URZ ;  /* 0x000001fe2e3a7897 */ /* 0x000fe4000fffe0ff */
[----:B------:R-:W-:Y:S02]  /*d660*/  UIADD3.64 UR60, UPT, UPT, UR38, 0x200, URZ ;  /* 0x00000200263c7897 */ /* 0x000fe4000fffe0ff */
[----:B------:R-:W-:Y:S02]  /*d670*/  UIADD3.64 UR62, UPT, UPT, UR46, 0x200, URZ ;  /* 0x000002002e3e7897 */ /* 0x000fe4000fffe0ff */
[----:B------:R-:W-:Y:S02]  /*d680*/  UIADD3.64 UR64, UPT, UPT, UR38, 0x280, URZ ;  /* 0x0000028026407897 */ /* 0x000fe4000fffe0ff */
[----:B------:R-:W-:Y:S01]  /*d690*/  UIADD3.64 UR66, UPT, UPT, UR46, 0x202, URZ ;  /* 0x000002022e427897 */ /* 0x000fe2000fffe0ff */
[----:B------:R-:W-:Y:S01]  /*d6a0*/  UMOV UR32, 0x0 ;  /* 0x0000000000207882 */ /* 0x000fe20000000000 */
[----:B------:R-:W-:Y:S01]  /*d6b0*/  UMOV UR33, 0x4108490 ;  /* 0x0410849000217882 */ /* 0x000fe20000000000 */
[----:B------:R-:W-:Y:S01]  /*d6c0*/  UIADD3.64 UR68, UPT, UPT, UR38, 0x300, URZ ;  /* 0x0000030026447897 */ /* 0x000fe2000fffe0ff */
[----:B------:R-:W-:Y:S01]  /*d6d0*/  UMOV UR19, 0x40004040 ;  /* 0x4000404000137882 */ /* 0x000fe20000000000 */
[----:B------:R-:W-:Y:S01]  /*d6e0*/  UIADD3.64 UR70, UPT, UPT, UR46, 0x204, URZ ;  /* 0x000002042e467897 */ /* 0x000fe2000fffe0ff */
[----:B------:R-:W-:Y:S01]  /*d6f0*/  UMOV UR21, 0x40004040 ;  /* 0x4000404000157882 */ /* 0x000fe20000000000 */
[----:B------:R-:W-:Y:S01]  /*d700*/  UMOV UR30, 0x0 ;  /* 0x00000000001e7882 */ /* 0x000fe20000000000 */
[----:B------:R-:W-:Y:S01]  /*d710*/  UMOV UR31, 0x4108490 ;  /* 0x04108490001f7882 */ /* 0x000fe20000000000 */
[----:B------:R-:W-:Y:S01]  /*d720*/  UMOV UR28, 0x0 ;  /* 0x00000000001c7882 */ /* 0x000fe20000000000 */
[----:B------:R-:W-:Y:S01]  /*d730*/  UMOV UR29, 0x4108490 ;  /* 0x04108490001d7882 */ /* 0x000fe20000000000 */
[----:B------:R0:W-:Y:S01]  /*d740*/  UTCHMMA gdesc[UR18], gdesc[UR20], tmem[UR9], tmem[UR32], idesc[UR33], !UPT ;  /* 0x00ff2014120075ea */ /* 0x0001e2000f800009 */
[----:B------:R-:W-:Y:S01]  /*d750*/  UMOV UR36, 0x0 ;  /* 0x0000000000247882 */ /* 0x000fe20000000000 */
[----:B------:R-:W-:Y:S01]  /*d760*/  UMOV UR37, 0x4108490 ;  /* 0x0410849000257882 */ /* 0x000fe20000000000 */
[----:B------:R0:W-:Y:S01]  /*d770*/  UTCHMMA gdesc[UR38], gdesc[UR46], tmem[UR9], tmem[UR30], idesc[UR31], UPT ;  /* 0x00ff1e2e260075ea */ /* 0x0001e2000b800009 */
        /* <DEDUP_REMOVED lines=8> */
[----:B------:R-:W-:Y:S01]  /*d800*/  UMOV UR7, URZ ;  /* 0x000000ff00077c82 */ /* 0x000fe20008000000 */
[----:B------:R0:W-:Y:S01]  /*d810*/  UTCHMMA gdesc[UR56], gdesc[UR58], tmem[UR9], tmem[UR34], idesc[UR35], UPT ;  /* 0x00ff223a380075ea */ /* 0x0001e2000b800009 */
[----:B------:R-:W-:Y:S01]  /*d820*/  UMOV UR44, 0x0 ;  /* 0x00000000002c7882 */ /* 0x000fe20000000000 */
[----:B------:R-:W-:Y:S01]  /*d830*/  UMOV UR45, 0x4108490 ;  /* 0x04108490002d7882 */ /* 0x000fe20000000000 */
[----:B------:R0:W-:Y:S01]  /*d840*/  UTCHMMA gdesc[UR60], gdesc[UR62], tmem[UR9], tmem[UR42], idesc[UR43], UPT ;  /* 0x00ff2a3e3c0075ea */ /* 0x0001e2000b800009 */
[----:B------:R-:W-:Y:S01]  /*d850*/  UMOV UR6, UR6 ;  /* 0x0000000600067c82 */ /* 0x000fe20008000000 */
[----:B------:R0:W-:Y:S01]  /*d860*/  UTCHMMA gdesc[UR64], gdesc[UR66], tmem[UR9], tmem[UR40], idesc[UR41], UPT ;  /* 0x00ff2842400075ea */ /* 0x0001e2000b800009 */
[----:B------:R0:W-:Y:S01]  /*d870*/  UTCHMMA gdesc[UR68], gdesc[UR70], tmem[UR9], tmem[UR44], idesc[UR45], UPT ;  /* 0x00ff2c46440075ea */ /* 0x0001e2000b800009 */
[----:B------:R0:W-:Y:S01]  /*d880*/  UTCBAR [UR6], URZ ;  /* 0x000000ff060073e9 */ /* 0x0001e200080000ff */
[----:B------:R-:W-:Y:S01]  /*d890*/  NOP ;  /* 0x0000000000007918 */ /* 0x000fe20000000000 */
.L_x_6:
[----:B------:R-:W-:Y:S05]  /*d8a0*/  @!P3 BRA `(.L_x_7) ;  /* 0x000000700014b947 */ /* 0x000fea0003800000 */
[----:B------:R1:W-:Y:S01]  /*d8b0*/  STL [R1+0x570], R0 ;  /* 0x0005700001007387 */ /* 0x0003e20000100800 */
[----:B------:R-:W2:Y:S01]  /*d8c0*/  LDCU UR8, c[0x0][0x3a0] ;  /* 0x00007400ff0877ac */ /* 0x000ea20008000800 */
[----:B0-----:R-:W-:Y:S02]  /*d8d0*/  UIADD3.64 UR20, UPT, UPT, UR24, 0x80, URZ ;  /* 0x0000008018147897 */ /* 0x001fe4000fffe0ff */
[----:B------:R-:W-:Y:S02]  /*d8e0*/  UIADD3.64 UR28, UPT, UPT, UR26, 0x2, URZ ;  /* 0x000000021a1c7897 */ /* 0x000fe4000fffe0ff */
[----:B------:R-:W-:Y:S01]  /*d8f0*/  UIADD3.64 UR30, UPT, UPT, UR24, 0x100, URZ ;  /* 0x00000100181e7897 */ /* 0x000fe2000fffe0ff */
[----:B-1----:R-:W3:Y:S01]  /*d900*/  LDL.LU R0, [R1+0xd8] ;  /* 0x0000d80001007983 */ /* 0x002ee20000300800 */
[----:B------:R-:W-:Y:S02]  /*d910*/  UIADD3.64 UR32, UPT, UPT, UR26, 0x4, URZ ;  /* 0x000000041a207897 */ /* 0x000fe4000fffe0ff */
[----:B------:R-:W-:-:S02]  /*d920*/  UIADD3.64 UR34, UPT, UPT, UR24, 0x180, URZ ;  /* 0x0000018018227897 */ /* 0x000fc4000fffe0ff */
[----:B------:R-:W-:Y:S02]  /*d930*/  UIADD3.64 UR36, UPT, UPT, UR26, 0x1fe, URZ ;  /* 0x000001fe1a247897 */ /* 0x000fe4000fffe0ff */
[----:B------:R-:W-:Y:S02]  /*d940*/  UIADD3.64 UR38, UPT, UPT, UR24, 0x200, URZ ;  /* 0x0000020018267897 */ /* 0x000fe4000fffe0ff */
[----:B------:R-:W-:Y:S02]  /*d950*/  UIADD3.64 UR40, UPT, UPT, UR26, 0x200, URZ ;  /* 0x000002001a287897 */ /* 0x000fe4000fffe0ff */
[----:B------:R-:W-:Y:S02]  /*d960*/  UIADD3.64 UR42, UPT, UPT, UR24, 0x280, URZ ;  /* 0x00000280182a7897 */ /* 0x000fe4000fffe0ff */
[----:B------:R-:W-:Y:S02]  /*d970*/  UIADD3.64 UR44, UPT, UPT, UR26, 0x202, URZ ;  /* 0x000002021a2c7897 */ /* 0x000fe4000fffe0ff */
[----:B------:R-:W-:-:S02]  /*d980*/  UIADD3.64 UR46, UPT, UPT, UR24, 0x300, URZ ;  /* 0x00000300182e7897 */ /* 0x000fc4000fffe0ff */
[----:B------:R-:W-:Y:S01]  /*d990*/  UIADD3.64 UR48, UPT, UPT, UR26, 0x204, URZ ;  /* 0x000002041a307897 */ /* 0x000fe2000fffe0ff */
[----:B---3--:R0:W-:Y:S04]  /*d9a0*/  STL [R1+0x440], R0 ;  /* 0x0004400001007387 */ /* 0x0081e80000100800 */
[----:B0-----:R0:W5:Y:S04]  /*d9b0*/  LDL.LU R0, [R1+0x570] ;  /* 0x0005700001007983 */ /* 0x0011680000300800 */
[----:B------:R1:W-:Y:S04]  /*d9c0*/  STL.64 [R1+0x338], R48 ;  /* 0x0003383001007387 */ /* 0x0003e80000100a00 */
[----:B------:R3:W-:Y:S04]  /*d9d0*/  STL.64 [R1+0x328], R50 ;  /* 0x0003283201007387 */ /* 0x0007e80000100a00 */
[----:B-1----:R-:W4:Y:S04]  /*d9e0*/  LDL.LU.64 R48, [R1] ;  /* 0x0000000001307983 */ /* 0x002f280000300a00 */
[----:B---3--:R-:W3:Y:S04]  /*d9f0*/  LDL.LU.64 R50, [R1+0x8] ;  /* 0x0000080001327983 */ /* 0x008ee80000300a00 */
[----:B----4-:R1:W-:Y:S04]  /*da00*/  STL.64 [R1+0x318], R48 ;  /* 0x0003183001007387 */ /* 0x0103e80000100a00 */
[----:B-1----:R-:W4:Y:S04]  /*da10*/  LDL.LU.64 R48, [R1+0x10] ;  /* 0x0000100001307983 */ /* 0x002f280000300a00 */
[----:B---3--:R1:W-:Y:S04]  /*da20*/  STL.64 [R1+0x308], R50 ;  /* 0x0003083201007387 */ /* 0x0083e80000100a00 */
[----:B-1----:R-:W3:Y:S04]  /*da30*/  LDL.LU.64 R50, [R1+0x18] ;  /* 0x0000180001327983 */ /* 0x002ee80000300a00 */
        /* <DEDUP_REMOVED lines=89> */
[----:B-1----:R0:W5:Y:S04]  /*dfd0*/  LDL.LU.64 R48, [R1+0x400] ;  /* 0x0004000001307983 */ /* 0x0021680000300a00 */
[----:B---3--:R1:W-:Y:S04]  /*dfe0*/  STL.64 [R1], R50 ;  /* 0x0000003201007387 */ /* 0x0083e80000100a00 */
[----:B-1----:R0:W5:Y:S01]  /*dff0*/  LDL.LU.64 R50, [R1+0x408] ;  /* 0x0004080001327983 */ /* 0x0021620000300a00 */
[----:B--2---:R-:W-:Y:S01]  /*e000*/  UIADD3 UR8, UPT, UPT, UR8, -0x80, URZ ;  /* 0xffffff8008087890 */ /* 0x004fe2000fffe0ff */
[----:B------:R-:W-:Y:S01]  /*e010*/  UMOV UR13, 0x1 ;  /* 0x00000001000d7882 */ /* 0x000fe20000000000 */
[----:B------:R-:W-:-:S10]  /*e020*/  UMOV UR5, URZ ;  /* 0x000000ff00057c82 */ /* 0x000fd40008000000 */
.L_x_10:
[----:B-1---5:R1:W-:Y:S01]  /*e030*/  STL [R1+0x574], R3 ;  /* 0x0005740301007387 */ /* 0x0223e20000100800 */
[----:B------:R-:W-:-:S03]  /*e040*/  USHF.L.U32 UR4, UR4, 0x1f, URZ ;  /* 0x0000001f04047899 */ /* 0x000fc600080006ff */
[----:B------:R2:W-:Y:S03]  /*e050*/  STL [R1+0x570], R2 ;  /* 0x0005700201007387 */ /* 0x0005e60000100800 */
[----:B-1----:R-:W-:Y:S01]  /*e060*/  IMAD.U32 R3, RZ, RZ, UR4 ;  /* 0x00000004ff037e24 */ /* 0x002fe2000f8e00ff */
[----:B--2---:R-:W1:Y:S03]  /*e070*/  S2R R2, SR_TID.X ;  /* 0x0000000000027919 */ /* 0x004e660000002100 */
[----:B------:R2:W3:Y:S01]  /*e080*/  SYNCS.PHASECHK.TRANS64.TRYWAIT P2, [UR12], R3 ;  /* 0x00000003ff0075a7 */ /* 0x0004e2000804110c */
[----:B------:R2:W-:Y:S04]  /*e090*/  STL [R1+0x340], R3 ;  /* 0x0003400301007387 */ /* 0x0005e80000100800 */
[----:B--2---:R2:W5:Y:S01]  /*e0a0*/  LDL.LU R3, [R1+0x574] ;  /* 0x0005740001037983 */ /* 0x0045620000300800 */
[----:B-1----:R-:W-:-:S04]  /*e0b0*/  SHF.R.U32.HI R2, RZ, 0x6, R2 ;  /* 0x00000006ff027819 */ /* 0x002fc80000011602 */
[----:B------:R-:W-:-:S04]  /*e0c0*/  SGXT.U32 R2, R2, 0x1 ;  /* 0x000000010202781a */ /* 0x000fc80000000000 */
[----:B------:R-:W-:Y:S02]  /*e0d0*/  ISETP.GE.AND P3, PT, R2, UR8, PT ;  /* 0x0000000802007c0c */ /* 0x000fe4000bf66270 */
[----:B------:R2:W5:Y:S01]  /*e0e0*/  LDL.LU R2, [R1+0x570] ;  /* 0x0005700001027983 */ /* 0x0005620000300800 */
[----:B------:R-:W-:Y:S01]  /*e0f0*/  IMAD.WIDE R50, R0, 0x2, R50 ;  /* 0x0000000200327825 */ /* 0x000fe200078e0232 */
[----:B---3--:R-:W-:Y:S09]  /*e100*/  @!P2 BRA `(.L_x_8) ;  /* 0x0000007800f8a947 */ /* 0x008ff20003800000 */
.L_x_16:
[----:B------:R1:W-:Y:S04]  /*e110*/  STL.64 [R1+0x9c8], R50 ;  /* 0x0009c83201007387 */ /* 0x0003e80000100a00 */
[----:B-1----:R-:W3:Y:S04]  /*e120*/  LDL.LU.64 R50, [R1+0x18] ;  /* 0x0000180001327983 */ /* 0x002ee80000300a00 */
[----:B------:R-:W-:Y:S04]  /*e130*/  STL [R1+0x95c], R52 ;  /* 0x00095c3401007387 */ /* 0x000fe80000100800 */
[----:B------:R-:W-:Y:S04]  /*e140*/  STL [R1+0x998], R52 ;  /* 0x0009983401007387 */ /* 0x000fe80000100800 */
[----:B------:R-:W-:Y:S04]  /*e150*/  STL [R1+0x938], R6 ;  /* 0x0009380601007387 */ /* 0x000fe80000100800 */
[----:B------:R-:W-:Y:S04]  /*e160*/  STL [R1+0x934], R7 ;  /* 0x0009340701007387 */ /* 0x000fe80000100800 */
[----:B------:R1:W-:Y:S04]  /*e170*/  STL.64 [R1+0xa40], R6 ;  /* 0x000a400601007387 */ /* 0x0003e80000100a00 */
[----:B-1----:R-:W4:Y:S04]  /*e180*/  LDL.LU.64 R6, [R1+0x60] ;  /* 0x0000600001067983 */ /* 0x002f280000300a00 */
[----:B-----5:R-:W-:Y:S04]  /*e190*/  STL [R1+0x930], R2 ;  /* 0x0009300201007387 */ /* 0x020fe80000100800 */
[----:B------:R-:W-:Y:S04]  /*e1a0*/  STL [R1+0x92c], R8 ;  /* 0x00092c0801007387 */ /* 0x000fe80000100800 */
[----:B------:R-:W-:Y:S04]  /*e1b0*/  STL [R1+0x928], R9 ;  /* 0x0009280901007387 */ /* 0x000fe80000100800 */
[----:B------:R1:W-:Y:S04]  /*e1c0*/  STL.64 [R1+0xa00], R8 ;  /* 0x000a000801007387 */ /* 0x0003e80000100a00 */
[----:B-12---:R-:W2:Y:S04]  /*e1d0*/  LDL.LU.64 R8, [R1+0x40] ;  /* 0x0000400001087983 */ /* 0x006ea80000300a00 */
[----:B------:R-:W-:Y:S04]  /*e1e0*/  STL [R1+0x924], R10 ;  /* 0x0009240a01007387 */ /* 0x000fe80000100800 */
[----:B------:R-:W-:Y:S04]  /*e1f0*/  STL [R1+0x920], R11 ;  /* 0x0009200b01007387 */ /* 0x000fe80000100800 */
[----:B------:R1:W-:Y:S04]  /*e200*/  STL.64 [R1+0x9e8], R10 ;  /* 0x0009e80a01007387 */ /* 0x0003e80000100a00 */
[----:B-1----:R-:W2:Y:S04]  /*e210*/  LDL.LU.64 R10, [R1+0x68] ;  /* 0x00006800010a7983 */ /* 0x002ea80000300a00 */
[----:B------:R-:W-:Y:S04]  /*e220*/  STL [R1+0x91c], R12 ;  /* 0x00091c0c01007387 */ /* 0x000fe80000100800 */
[----:B------:R-:W-:Y:S04]  /*e230*/  STL [R1+0xb38], R12 ;  /* 0x000b380c01007387 */ /* 0x000fe80000100800 */
[----:B------:R-:W-:Y:S04]  /*e240*/  STL [R1+0x918], R13 ;  /* 0x0009180d01007387 */ /* 0x000fe80000100800 */
[----:B------:R-:W-:Y:S04]  /*e250*/  STL [R1+0xb28], R13 ;  /* 0x000b280d01007387 */ /* 0x000fe80000100800 */
[----:B------:R-:W-:Y:S04]  /*e260*/  STL [R1+0x914], R14 ;  /* 0x0009140e01007387 */ /* 0x000fe80000100800 */
[----:B------:R-:W-:Y:S04]  /*e270*/  STL [R1+0xaf0], R14 ;  /* 0x000af00e01007387 */ /* 0x000fe80000100800 */
[----:B------:R-:W-:Y:S04]  /*e280*/  STL [R1+0xaf4], R14 ;  /* 0x000af40e01007387 */ /* 0x000fe80000100800 */
[----:B------:R-:W-:Y:S04]  /*e290*/  STL [R1+0x910], R15 ;  /* 0x0009100f01007387 */ /* 0x000fe80000100800 */
[----:B------:R1:W-:Y:S04]  /*e2a0*/  STL [R1+0xadc], R15 ;  /* 0x000adc0f01007387 */ /* 0x0003e80000100800 */
[----:B-1----:R-:W4:Y:S04]  /*e2b0*/  LDL.LU.64 R14, [R1+0x28] ;  /* 0x00002800010e7983 */ /* 0x002f280000300a00 */
[----:B------:R-:W-:Y:S04]  /*e2c0*/  STL [R1+0x90c], R16 ;  /* 0x00090c1001007387 */ /* 0x000fe80000100800 */
[----:B------:R-:W-:Y:S04]  /*e2d0*/  STL [R1+0x908], R17 ;  /* 0x0009081101007387 */ /* 0x000fe80000100800 */
[----:B------:R1:W-:Y:S04]  /*e2e0*/  STL.64 [R1+0xab0], R16 ;  /* 0x000ab01001007387 */ /* 0x0003e80000100a00 */
[----:B-1----:R-:W4:Y:S04]  /*e2f0*/  LDL.LU.64 R16, [R1+0x10] ;  /* 0x0000100001107983 */ /* 0x002f280000300a00 */
[----:B------:R-:W-:Y:S04]  /*e300*/  STL [R1+0x904], R18 ;  /* 0x0009041201007387 */ /* 0x000fe80000100800 */
[----:B------:R-:W-:Y:S04]  /*e310*/  STL [R1+0x900], R19 ;  /* 0x0009001301007387 */ /* 0x000fe80000100800 */
[----:B------:R1:W-:Y:S04]  /*e320*/  STL.64 [R1+0xa78], R18 ;  /* 0x000a781201007387 */ /* 0x0003e80000100a00 */
[----:B-1----:R-:W4:Y:S04]  /*e330*/  LDL.LU.64 R18, [R1] ;  /* 0x0000000001127983 */ /* 0x002f280000300a00 */
[----:B------:R-:W-:Y:S04]  /*e340*/  STL [R1+0x8fc], R20 ;  /* 0x0008fc1401007387 */ /* 0x000fe80000100800 */
[----:B------:R-:W-:Y:S04]  /*e350*/  STL [R1+0x8f8], R21 ;  /* 0x0008f81501007387 */ /* 0x000fe80000100800 */
[----:B------:R-:W-:Y:S04]  /*e360*/  STL.64 [R1+0xa48], R20 ;  /* 0x000a481401007387 */ /* 0x000fe80000100a00 */
[----:B------:R-:W-:Y:S04]  /*e370*/  STL [R1+0x8f4], R22 ;  /* 0x0008f41601007387 */ /* 0x000fe80000100800 */
[----:B------:R-:W-:Y:S04]  /*e380*/  STL [R1+0x8f0], R23 ;  /* 0x0008f01701007387 */ /* 0x000fe80000100800 */
[----:B------:R-:W-:Y:S04]  /*e390*/  STL.64 [R1+0xa20], R22 ;  /* 0x000a201601007387 */ /* 0x000fe80000100a00 */
[----:B------:R-:W-:Y:S04]  /*e3a0*/  STL [R1+0x8ec], R24 ;  /* 0x0008ec1801007387 */ /* 0x000fe80000100800 */
[----:B------:R-:W-:Y:S04]  /*e3b0*/  STL [R1+0x8e8], R25 ;  /* 0x0008e81901007387 */ /* 0x000fe80000100800 */
[----:B------:R1:W-:Y:S04]  /*e3c0*/  STL.64 [R1+0x9e0], R24 ;  /* 0x0009e01801007387 */ /* 0x0003e80000100a00 */
[----:B-1----:R-:W4:Y:S04]  /*e3d0*/  LDL.LU.64 R24, [R1+0x58] ;  /* 0x0000580001187983 */ /* 0x002f280000300a00 */
[----:B------:R-:W-:Y:S04]  /*e3e0*/  STL [R1+0x8e4], R26 ;  /* 0x0008e41a01007387 */ /* 0x000fe80000100800 */
        /* <DEDUP_REMOVED lines=24> */
[----:B-1----:R-:W4:Y:S01]  /*e570*/  LDL.LU.64 R40, [R1+0x38] ;  /* 0x0000380001287983 */ /* 0x002f220000300a00 */
[----:B------:R-:W-:-:S03]  /*e580*/  IMAD.WIDE R48, R0, 0x2, R48 ;  /* 0x0000000200307825 */ /* 0x000fc600078e0230 */
        /* <DEDUP_REMOVED lines=9> */
[----:B------:R-:W-:Y:S04]  /*e620*/  STL.64 [R1+0x880], R4 ;  /* 0x0008800401007387 */ /* 0x000fe80000100a00 */
[----:B------:R-:W-:Y:S04]  /*e630*/  STL.64 [R1+0xa10], R4 ;  /* 0x000a100401007387 */ /* 0x000fe80000100a00 */
[----:B------:R-:W-:Y:S04]  /*e640*/  STL [R1+0x6a8], R3 ;  /* 0x0006a80301007387 */ /* 0x000fe80000100800 */
[----:B------:R-:W-:Y:S04]  /*e650*/  STL [R1+0x878], R3 ;  /* 0x0008780301007387 */ /* 0x000fe80000100800 */
[----:B------:R-:W-:Y:S04]  /*e660*/  STL [R1+0x93c], R3 ;  /* 0x00093c0301007387 */ /* 0x000fe80000100800 */
[----:B------:R-:W-:Y:S04]  /*e670*/  STL.64 [R1+0xa58], R2 ;  /* 0x000a580201007387 */ /* 0x000fe80000100a00 */
[----:B------:R-:W-:Y:S04]  /*e680*/  STL [R1+0x570], R53 ;  /* 0x0005703501007387 */ /* 0x000fe80000100800 */
[----:B------:R-:W-:Y:S04]  /*e690*/  STL [R1+0x940], R53 ;  /* 0x0009403501007387 */ /* 0x000fe80000100800 */
[----:B------:R-:W-:Y:S01]  /*e6a0*/  STL [R1+0xad8], R53 ;  /* 0x000ad83501007387 */ /* 0x000fe20000100800 */
[----:B--2---:R-:W-:-:S03]  /*e6b0*/  IMAD.WIDE R8, R0, 0x2, R8 ;  /* 0x0000000200087825 */ /* 0x004fc600078e0208 */
[----:B------:R1:W-:Y:S01]  /*e6c0*/  STL.64 [R1+0x9d8], R48 ;  /* 0x0009d83001007387 */ /* 0x0003e20000100a00 */
[----:B---3--:R-:W-:-:S03]  /*e6d0*/  IMAD.WIDE R50, R0, 0x2, R50 ;  /* 0x0000000200327825 */ /* 0x008fc600078e0232 */
[----:B-1----:R-:W2:Y:S01]  /*e6e0*/  LDL.LU.64 R48, [R1+0x50] ;  /* 0x0000500001307983 */ /* 0x002ea20000300a00 */
[----:B----4-:R-:W-:-:S04]  /*e6f0*/  IMAD.WIDE R14, R0, 0x2, R14 ;  /* 0x00000002000e7825 */ /* 0x010fc800078e020e */
[----:B------:R-:W-:-:S04]  /*e700*/  IMAD.WIDE R16, R0, 0x2, R16 ;  /* 0x0000000200107825 */ /* 0x000fc800078e0210 */
[----:B------:R-:W-:-:S05]  /*e710*/  IMAD.WIDE R18, R0, 0x2, R18 ;  /* 0x0000000200127825 */ /* 0x000fca00078e0212 */
[----:B------:R-:W-:Y:S04]  /*e720*/  STL.64 [R1], R18 ;  /* 0x0000001201007387 */ /* 0x000fe80000100a00 */
[----:B------:R-:W-:Y:S04]  /*e730*/  STL.64 [R1+0x10], R16 ;  /* 0x0000101001007387 */ /* 0x000fe80000100a00 */
[----:B------:R-:W3:Y:S04]  /*e740*/  LDL.LU.64 R2, [R1+0xb0] ;  /* 0x0000b00001027983 */ /* 0x000ee80000300a00 */
[----:B------:R-:W-:Y:S04]  /*e750*/  STL.64 [R1+0x28], R14 ;  /* 0x0000280e01007387 */ /* 0x000fe80000100a00 */
[----:B------:R-:W4:Y:S04]  /*e760*/  LDL.LU.64 R4, [R1+0xa8] ;  /* 0x0000a80001047983 */ /* 0x000f280000300a00 */
[----:B------:R-:W4:Y:S04]  /*e770*/  LDL.LU.64 R38, [R1+0x90] ;  /* 0x0000900001267983 */ /* 0x000f280000300a00 */
[----:B------:R1:W-:Y:S04]  /*e780*/  STL.64 [R1+0x40], R8 ;  /* 0x0000400801007387 */ /* 0x0003e80000100a00 */
[----:B-1----:R-:W4:Y:S04]  /*e790*/  LDL.LU.64 R8, [R1+0x88] ;  /* 0x0000880001087983 */ /* 0x002f280000300a00 */
[----:B------:R-:W-:Y:S04]  /*e7a0*/  STL.64 [R1+0x18], R50 ;  /* 0x0000183201007387 */ /* 0x000fe80000100a00 */
[----:B------:R1:W-:Y:S04]  /*e7b0*/  STL.64 [R1+0x9f0], R50 ;  /* 0x0009f03201007387 */ /* 0x0003e80000100a00 */
[----:B-1----:R-:W4:Y:S01]  /*e7c0*/  LDL.LU.64 R50, [R1+0x70] ;  /* 0x0000700001327983 */ /* 0x002f220000300a00 */
[----:B------:R-:W-:-:S05]  /*e7d0*/  IMAD.WIDE R40, R0, 0x2, R40 ;  /* 0x0000000200287825 */ /* 0x000fca00078e0228 */
[----:B------:R-:W-:Y:S04]  /*e7e0*/  STL.64 [R1+0x38], R40 ;  /* 0x0000382801007387 */ /* 0x000fe80000100a00 */
[----:B------:R1:W-:Y:S04]  /*e7f0*/  STL.64 [R1+0x9f8], R40 ;  /* 0x0009f82801007387 */ /* 0x0003e80000100a00 */
[----:B-1----:R-:W4:Y:S01]  /*e800*/  LDL.LU.64 R40, [R1+0x78] ;  /* 0x0000780001287983 */ /* 0x002f220000300a00 */
[----:B------:R-:W-:-:S03]  /*e810*/  IMAD.WIDE R6, R0, 0x2, R6 ;  /* 0x0000000200067825 */ /* 0x000fc600078e0206 */
[----:B------:R-:W4:Y:S01]  /*e820*/  LDL.LU.64 R20, [R1+0xf0] ;  /* 0x0000f00001147983 */ /* 0x000f220000300a00 */
[----:B------:R-:W-:-:S03]  /*e830*/  IMAD.WIDE R24, R0, 0x2, R24 ;  /* 0x0000000200187825 */ /* 0x000fc600078e0218 */
[----:B------:R1:W-:Y:S01]  /*e840*/  STL.64 [R1+0x60], R6 ;  /* 0x0000600601007387 */ /* 0x0003e20000100a00 */
[----:B------:R-:W-:-:S03]  /*e850*/  IMAD.WIDE R10, R0, 0x2, R10 ;  /* 0x00000002000a7825 */ /* 0x000fc600078e020a */
[----:B-1----:R-:W4:Y:S04]  /*e860*/  LDL.LU.64 R6, [R1+0xe8] ;  /* 0x0000e80001067983 */ /* 0x002f280000300a00 */
[----:B------:R-:W4:Y:S04]  /*e870*/  LDL.LU.64 R36, [R1+0xd0] ;  /* 0x0000d00001247983 */ /* 0x000f280000300a00 */
[----:B------:R-:W4:Y:S01]  /*e880*/  LDL.LU.64 R22, [R1+0xc0] ;  /* 0x0000c00001167983 */ /* 0x000f220000300a00 */
[----:B--2---:R-:W-:-:S05]  /*e890*/  IMAD.WIDE R48, R0, 0x2, R48 ;  /* 0x0000000200307825 */ /* 0x004fca00078e0230 */
[----:B------:R-:W-:Y:S04]  /*e8a0*/  STL.64 [R1+0x50], R48 ;  /* 0x0000503001007387 */ /* 0x000fe80000100a00 */
[----:B------:R1:W-:Y:S04]  /*e8b0*/  STL.64 [R1+0xa18], R48 ;  /* 0x000a183001007387 */ /* 0x0003e80000100a00 */
[----:B-1----:R-:W2:Y:S04]  /*e8c0*/  LDL.LU.64 R48, [R1+0xb8] ;  /* 0x0000b80001307983 */ /* 0x002ea80000300a00 */
[----:B------:R-:W-:Y:S04]  /*e8d0*/  STL.64 [R1+0x58], R24 ;  /* 0x0000581801007387 */ /* 0x000fe80000100a00 */
[----:B------:R1:W-:Y:S04]  /*e8e0*/  STL.64 [R1+0xa30], R24 ;  /* 0x000a301801007387 */ /* 0x0003e80000100a00 */
[----:B-1----:R-:W2:Y:S04]  /*e8f0*/  LDL.LU.64 R24, [R1+0xd8] ;  /* 0x0000d80001187983 */ /* 0x002ea80000300a00 */
[----:B------:R-:W-:Y:S04]  /*e900*/  STL.64 [R1+0x68], R10 ;  /* 0x0000680a01007387 */ /* 0x000fe80000100a00 */
[----:B------:R1:W-:Y:S04]  /*e910*/  STL.64 [R1+0xa38], R10 ;  /* 0x000a380a01007387 */ /* 0x0003e80000100a00 */
[----:B-1----:R-:W2:Y:S01]  /*e920*/  LDL.LU.64 R10, [R1+0xe0] ;  /* 0x0000e000010a7983 */ /* 0x002ea20000300a00 */
[----:B---3--:R-:W-:-:S04]  /*e930*/  IMAD.WIDE R2, R0, 0x2, R2 ;  /* 0x0000000200027825 */ /* 0x008fc800078e0202 */
[----:B----4-:R-:W-:-:S04]  /*e940*/  IMAD.WIDE R8, R0, 0x2, R8 ;  /* 0x0000000200087825 */ /* 0x010fc800078e0208 */
[----:B------:R-:W-:-:S05]  /*e950*/  IMAD.WIDE R50, R0, 0x2, R50 ;  /* 0x0000000200327825 */ /* 0x000fca00078e0232 */
[----:B------:R-:W-:Y:S04]  /*e960*/  STL.64 [R1+0x70], R50 ;  /* 0x0000703201007387 */ /* 0x000fe80000100a00 */
[----:B------:R1:W-:Y:S04]  /*e970*/  STL.64 [R1+0xa50], R50 ;  /* 0x000a503201007387 */ /* 0x0003e80000100a00 */
[----:B-1----:R-:W3:Y:S01]  /*e980*/  LDL.LU.64 R50, [R1+0xf8] ;  /* 0x0000f80001327983 */ /* 0x002ee20000300a00 */
[----:B------:R-:W-:-:S05]  /*e990*/  IMAD.WIDE R40, R0, 0x2, R40 ;  /* 0x0000000200287825 */ /* 0x000fca00078e0228 */
[----:B------:R-:W-:Y:S04]  /*e9a0*/  STL.64 [R1+0x78], R40 ;  /* 0x0000782801007387 */ /* 0x000fe80000100a00 */
[----:B------:R-:W-:Y:S04]  /*e9b0*/  STL.64 [R1+0xa68], R40 ;  /* 0x000a682801007387 */ /* 0x000fe80000100a00 */
[----:B------:R-:W-:Y:S04]  /*e9c0*/  STL.64 [R1+0x88], R8 ;  /* 0x0000880801007387 */ /* 0x000fe80000100a00 */
[----:B------:R1:W-:Y:S04]  /*e9d0*/  STL.64 [R1+0xa70], R8 ;  /* 0x000a700801007387 */ /* 0x0003e80000100a00 */
[----:B------:R-:W4:Y:S04]  /*e9e0*/  LDL.LU.64 R14, [R1+0x148] ;  /* 0x00014800010e7983 */ /* 0x000f280000300a00 */
[----:B------:R-:W4:Y:S04]  /*e9f0*/  LDL.LU.64 R16, [R1+0x2b8] ;  /* 0x0002b80001107983 */ /* 0x000f280000300a00 */
[----:B------:R-:W4:Y:S04]  /*ea00*/  LDL.LU.64 R32, [R1+0x168] ;  /* 0x0001680001207983 */ /* 0x000f280000300a00 */
[----:B------:R0:W-:Y:S04]  /*ea10*/  STL.64 [R1+0xb0], R2 ;  /* 0x0000b00201007387 */ /* 0x0001e80000100a00 */
[----:B------:R-:W4:Y:S04]  /*ea20*/  LDL.LU.64 R18, [R1+0x158] ;  /* 0x0001580001127983 */ /* 0x000f280000300a00 */
[----:B-1----:R-:W4:Y:S04]  /*ea30*/  LDL.LU.64 R8, [R1+0x138] ;  /* 0x0001380001087983 */ /* 0x002f280000300a00 */
[----:B------:R-:W4:Y:S04]  /*ea40*/  LDL.LU.64 R40, [R1+0x128] ;  /* 0x0001280001287983 */ /* 0x000f280000300a00 */
[----:B------:R-:W4:Y:S04]  /*ea50*/  LDL.LU.64 R34, [R1+0x110] ;  /* 0x0001100001227983 */ /* 0x000f280000300a00 */
[----:B0-----:R-:W4:Y:S01]  /*ea60*/  LDL.LU.64 R2, [R1+0x108] ;  /* 0x0001080001027983 */ /* 0x001f220000300a00 */
[----:B------:R-:W-:-:S04]  /*ea70*/  IMAD.WIDE R38, R0, 0x2, R38 ;  /* 0x0000000200267825 */ /* 0x000fc800078e0226 */
[C---:B------:R-:W-:Y:S01]  /*ea80*/  IMAD.WIDE R4, R0.reuse, 0x2, R4 ;  /* 0x0000000200047825 */ /* 0x040fe200078e0204 */
[----:B------:R-:W-:Y:S04]  /*ea90*/  STL.64 [R1+0x90], R38 ;  /* 0x0000902601007387 */ /* 0x000fe80000100a00 */
[----:B------:R0:W-:Y:S01]  /*eaa0*/  STL.64 [R1+0xa88], R38 ;  /* 0x000a882601007387 */ /* 0x0001e20000100a00 */
[----:B------:R-:W-:-:S04]  /*eab0*/  IMAD.WIDE R22, R0, 0x2, R22 ;  /* 0x0000000200167825 */ /* 0x000fc800078e0216 */
[C---:B------:R-:W-:Y:S01]  /*eac0*/  IMAD.WIDE R36, R0.reuse, 0x2, R36 ;  /* 0x0000000200247825 */ /* 0x040fe200078e0224 */
[----:B0-----:R-:W4:Y:S04]  /*ead0*/  LDL.LU.64 R38, [R1+0x178] ;  /* 0x0001780001267983 */ /* 0x001f280000300a00 */
[----:B------:R-:W-:Y:S04]  /*eae0*/  STL.64 [R1+0xa8], R4 ;  /* 0x0000a80401007387 */ /* 0x000fe80000100a00 */
[----:B------:R0:W-:Y:S01]  /*eaf0*/  STL.64 [R1+0xa90], R4 ;  /* 0x000a900401007387 */ /* 0x0001e20000100a00 */
[----:B--2---:R-:W-:-:S03]  /*eb00*/  IMAD.WIDE R48, R0, 0x2, R48 ;  /* 0x0000000200307825 */ /* 0x004fc600078e0230 */
[----:B0-----:R-:W2:Y:S04]  /*eb10*/  LDL.LU.64 R4, [R1+0x188] ;  /* 0x0001880001047983 */ /* 0x001ea80000300a00 */
[----:B------:R-:W-:Y:S04]  /*eb20*/  STL.64 [R1+0xb8], R48 ;  /* 0x0000b83001007387 */ /* 0x000fe80000100a00 */
[----:B------:R0:W-:Y:S01]  /*eb30*/  STL.64 [R1+0xa98], R48 ;  /* 0x000a983001007387 */ /* 0x0001e20000100a00 */
[----:B------:R-:W-:-:S04]  /*eb40*/  IMAD.WIDE R6, R0, 0x2, R6 ;  /* 0x0000000200067825 */ /* 0x000fc800078e0206 */
[C---:B------:R-:W-:Y:S01]  /*eb50*/  IMAD.WIDE R24, R0.reuse, 0x2, R24 ;  /* 0x0000000200187825 */ /* 0x040fe200078e0218 */
[----:B0-----:R-:W2:Y:S04]  /*eb60*/  LDL.LU.64 R48, [R1+0x198] ;  /* 0x0001980001307983 */ /* 0x001ea80000300a00 */
[----:B------:R-:W-:Y:S04]  /*eb70*/  STL.64 [R1+0xc0], R22 ;  /* 0x0000c01601007387 */ /* 0x000fe80000100a00 */
[----:B------:R0:W-:Y:S01]  /*eb80*/  STL.64 [R1+0xaa0], R22 ;  /* 0x000aa01601007387 */ /* 0x0001e20000100a00 */
[----:B------:R-:W-:-:S04]  /*eb90*/  IMAD.WIDE R20, R0, 0x2, R20 ;  /* 0x0000000200147825 */ /* 0x000fc800078e0214 */
[C---:B------:R-:W-:Y:S01]  /*eba0*/  IMAD.WIDE R10, R0.reuse, 0x2, R10 ;  /* 0x00000002000a7825 */ /* 0x040fe200078e020a */
[----:B0-----:R-:W2:Y:S04]  /*ebb0*/  LDL.LU.64 R22, [R1+0x160] ;  /* 0x0001600001167983 */ /* 0x001ea80000300a00 */
[----:B------:R-:W-:Y:S04]  /*ebc0*/  STL.64 [R1+0xd0], R36 ;  /* 0x0000d02401007387 */ /* 0x000fe80000100a00 */
[----:B------:R0:W-:Y:S04]  /*ebd0*/  STL.64 [R1+0xaa8], R36 ;  /* 0x000aa82401007387 */ /* 0x0001e80000100a00 */
[----:B0-----:R-:W2:Y:S04]  /*ebe0*/  LDL.LU.64 R36, [R1+0x1a8] ;  /* 0x0001a80001247983 */ /* 0x001ea80000300a00 */
[----:B------:R-:W-:Y:S04]  /*ebf0*/  STL.64 [R1+0xd8], R24 ;  /* 0x0000d81801007387 */ /* 0x000fe80000100a00 */
[----:B------:R-:W-:Y:S04]  /*ec00*/  STL.64 [R1+0xac8], R24 ;  /* 0x000ac81801007387 */ /* 0x000fe80000100a00 */
[----:B------:R-:W-:Y:S04]  /*ec10*/  STL.64 [R1+0xe0], R10 ;  /* 0x0000e00a01007387 */ /* 0x000fe80000100a00 */
[----:B------:R-:W-:Y:S04]  /*ec20*/  STL.64 [R1+0xad0], R10 ;  /* 0x000ad00a01007387 */ /* 0x000fe80000100a00 */
[----:B------:R-:W-:Y:S04]  /*ec30*/  STL.64 [R1+0xe8], R6 ;  /* 0x0000e80601007387 */ /* 0x000fe80000100a00 */
[----:B------:R-:W-:Y:S04]  /*ec40*/  STL.64 [R1+0xae0], R6 ;  /* 0x000ae00601007387 */ /* 0x000fe80000100a00 */
[----:B------:R-:W-:Y:S04]  /*ec50*/  STL.64 [R1+0xf0], R20 ;  /* 0x0000f01401007387 */ /* 0x000fe80000100a00 */
[----:B------:R-:W-:Y:S01]  /*ec60*/  STL.64 [R1+0xae8], R20 ;  /* 0x000ae81401007387 */ /* 0x000fe20000100a00 */
[----:B---3--:R-:W-:-:S05]  /*ec70*/  IMAD.WIDE R50, R0, 0x2, R50 ;  /* 0x0000000200327825 */ /* 0x008fca00078e0232 */
[----:B------:R-:W-:Y:S04]  /*ec80*/  STL.64 [R1+0xf8], R50 ;  /* 0x0000f83201007387 */ /* 0x000fe80000100a00 */
[----:B------:R-:W-:Y:S01]  /*ec90*/  STL.64 [R1+0xb10], R50 ;  /* 0x000b103201007387 */ /* 0x000fe20000100a00 */
[----:B----4-:R-:W-:-:S04]  /*eca0*/  IMAD.WIDE R14, R0, 0x2, R14 ;  /* 0x00000002000e7825 */ /* 0x010fc800078e020e */
[----:B------:R-:W-:-:S04]  /*ecb0*/  IMAD.WIDE R40, R0, 0x2, R40 ;  /* 0x0000000200287825 */ /* 0x000fc800078e0228 */
[----:B------:R-:W-:-:S04]  /*ecc0*/  IMAD.WIDE R34, R0, 0x2, R34 ;  /* 0x0000000200227825 */ /* 0x000fc800078e0222 */
[----:B------:R-:W-:-:S05]  /*ecd0*/  IMAD.WIDE R2, R0, 0x2, R2 ;  /* 0x0000000200027825 */ /* 0x000fca00078e0202 */
[----:B------:R-:W-:Y:S04]  /*ece0*/  STL.64 [R1+0x108], R2 ;  /* 0x0001080201007387 */ /* 0x000fe80000100a00 */
[----:B------:R0:W-:Y:S04]  /*ecf0*/  STL.64 [R1+0xb18], R2 ;  /* 0x000b180201007387 */ /* 0x0001e80000100a00 */
[----:B------:R-:W-:Y:S04]  /*ed00*/  STL.64 [R1+0x110], R34 ;  /* 0x0001102201007387 */ /* 0x000fe80000100a00 */
[----:B------:R-:W-:Y:S04]  /*ed10*/  STL.64 [R1+0x128], R40 ;  /* 0x0001282801007387 */ /* 0x000fe80000100a00 */
[----:B------:R-:W3:Y:S04]  /*ed20*/  LDL.LU.64 R26, [R1+0x330] ;  /* 0x00033000011a7983 */ /* 0x000ee80000300a00 */
[----:B------:R-:W4:Y:S04]  /*ed30*/  LDL.LU.64 R42, [R1+0x1a0] ;  /* 0x0001a000012a7983 */ /* 0x000f280000300a00 */
[----:B0-----:R-:W4:Y:S04]  /*ed40*/  LDL.LU.64 R2, [R1+0x190] ;  /* 0x0001900001027983 */ /* 0x001f280000300a00 */
[----:B------:R0:W-:Y:S04]  /*ed50*/  STL.64 [R1+0x148], R14 ;  /* 0x0001480e01007387 */ /* 0x0001e80000100a00 */
[----:B------:R-:W4:Y:S04]  /*ed60*/  LDL.LU.64 R50, [R1+0x180] ;  /* 0x0001800001327983 */ /* 0x000f280000300a00 */
        /* <DEDUP_REMOVED lines=8> */
[----:B------:R-:W4:Y:S01]  /*edf0*/  LDL.LU.64 R46, [R1+0x2c8] ;  /* 0x0002c800012e7983 */ /* 0x000f220000300a00 */
[----:B------:R-:W1:Y:S02]  /*ee00*/  S2R R12, SR_TID.X ;  /* 0x00000000000c7919 */ /* 0x000e640000002100 */
[----:B-1----:R-:W-:-:S04]  /*ee10*/  SHF.R.U32.HI R12, RZ, 0x6, R12 ;  /* 0x00000006ff0c7819 */ /* 0x002fc8000001160c */
[----:B------:R-:W-:-:S04]  /*ee20*/  SGXT.U32 R12, R12, 0x1 ;  /* 0x000000010c0c781a */ /* 0x000fc80000000000 */
[----:B------:R-:W-:-:S04]  /*ee30*/  LOP3.LUT R12, R12, 0x2, RZ, 0xfc, !PT ;  /* 0x000000020c0c7812 */ /* 0x000fc800078efcff */
[----:B------:R-:W-:Y:S02]  /*ee40*/  ISETP.GE.AND P4, PT, R12, UR8, PT ;  /* 0x000000080c007c0c */ /* 0x000fe4000bf86270 */
[----:B------:R-:W1:Y:S02]  /*ee50*/  S2R R12, SR_TID.X ;  /* 0x00000000000c7919 */ /* 0x000e640000002100 */
[----:B-1----:R-:W-:-:S04]  /*ee60*/  SHF.R.U32.HI R12, RZ, 0x6, R12 ;  /* 0x00000006ff0c7819 */ /* 0x002fc8000001160c */
[----:B------:R-:W-:-:S04]  /*ee70*/  SGXT.U32 R12, R12, 0x1 ;  /* 0x000000010c0c781a */ /* 0x000fc80000000000 */
[----:B------:R-:W-:-:S04]  /*ee80*/  LOP3.LUT R12, R12, 0x4, RZ, 0xfc, !PT ;  /* 0x000000040c0c7812 */ /* 0x000fc800078efcff */
[----:B------:R-:W-:Y:S02]  /*ee90*/  ISETP.GE.AND P5, PT, R12, UR8, PT ;  /* 0x000000080c007c0c */ /* 0x000fe4000bfa6270 */
[----:B------:R-:W0:Y:S01]  /*eea0*/  S2R R12, SR_TID.X ;  /* 0x00000000000c7919 */ /* 0x000e220000002100 */
[----:B------:R-:W-:-:S04]  /*eeb0*/  IMAD.WIDE R8, R0, 0x2, R8 ;  /* 0x0000000200087825 */ /* 0x000fc800078e0208 */
[C---:B------:R-:W-:Y:S01]  /*eec0*/  IMAD.WIDE R18, R0.reuse, 0x2, R18 ;  /* 0x0000000200127825 */ /* 0x040fe200078e0212 */
[----:B------:R-:W-:Y:S03]  /*eed0*/  STL.64 [R1+0x138], R8 ;  /* 0x0001380801007387 */ /* 0x000fe60000100a00 */
[C---:B------:R-:W-:Y:S01]  /*eee0*/  IMAD.WIDE R32, R0.reuse, 0x2, R32 ;  /* 0x0000000200207825 */ /* 0x040fe200078e0220 */
[----:B------:R-:W-:Y:S03]  /*eef0*/  STL.64 [R1+0x158], R18 ;  /* 0x0001581201007387 */ /* 0x000fe60000100a00 */
[C---:B------:R-:W-:Y:S01]  /*ef00*/  IMAD.WIDE R38, R0.reuse, 0x2, R38 ;  /* 0x0000000200267825 */ /* 0x040fe200078e0226 */
[----:B------:R-:W-:Y:S03]  /*ef10*/  STL.64 [R1+0x168], R32 ;  /* 0x0001682001007387 */ /* 0x000fe60000100a00 */
[C---:B--2---:R-:W-:Y:S01]  /*ef20*/  IMAD.WIDE R4, R0.reuse, 0x2, R4 ;  /* 0x0000000200047825 */ /* 0x044fe200078e0204 */
[----:B------:R-:W-:Y:S03]  /*ef30*/  STL.64 [R1+0x178], R38 ;  /* 0x0001782601007387 */ /* 0x000fe60000100a00 */
[C---:B------:R-:W-:Y:S01]  /*ef40*/  IMAD.WIDE R48, R0.reuse, 0x2, R48 ;  /* 0x0000000200307825 */ /* 0x040fe200078e0230 */
[----:B------:R-:W-:Y:S03]  /*ef50*/  STL.64 [R1+0x188], R4 ;  /* 0x0001880401007387 */ /* 0x000fe60000100a00 */
[C---:B------:R-:W-:Y:S01]  /*ef60*/  IMAD.WIDE R22, R0.reuse, 0x2, R22 ;  /* 0x0000000200167825 */ /* 0x040fe200078e0216 */
[----:B------:R-:W-:Y:S03]  /*ef70*/  STL.64 [R1+0x198], R48 ;  /* 0x0001983001007387 */ /* 0x000fe60000100a00 */
[C---:B------:R-:W-:Y:S01]  /*ef80*/  IMAD.WIDE R36, R0.reuse, 0x2, R36 ;  /* 0x0000000200247825 */ /* 0x040fe200078e0224 */
[----:B------:R-:W-:Y:S03]  /*ef90*/  STL.64 [R1+0x160], R22 ;  /* 0x0001601601007387 */ /* 0x000fe60000100a00 */
[----:B------:R-:W-:Y:S01]  /*efa0*/  IMAD.WIDE R16, R0, 0x2, R16 ;  /* 0x0000000200107825 */ /* 0x000fe200078e0210 */
[--C-:B0-----:R-:W-:Y:S01]  /*efb0*/  SHF.R.U32.HI R15, RZ, 0x6, R12.reuse ;  /* 0x00000006ff0f7819 */ /* 0x101fe2000001160c */
[----:B------:R-:W-:Y:S01]  /*efc0*/  STL.64 [R1+0x1a8], R36 ;  /* 0x0001a82401007387 */ /* 0x000fe20000100a00 */
[----:B------:R-:W-:-:S03]  /*efd0*/  SHF.R.U32.HI R12, RZ, 0x6, R12 ;  /* 0x00000006ff0c7819 */ /* 0x000fc6000001160c */
[----:B------:R-:W-:Y:S01]  /*efe0*/  STL.64 [R1+0x2b8], R16 ;  /* 0x0002b81001007387 */ /* 0x000fe20000100a00 */
[----:B------:R-:W-:-:S04]  /*eff0*/  SGXT.U32 R12, R12, 0x1 ;  /* 0x000000010c0c781a */ /* 0x000fc80000000000 */
[----:B------:R-:W-:Y:S02]  /*f000*/  LOP3.LUT R12, R12, 0x6, RZ, 0xfc, !PT ;  /* 0x000000060c0c7812 */ /* 0x000fe400078efcff */
[----:B------:R-:W-:Y:S02]  /*f010*/  PRMT R13, RZ, 0x7610, R13 ;  /* 0x00007610ff0d7816 */ /* 0x000fe4000000000d */
[----:B------:R-:W-:Y:S01]  /*f020*/  ISETP.GE.AND P6, PT, R12, UR8, PT ;  /* 0x000000080c007c0c */ /* 0x000fe2000bfc6270 */
[----:B---3--:R-:W-:-:S05]  /*f030*/  IMAD.WIDE R26, R0, 0x2, R26 ;  /* 0x00000002001a7825 */ /* 0x008fca00078e021a */
[----:B------:R-:W2:Y:S01]  /*f040*/  @!P3 LDG.E.U16 R13, desc[UR22][R26.64] ;  /* 0x000000161a0db981 */ /* 0x000ea2000c1e1500 */
[----:B----4-:R-:W-:-:S04]  /*f050*/  IMAD.WIDE R2, R0, 0x2, R2 ;  /* 0x0000000200027825 */ /* 0x010fc800078e0202 */
[----:B------:R-:W-:-:S04]  /*f060*/  IMAD.WIDE R50, R0, 0x2, R50 ;  /* 0x0000000200327825 */ /* 0x000fc800078e0232 */
        /* <DEDUP_REMOVED lines=8> */
[----:B------:R-:W-:-:S05]  /*f0f0*/  IMAD.WIDE R46, R0, 0x2, R46 ;  /* 0x00000002002e7825 */ /* 0x000fca00078e022e */
[----:B------:R-:W-:Y:S04]  /*f100*/  STL.64 [R1+0x2c8], R46 ;  /* 0x0002c82e01007387 */ /* 0x000fe80000100a00 */
        /* <DEDUP_REMOVED lines=10> */
[----:B------:R0:W-:Y:S04]  /*f1b0*/  STL.64 [R1+0x330], R26 ;  /* 0x0003301a01007387 */ /* 0x0001e80000100a00 */
[----:B------:R-:W3:Y:S01]  /*f1c0*/  LDL.LU R12, [R1+0xb38] ;  /* 0x000b3800010c7983 */ /* 0x000ee20000300800 */
[----:B------:R-:W-:-:S05]  /*f1d0*/  IMAD.WIDE R42, R0, 0x2, R42 ;  /* 0x00000002002a7825 */ /* 0x000fca00078e022a */
[----:B------:R-:W-:Y:S04]  /*f1e0*/  STL.64 [R1+0x1a0], R42 ;  /* 0x0001a02a01007387 */ /* 0x000fe80000100a00 */
[----:B0-----:R-:W4:Y:S04]  /*f1f0*/  LDL.LU.64 R26, [R1+0xb30] ;  /* 0x000b3000011a7983 */ /* 0x001f280000300a00 */
[----:B--2---:R0:W-:Y:S04]  /*f200*/  STL [R1+0x420], R13 ;  /* 0x0004200d01007387 */ /* 0x0041e80000100800 */
[----:B0-----:R-:W2:Y:S01]  /*f210*/  LDL.LU R13, [R1+0xb28] ;  /* 0x000b2800010d7983 */ /* 0x001ea20000300800 */
[----:B---3--:R-:W-:-:S06]  /*f220*/  PRMT R12, RZ, 0x7610, R12 ;  /* 0x00007610ff0c7816 */ /* 0x008fcc000000000c */
[----:B------:R0:W3:Y:S04]  /*f230*/  @!P4 LDG.E.U16 R12, desc[UR22][R42.64] ;  /* 0x000000162a0cc981 */ /* 0x0000e8000c1e1500 */
[----:B------:R-:W0:Y:S01]  /*f240*/  LDL.LU.64 R42, [R1+0xb20] ;  /* 0x000b2000012a7983 */ /* 0x000e220000300a00 */
[----:B----4-:R-:W-:-:S06]  /*f250*/  PRMT R27, RZ, 0x7610, R27 ;  /* 0x00007610ff1b7816 */ /* 0x010fcc000000001b */
[----:B------:R-:W4:Y:S01]  /*f260*/  @!P5 LDG.E.U16 R27, desc[UR22][R2.64] ;  /* 0x00000016021bd981 */ /* 0x000f22000c1e1500 */
[----:B------:R-:W1:Y:S01]  /*f270*/  S2R R14, SR_TID.X ;  /* 0x00000000000e7919 */ /* 0x000e620000002100 */
[----:B------:R-:W-:-:S04]  /*f280*/  SGXT.U32 R15, R15, 0x1 ;  /* 0x000000010f0f781a */ /* 0x000fc80000000000 */
[----:B------:R-:W-:-:S04]  /*f290*/  LOP3.LUT R15, R15, 0x8, RZ, 0xfc, !PT ;  /* 0x000000080f0f7812 */ /* 0x000fc800078efcff */
[----:B------:R-:W-:Y:S02]  /*f2a0*/  ISETP.GE.AND P2, PT, R15, UR8, PT ;  /* 0x000000080f007c0c */ /* 0x000fe4000bf46270 */
[----:B0-----:R-:W-:-:S06]  /*f2b0*/  PRMT R43, RZ, 0x7610, R43 ;  /* 0x00007610ff2b7816 */ /* 0x001fcc000000002b */
[----:B------:R-:W4:Y:S01]  /*f2c0*/  @!P6 LDG.E.U16 R43, desc[UR22][R50.64] ;  /* 0x00000016322be981 */ /* 0x000f22000c1e1500 */
[----:B-1----:R-:W-:-:S04]  /*f2d0*/  SHF.R.U32.HI R15, RZ, 0x6, R14 ;  /* 0x00000006ff0f7819 */ /* 0x002fc8000001160e */
[----:B------:R-:W-:-:S04]  /*f2e0*/  SGXT.U32 R15, R15, 0x1 ;  /* 0x000000010f0f781a */ /* 0x000fc80000000000 */
[----:B------:R-:W-:-:S04]  /*f2f0*/  LOP3.LUT R15, R15, 0xa, RZ, 0xfc, !PT ;  /* 0x0000000a0f0f7812 */ /* 0x000fc800078efcff */
[----:B------:R-:W-:Y:S02]  /*f300*/  ISETP.GE.AND P3, PT, R15, UR8, PT ;  /* 0x000000080f007c0c */ /* 0x000fe4000bf66270 */
[----:B------:R-:W-:Y:S02]  /*f310*/  PRMT R26, RZ, 0x7610, R26 ;  /* 0x00007610ff1a7816 */ /* 0x000fe4000000001a */
[----:B--2---:R-:W-:-:S04]  /*f320*/  PRMT R13, RZ, 0x7610, R13 ;  /* 0x00007610ff0d7816 */ /* 0x004fc8000000000d */
[----:B------:R-:W2:Y:S05]  /*f330*/  @!P2 LDG.E.U16 R26, desc[UR22][R28.64] ;  /* 0x000000161c1aa981 */ /* 0x000eaa000c1e1500 */
[----:B------:R-:W2:Y:S04]  /*f340*/  @!P3 LDG.E.U16 R13, desc[UR22][R44.64] ;  /* 0x000000162c0db981 */ /* 0x000ea8000c1e1500 */
[----:B---3--:R-:W-:Y:S04]  /*f350*/  STL [R1+0x944], R12 ;  /* 0x0009440c01007387 */ /* 0x008fe80000100800 */
[----:B------:R-:W3:Y:S04]  /*f360*/  LDL.LU.64 R2, [R1+0xb18] ;  /* 0x000b180001027983 */ /* 0x000ee80000300a00 */
[----:B----4-:R-:W-:Y:S04]  /*f370*/  STL [R1+0x948], R27 ;  /* 0x0009481b01007387 */ /* 0x010fe80000100800 */
[----:B------:R-:W4:Y:S01]  /*f380*/  LDL.LU.64 R50, [R1+0xb10] ;  /* 0x000b100001327983 */ /* 0x000f220000300a00 */
[----:B------:R-:W-:-:S04]  /*f390*/  SHF.R.U32.HI R15, RZ, 0x6, R14 ;  /* 0x00000006ff0f7819 */ /* 0x000fc8000001160e */
[----:B------:R-:W-:-:S04]  /*f3a0*/  SGXT.U32 R15, R15, 0x1 ;  /* 0x000000010f0f781a */ /* 0x000fc80000000000 */
[----:B------:R-:W-:-:S04]  /*f3b0*/  LOP3.LUT R15, R15, 0xc, RZ, 0xfc, !PT ;  /* 0x0000000c0f0f7812 */ /* 0x000fc800078efcff */
[----:B------:R-:W-:Y:S02]  /*f3c0*/  ISETP.GE.AND P4, PT, R15, UR8, PT ;  /* 0x000000080f007c0c */ /* 0x000fe4000bf86270 */
[----:B------:R-:W0:Y:S01]  /*f3d0*/  S2R R15, SR_TID.X ;  /* 0x00000000000f7919 */ /* 0x000e220000002100 */
[----:B------:R-:W-:-:S04]  /*f3e0*/  LEA.HI R14, R14, 0xe, RZ, 0x1a ;  /* 0x0000000e0e0e7811 */ /* 0x000fc800078fd0ff */
[----:B------:R-:W-:Y:S01]  /*f3f0*/  ISETP.GE.AND P5, PT, R14, UR8, PT ;  /* 0x000000080e007c0c */ /* 0x000fe2000bfa6270 */
[----:B------:R-:W-:Y:S04]  /*f400*/  STL [R1+0x94c], R43 ;  /* 0x00094c2b01007387 */ /* 0x000fe80000100800 */
[----:B------:R-:W3:Y:S01]  /*f410*/  LDL.LU.64 R28, [R1+0xb08] ;  /* 0x000b0800011c7983 */ /* 0x000ee20000300a00 */
[----:B0-----:R-:W-:-:S04]  /*f420*/  SHF.R.U32.HI R14, RZ, 0x6, R15 ;  /* 0x00000006ff0e7819 */ /* 0x001fc8000001160f */
[----:B------:R-:W-:-:S04]  /*f430*/  SGXT.U32 R14, R14, 0x1 ;  /* 0x000000010e0e781a */ /* 0x000fc80000000000 */
[----:B------:R-:W-:-:S04]  /*f440*/  LOP3.LUT R14, R14, 0x10, RZ, 0xfc, !PT ;  /* 0x000000100e0e7812 */ /* 0x000fc800078efcff */
[----:B------:R-:W-:Y:S02]  /*f450*/  ISETP.GE.AND P6, PT, R14, UR8, PT ;  /* 0x000000080e007c0c */ /* 0x000fe4000bfc6270 */
[----:B------:R-:W0:Y:S01]  /*f460*/  S2R R14, SR_TID.X ;  /* 0x00000000000e7919 */ /* 0x000e220000002100 */
[----:B--2---:R1:W-:Y:S04]  /*f470*/  STL [R1+0x410], R26 ;  /* 0x0004101a01007387 */ /* 0x0043e80000100800 */
[----:B-1----:R-:W2:Y:S04]  /*f480*/  LDL.LU R26, [R1+0xb00] ;  /* 0x000b0000011a7983 */ /* 0x002ea80000300800 */
[----:B------:R-:W2:Y:S01]  /*f490*/  LDL.LU.64 R44, [R1+0xaf8] ;  /* 0x000af800012c7983 */ /* 0x000ea20000300a00 */
[----:B0-----:R-:W-:-:S04]  /*f4a0*/  SHF.R.U32.HI R14, RZ, 0x6, R14 ;  /* 0x00000006ff0e7819 */ /* 0x001fc8000001160e */
[----:B------:R-:W-:-:S04]  /*f4b0*/  SGXT.U32 R14, R14, 0x1 ;  /* 0x000000010e0e781a */ /* 0x000fc80000000000 */
[----:B------:R-:W-:Y:S01]  /*f4c0*/  LOP3.LUT R14, R14, 0x14, RZ, 0xfc, !PT ;  /* 0x000000140e0e7812 */ /* 0x000fe200078efcff */
[----:B------:R-:W-:Y:S03]  /*f4d0*/  STL [R1+0x950], R13 ;  /* 0x0009500d01007387 */ /* 0x000fe60000100800 */
[----:B------:R-:W-:Y:S02]  /*f4e0*/  ISETP.GE.AND P3, PT, R14, UR8, PT ;  /* 0x000000080e007c0c */ /* 0x000fe4000bf66270 */
[----:B------:R-:W2:Y:S01]  /*f4f0*/  LDL.LU R14, [R1+0xaf4] ;  /* 0x000af400010e7983 */ /* 0x000ea20000300800 */
[----:B---3--:R-:W-:-:S06]  /*f500*/  PRMT R28, RZ, 0x7610, R28 ;  /* 0x00007610ff1c7816 */ /* 0x008fcc000000001c */
[----:B------:R-:W3:Y:S01]  /*f510*/  @!P4 LDG.E.U16 R28, desc[UR22][R20.64] ;  /* 0x00000016141cc981 */ /* 0x000ee2000c1e1500 */
[----:B--2---:R-:W-:-:S05]  /*f520*/  PRMT R14, RZ, 0x7610, R14 ;  /* 0x00007610ff0e7816 */ /* 0x004fca000000000e */
[----:B------:R0:W-:Y:S04]  /*f530*/  STL.S16 [R1+0x400], R14 ;  /* 0x0004000e01007387 */ /* 0x0001e80000100600 */
[----:B0-----:R-:W2:Y:S04]  /*f540*/  LDL.LU R14, [R1+0xaf0] ;  /* 0x000af000010e7983 */ /* 0x001ea80000300800 */
[----:B------:R-:W4:Y:S04]  /*f550*/  LDL.LU.64 R20, [R1+0xae8] ;  /* 0x000ae80001147983 */ /* 0x000f280000300a00 */
[----:B---3--:R0:W-:Y:S04]  /*f560*/  STL [R1+0x954], R28 ;  /* 0x0009541c01007387 */ /* 0x0081e80000100800 */
[----:B0-----:R-:W3:Y:S01]  /*f570*/  LDL.LU R28, [R1+0x400] ;  /* 0x00040000011c7983 */ /* 0x001ee20000300800 */
[----:B------:R-:W-:-:S02]  /*f580*/  PRMT R44, RZ, 0x7610, R44 ;  /* 0x00007610ff2c7816 */ /* 0x000fc4000000002c */
[----:B------:R-:W-:-:S04]  /*f590*/  SHF.R.U32.HI R15, RZ, 0x6, R15 ;  /* 0x00000006ff0f7819 */ /* 0x000fc8000001160f */
[----:B------:R-:W4:Y:S01]  /*f5a0*/  @!P5 LDG.E.U16 R44, desc[UR22][R6.64] ;  /* 0x00000016062cd981 */ /* 0x000f22000c1e1500 */
[----:B------:R-:W-:-:S04]  /*f5b0*/  SGXT.U32 R15, R15, 0x1 ;  /* 0x000000010f0f781a */ /* 0x000fc80000000000 */
[----:B------:R-:W-:-:S04]  /*f5c0*/  LOP3.LUT R15, R15, 0x12, RZ, 0xfc, !PT ;  /* 0x000000120f0f7812 */ /* 0x000fc800078efcff */
[----:B------:R-:W-:Y:S01]  /*f5d0*/  ISETP.GE.AND P2, PT, R15, UR8, PT ;  /* 0x000000080f007c0c */ /* 0x000fe2000bf46270 */
[----:B------:R-:W4:Y:S01]  /*f5e0*/  LDL.LU.64 R6, [R1+0xae0] ;  /* 0x000ae00001067983 */ /* 0x000f220000300a00 */
[----:B------:R-:W0:Y:S01]  /*f5f0*/  S2R R15, SR_TID.X ;  /* 0x00000000000f7919 */ /* 0x000e220000002100 */
[----:B------:R-:W-:-:S06]  /*f600*/  PRMT R29, RZ, 0x7610, R29 ;  /* 0x00007610ff1d7816 */ /* 0x000fcc000000001d */
[----:B------:R-:W4:Y:S01]  /*f610*/  @!P3 LDG.E.U16 R29, desc[UR22][R24.64] ;  /* 0x00000016181db981 */ /* 0x000f22000c1e1500 */
[----:B------:R-:W-:Y:S02]  /*f620*/  PRMT R45, RZ, 0x7610, R45 ;  /* 0x00007610ff2d7816 */ /* 0x000fe4000000002d */
[----:B0-----:R-:W-:-:S04]  /*f630*/  SHF.R.U32.HI R15, RZ, 0x6, R15 ;  /* 0x00000006ff0f7819 */ /* 0x001fc8000001160f */
[----:B------:R-:W-:Y:S02]  /*f640*/  SGXT.U32 R15, R15, 0x1 ;  /* 0x000000010f0f781a */ /* 0x000fe40000000000 */
[----:B--2---:R-:W-:Y:S02]  /*f650*/  PRMT R14, RZ, 0x7610, R14 ;  /* 0x00007610ff0e7816 */ /* 0x004fe4000000000e */
[----:B------:R-:W-:-:S04]  /*f660*/  LOP3.LUT R15, R15, 0x16, RZ, 0xfc, !PT ;  /* 0x000000160f0f7812 */ /* 0x000fc800078efcff */
[----:B------:R-:W2:Y:S01]  /*f670*/  @!P2 LDG.E.U16 R14, desc[UR22][R10.64] ;  /* 0x000000160a0ea981 */ /* 0x000ea2000c1e1500 */
[----:B------:R-:W-:-:S13]  /*f680*/  ISETP.GE.AND P4, PT, R15, UR8, PT ;  /* 0x000000080f007c0c */ /* 0x000fda000bf86270 */
[----:B------:R-:W2:Y:S04]  /*f690*/  @!P4 LDG.E.U16 R45, desc[UR22][R30.64] ;  /* 0x000000161e2dc981 */ /* 0x000ea8000c1e1500 */
[----:B---3--:R0:W3:Y:S04]  /*f6a0*/  @!P6 LDG.E.U16 R28, desc[UR22][R52.64] ;  /* 0x00000016341ce981 */ /* 0x0080e8000c1e1500 */
[----:B----4-:R1:W-:Y:S02]  /*f6b0*/  STL [R1+0x958], R44 ;  /* 0x0009582c01007387 */ /* 0x0103e40000100800 */
[----:B-1----:R-:W1:Y:S01]  /*f6c0*/  S2R R44, SR_TID.X ;  /* 0x00000000002c7919 */ /* 0x002e620000002100 */
[----:B------:R-:W-:-:S02]  /*f6d0*/  PRMT R13, RZ, 0x7610, R13 ;  /* 0x00007610ff0d7816 */ /* 0x000fc4000000000d */
[----:B-1----:R-:W-:-:S04]  /*f6e0*/  SHF.R.U32.HI R15, RZ, 0x6, R44 ;  /* 0x00000006ff0f7819 */ /* 0x002fc8000001162c */
[----:B------:R-:W-:-:S04]  /*f6f0*/  SGXT.U32 R15, R15, 0x1 ;  /* 0x000000010f0f781a */ /* 0x000fc80000000000 */
[----:B------:R-:W-:-:S04]  /*f700*/  LOP3.LUT R15, R15, 0x18, RZ, 0xfc, !PT ;  /* 0x000000180f0f7812 */ /* 0x000fc800078efcff */
[----:B------:R-:W-:Y:S02]  /*f710*/  ISETP.GE.AND P5, PT, R15, UR8, PT ;  /* 0x000000080f007c0c */ /* 0x000fe4000bfa6270 */
[----:B------:R-:W4:Y:S04]  /*f720*/  LDL.LU R15, [R1+0xadc] ;  /* 0x000adc00010f7983 */ /* 0x000f280000300800 */
[----:B------:R-:W4:Y:S04]  /*f730*/  LDL.LU R53, [R1+0xad8] ;  /* 0x000ad80001357983 */ /* 0x000f280000300800 */
[----:B------:R-:W4:Y:S04]  /*f740*/  LDL.LU.64 R10, [R1+0xad0] ;  /* 0x000ad000010a7983 */ /* 0x000f280000300a00 */
[----:B--2---:R-:W-:Y:S04]  /*f750*/  STL [R1+0x968], R14 ;  /* 0x0009680e01007387 */ /* 0x004fe80000100800 */
[----:B------:R-:W-:Y:S04]  /*f760*/  STL [R1+0x99c], R14 ;  /* 0x00099c0e01007387 */ /* 0x000fe80000100800 */
[----:B------:R-:W2:Y:S04]  /*f770*/  LDL.LU.64 R24, [R1+0xac8] ;  /* 0x000ac80001187983 */ /* 0x000ea80000300a00 */
[----:B------:R-:W2:Y:S01]  /*f780*/  @!P5 LDG.E.U16 R13, desc[UR22][R46.64] ;  /* 0x000000162e0dd981 */ /* 0x000ea2000c1e1500 */
[----:B0-----:R-:W0:Y:S01]  /*f790*/  S2R R52, SR_TID.X ;  /* 0x0000000000347919 */ /* 0x001e220000002100 */
[----:B------:R-:W-:-:S04]  /*f7a0*/  SHF.R.U32.HI R44, RZ, 0x6, R44 ;  /* 0x00000006ff2c7819 */ /* 0x000fc8000001162c */
[----:B------:R-:W-:-:S04]  /*f7b0*/  SGXT.U32 R44, R44, 0x1 ;  /* 0x000000012c2c781a */ /* 0x000fc80000000000 */
[----:B------:R-:W-:-:S04]  /*f7c0*/  LOP3.LUT R44, R44, 0x1a, RZ, 0xfc, !PT ;  /* 0x0000001a2c2c7812 */ /* 0x000fc800078efcff */
[----:B------:R-:W-:Y:S01]  /*f7d0*/  ISETP.GE.AND P6, PT, R44, UR8, PT ;  /* 0x000000082c007c0c */ /* 0x000fe2000bfc6270 */
[----:B---3--:R1:W-:Y:S04]  /*f7e0*/  STL.64 [R1+0x960], R28 ;  /* 0x0009601c01007387 */ /* 0x0083e80000100a00 */
[----:B------:R-:W3:Y:S04]  /*f7f0*/  LDL.LU.64 R30, [R1+0xac0] ;  /* 0x000ac000011e7983 */ /* 0x000ee80000300a00 */
[----:B------:R-:W-:Y:S04]  /*f800*/  STL [R1+0x978], R45 ;  /* 0x0009782d01007387 */ /* 0x000fe80000100800 */
[----:B------:R-:W-:Y:S04]  /*f810*/  STL [R1+0x9a8], R45 ;  /* 0x0009a82d01007387 */ /* 0x000fe80000100800 */
[----:B------:R-:W3:Y:S01]  /*f820*/  LDL.LU.64 R46, [R1+0xab8] ;  /* 0x000ab800012e7983 */ /* 0x000ee20000300a00 */
[----:B0-----:R-:W-:-:S04]  /*f830*/  SHF.R.U32.HI R44, RZ, 0x6, R52 ;  /* 0x00000006ff2c7819 */ /* 0x001fc80000011634 */
[----:B------:R-:W-:-:S04]  /*f840*/  SGXT.U32 R44, R44, 0x1 ;  /* 0x000000012c2c781a */ /* 0x000fc80000000000 */
[----:B------:R-:W-:-:S04]  /*f850*/  LOP3.LUT R44, R44, 0x1c, RZ, 0xfc, !PT ;  /* 0x0000001c2c2c7812 */ /* 0x000fc800078efcff */
[----:B------:R-:W-:Y:S02]  /*f860*/  ISETP.GE.AND P2, PT, R44, UR8, PT ;  /* 0x000000082c007c0c */ /* 0x000fe4000bf46270 */
[----:B------:R-:W0:Y:S01]  /*f870*/  S2R R44, SR_TID.X ;  /* 0x00000000002c7919 */ /* 0x000e220000002100 */
[----:B------:R-:W-:-:S04]  /*f880*/  LEA.HI R52, R52, 0x1e, RZ, 0x1a ;  /* 0x0000001e34347811 */ /* 0x000fc800078fd0ff */
[----:B------:R-:W-:Y:S02]  /*f890*/  ISETP.GE.AND P3, PT, R52, UR8, PT ;  /* 0x0000000834007c0c */ /* 0x000fe4000bf66270 */
[----:B0-----:R-:W-:-:S04]  /*f8a0*/  SHF.R.U32.HI R52, RZ, 0x6, R44 ;  /* 0x00000006ff347819 */ /* 0x001fc8000001162c */
[----:B------:R-:W-:-:S04]  /*f8b0*/  SGXT.U32 R52, R52, 0x1 ;  /* 0x000000013434781a */ /* 0x000fc80000000000 */
[----:B------:R-:W-:-:S04]  /*f8c0*/  LOP3.LUT R52, R52, 0x20, RZ, 0xfc, !PT ;  /* 0x0000002034347812 */ /* 0x000fc800078efcff */
[----:B------:R-:W-:Y:S02]  /*f8d0*/  ISETP.GE.AND P4, PT, R52, UR8, PT ;  /* 0x0000000834007c0c */ /* 0x000fe4000bf86270 */
[----:B------:R-:W0:Y:S01]  /*f8e0*/  S2R R52, SR_TID.X ;  /* 0x0000000000347919 */ /* 0x000e220000002100 */
[----:B------:R-:W-:-:S04]  /*f8f0*/  SHF.R.U32.HI R44, RZ, 0x6, R44 ;  /* 0x00000006ff2c7819 */ /* 0x000fc8000001162c */
[----:B------:R-:W-:-:S04]  /*f900*/  SGXT.U32 R44, R44, 0x1 ;  /* 0x000000012c2c781a */ /* 0x000fc80000000000 */
[----:B------:R-:W-:-:S04]  /*f910*/  LOP3.LUT R44, R44, 0x22, RZ, 0xfc, !PT ;  /* 0x000000222c2c7812 */ /* 0x000fc800078efcff */
[----:B------:R-:W-:Y:S02]  /*f920*/  ISETP.GE.AND P5, PT, R44, UR8, PT ;  /* 0x000000082c007c0c */ /* 0x000fe4000bfa6270 */
[----:B----4-:R-:W-:-:S06]  /*f930*/  PRMT R15, RZ, 0x7610, R15 ;  /* 0x00007610ff0f7816 */ /* 0x010fcc000000000f */
[----:B------:R-:W4:Y:S01]  /*f940*/  @!P6 LDG.E.U16 R15, desc[UR22][R16.64] ;  /* 0x00000016100fe981 */ /* 0x000f22000c1e1500 */
[----:B0-----:R-:W-:-:S04]  /*f950*/  SHF.R.U32.HI R44, RZ, 0x6, R52 ;  /* 0x00000006ff2c7819 */ /* 0x001fc80000011634 */
[----:B------:R-:W-:-:S04]  /*f960*/  SGXT.U32 R44, R44, 0x1 ;  /* 0x000000012c2c781a */ /* 0x000fc80000000000 */
[----:B------:R-:W-:-:S04]  /*f970*/  LOP3.LUT R44, R44, 0x24, RZ, 0xfc, !PT ;  /* 0x000000242c2c7812 */ /* 0x000fc800078efcff */
[----:B------:R-:W-:Y:S02]  /*f980*/  ISETP.GE.AND P6, PT, R44, UR8, PT ;  /* 0x000000082c007c0c */ /* 0x000fe4000bfc6270 */
[----:B------:R-:W-:-:S04]  /*f990*/  SHF.R.U32.HI R44, RZ, 0x6, R52 ;  /* 0x00000006ff2c7819 */ /* 0x000fc80000011634 */
[----:B------:R-:W-:-:S04]  /*f9a0*/  SGXT.U32 R44, R44, 0x1 ;  /* 0x000000012c2c781a */ /* 0x000fc80000000000 */
[----:B------:R-:W-:Y:S01]  /*f9b0*/  LOP3.LUT R44, R44, 0x26, RZ, 0xfc, !PT ;  /* 0x000000262c2c7812 */ /* 0x000fe200078efcff */
[----:B--2---:R-:W-:Y:S01]  /*f9c0*/  STL [R1+0x988], R13 ;  /* 0x0009880d01007387 */ /* 0x004fe20000100800 */
[----:B------:R-:W-:-:S03]  /*f9d0*/  PRMT R43, RZ, 0x7610, R43 ;  /* 0x00007610ff2b7816 */ /* 0x000fc6000000002b */
[----:B------:R-:W2:Y:S04]  /*f9e0*/  LDL.LU.64 R16, [R1+0xab0] ;  /* 0x000ab00001107983 */ /* 0x000ea80000300a00 */
[----:B------:R-:W2:Y:S04]  /*f9f0*/  @!P4 LDG.E.U16 R43, desc[UR22][R48.64] ;  /* 0x00000016302bc981 */ /* 0x000ea8000c1e1500 */
[----:B-1----:R-:W2:Y:S01]  /*fa00*/  LDL.64 R28, [R1+0x148] ;  /* 0x00014800011c7983 */ /* 0x002ea20000100a00 */
[----:B---3--:R-:W-:-:S06]  /*fa10*/  PRMT R30, RZ, 0x7610, R30 ;  /* 0x00007610ff1e7816 */ /* 0x008fcc000000001e */
[----:B------:R-:W3:Y:S01]  /*fa20*/  @!P2 LDG.E.U16 R30, desc[UR22][R36.64] ;  /* 0x00000016241ea981 */ /* 0x000ee2000c1e1500 */
[----:B------:R-:W-:Y:S02]  /*fa30*/  ISETP.GE.AND P2, PT, R44, UR8, PT ;  /* 0x000000082c007c0c */ /* 0x000fe4000bf46270 */
[----:B------:R-:W-:Y:S02]  /*fa40*/  PRMT R31, RZ, 0x7610, R31 ;  /* 0x00007610ff1f7816 */ /* 0x000fe4000000001f */
[----:B------:R-:W-:Y:S02]  /*fa50*/  PRMT R46, RZ, 0x7610, R46 ;  /* 0x00007610ff2e7816 */ /* 0x000fe4000000002e */
[----:B------:R-:W-:Y:S02]  /*fa60*/  PRMT R47, RZ, 0x7610, R47 ;  /* 0x00007610ff2f7816 */ /* 0x000fe4000000002f */
[----:B------:R-:W3:Y:S04]  /*fa70*/  @!P6 LDG.E.U16 R31, desc[UR22][R38.64] ;  /* 0x00000016261fe981 */ /* 0x000ee8000c1e1500 */
[----:B------:R-:W3:Y:S04]  /*fa80*/  @!P3 LDG.E.U16 R46, desc[UR22][R22.64] ;  /* 0x00000016162eb981 */ /* 0x000ee8000c1e1500 */
[----:B------:R-:W3:Y:S01]  /*fa90*/  @!P2 LDG.E.U16 R47, desc[UR22][R32.64] ;  /* 0x00000016202fa981 */ /* 0x000ee2000c1e1500 */
[----:B------:R-:W-:-:S04]  /*faa0*/  SHF.R.U32.HI R44, RZ, 0x6, R52 ;  /* 0x00000006ff2c7819 */ /* 0x000fc80000011634 */
[----:B------:R-:W-:-:S04]  /*fab0*/  SGXT.U32 R44, R44, 0x1 ;  /* 0x000000012c2c781a */ /* 0x000fc80000000000 */
[----:B------:R-:W-:-:S04]  /*fac0*/  LOP3.LUT R44, R44, 0x28, RZ, 0xfc, !PT ;  /* 0x000000282c2c7812 */ /* 0x000fc800078efcff */
[----:B------:R-:W-:Y:S02]  /*fad0*/  ISETP.GE.AND P3, PT, R44, UR8, PT ;  /* 0x000000082c007c0c */ /* 0x000fe4000bf66270 */
[----:B------:R-:W-:-:S04]  /*fae0*/  SHF.R.U32.HI R44, RZ, 0x6, R52 ;  /* 0x00000006ff2c7819 */ /* 0x000fc80000011634 */
[----:B------:R-:W-:-:S04]  /*faf0*/  SGXT.U32 R44, R44, 0x1 ;  /* 0x000000012c2c781a */ /* 0x000fc80000000000 */
[----:B------:R-:W-:-:S04]  /*fb00*/  LOP3.LUT R44, R44, 0x2a, RZ, 0xfc, !PT ;  /* 0x0000002a2c2c7812 */ /* 0x000fc800078efcff */
[----:B------:R-:W-:Y:S02]  /*fb10*/  ISETP.GE.AND P4, PT, R44, UR8, PT ;  /* 0x000000082c007c0c */ /* 0x000fe4000bf86270 */
[----:B------:R-:W-:Y:S02]  /*fb20*/  PRMT R27, RZ, 0x7610, R27 ;  /* 0x00007610ff1b7816 */ /* 0x000fe4000000001b */
[----:B------:R-:W-:-:S04]  /*fb30*/  PRMT R12, RZ, 0x7610, R12 ;  /* 0x00007610ff0c7816 */ /* 0x000fc8000000000c */
[----:B------:R0:W3:Y:S04]  /*fb40*/  @!P3 LDG.E.U16 R27, desc[UR22][R18.64] ;  /* 0x00000016121bb981 */ /* 0x0000e8000c1e1500 */
[----:B----4-:R-:W-:Y:S04]  /*fb50*/  STL [R1+0x9ac], R15 ;  /* 0x0009ac0f01007387 */ /* 0x010fe80000100800 */
[----:B------:R1:W-:Y:S04]  /*fb60*/  STL.64 [R1+0x9c0], R14 ;  /* 0x0009c00e01007387 */ /* 0x0003e80000100a00 */
[----:B------:R-:W4:Y:S04]  /*fb70*/  LDL.LU.64 R36, [R1+0xaa8] ;  /* 0x000aa80001247983 */ /* 0x000f280000300a00 */
[----:B------:R-:W4:Y:S01]  /*fb80*/  LDL.LU.64 R22, [R1+0xaa0] ;  /* 0x000aa00001167983 */ /* 0x000f220000300a00 */
[----:B-1----:R-:W-:-:S03]  /*fb90*/  SHF.R.U32.HI R14, RZ, 0x6, R52 ;  /* 0x00000006ff0e7819 */ /* 0x002fc60000011634 */
[----:B------:R-:W4:Y:S01]  /*fba0*/  LDL.LU.64 R48, [R1+0xa98] ;  /* 0x000a980001307983 */ /* 0x000f220000300a00 */
[----:B------:R-:W-:-:S04]  /*fbb0*/  SGXT.U32 R14, R14, 0x1 ;  /* 0x000000010e0e781a */ /* 0x000fc80000000000 */
[----:B------:R-:W-:-:S04]  /*fbc0*/  LOP3.LUT R14, R14, 0x30, RZ, 0xfc, !PT ;  /* 0x000000300e0e7812 */ /* 0x000fc800078efcff */
[----:B------:R-:W-:Y:S02]  /*fbd0*/  ISETP.GE.AND P6, PT, R14, UR8, PT ;  /* 0x000000080e007c0c */ /* 0x000fe4000bfc6270 */
[----:B--2---:R-:W-:Y:S02]  /*fbe0*/  PRMT R16, RZ, 0x7610, R16 ;  /* 0x00007610ff107816 */ /* 0x004fe40000000010 */
[----:B------:R-:W-:-:S09]  /*fbf0*/  PRMT R17, RZ, 0x7610, R17 ;  /* 0x00007610ff117816 */ /* 0x000fd20000000011 */
[----:B------:R-:W2:Y:S04]  /*fc00*/  @!P6 LDG.E.U16 R12, desc[UR22][R40.64] ;  /* 0x00000016280ce981 */ /* 0x000ea8000c1e1500 */
[----:B------:R-:W-:Y:S04]  /*fc10*/  STL [R1+0x9b8], R43 ;  /* 0x0009b82b01007387 */ /* 0x000fe80000100800 */
[----:B------:R-:W2:Y:S04]  /*fc20*/  @!P5 LDG.E.U16 R16, desc[UR22][R4.64] ;  /* 0x000000160410d981 */ /* 0x000ea8000c1e1500 */
[----:B------:R-:W2:Y:S04]  /*fc30*/  @!P4 LDG.E.U16 R17, desc[UR22][R28.64] ;  /* 0x000000161c11c981 */ /* 0x000ea8000c1e1500 */
[----:B------:R-:W4:Y:S04]  /*fc40*/  LDL.LU.64 R4, [R1+0xa90] ;  /* 0x000a900001047983 */ /* 0x000f280000300a00 */
[----:B------:R-:W4:Y:S04]  /*fc50*/  LDL.LU.64 R38, [R1+0xa88] ;  /* 0x000a880001267983 */ /* 0x000f280000300a00 */
[----:B---3--:R-:W-:Y:S04]  /*fc60*/  STL.64 [R1+0x970], R30 ;  /* 0x0009701e01007387 */ /* 0x008fe80000100a00 */
[----:B------:R-:W3:Y:S04]  /*fc70*/  LDL.LU.64 R32, [R1+0xa80] ;  /* 0x000a800001207983 */ /* 0x000ee80000300a00 */
[----:B------:R-:W-:Y:S04]  /*fc80*/  STL.64 [R1+0x980], R46 ;  /* 0x0009802e01007387 */ /* 0x000fe80000100a00 */
[----:B------:R-:W0:Y:S01]  /*fc90*/  LDL.LU.64 R18, [R1+0xa78] ;  /* 0x000a780001127983 */ /* 0x000e220000300a00 */
[----:B------:R-:W-:-:S02]  /*fca0*/  SHF.R.U32.HI R44, RZ, 0x6, R52 ;  /* 0x00000006ff2c7819 */ /* 0x000fc40000011634 */
[--C-:B------:R-:W-:Y:S02]  /*fcb0*/  SHF.R.U32.HI R15, RZ, 0x6, R52.reuse ;  /* 0x00000006ff0f7819 */ /* 0x100fe40000011634 */
[----:B------:R-:W-:Y:S02]  /*fcc0*/  SGXT.U32 R44, R44, 0x1 ;  /* 0x000000012c2c781a */ /* 0x000fe40000000000 */
[----:B------:R-:W-:Y:S02]  /*fcd0*/  SHF.R.U32.HI R14, RZ, 0x6, R52 ;  /* 0x00000006ff0e7819 */ /* 0x000fe40000011634 */
[----:B------:R-:W-:Y:S02]  /*fce0*/  SGXT.U32 R15, R15, 0x1 ;  /* 0x000000010f0f781a */ /* 0x000fe40000000000 */
[----:B------:R-:W-:Y:S02]  /*fcf0*/  LOP3.LUT R44, R44, 0x2c, RZ, 0xfc, !PT ;  /* 0x0000002c2c2c7812 */ /* 0x000fe400078efcff */
[----:B------:R-:W-:-:S02]  /*fd00*/  SGXT.U32 R14, R14, 0x1 ;  /* 0x000000010e0e781a */ /* 0x000fc40000000000 */
[----:B------:R-:W-:Y:S02]  /*fd10*/  LOP3.LUT R15, R15, 0x32, RZ, 0xfc, !PT ;  /* 0x000000320f0f7812 */ /* 0x000fe400078efcff */
[----:B------:R-:W-:Y:S02]  /*fd20*/  ISETP.GE.AND P5, PT, R44, UR8, PT ;  /* 0x000000082c007c0c */ /* 0x000fe4000bfa6270 */
[----:B------:R-:W-:Y:S02]  /*fd30*/  LOP3.LUT R14, R14, 0x34, RZ, 0xfc, !PT ;  /* 0x000000340e0e7812 */ /* 0x000fe400078efcff */
[----:B------:R-:W-:Y:S02]  /*fd40*/  ISETP.GE.AND P2, PT, R15, UR8, PT ;  /* 0x000000080f007c0c */ /* 0x000fe4000bf46270 */
[----:B------:R-:W-:Y:S01]  /*fd50*/  ISETP.GE.AND P3, PT, R14, UR8, PT ;  /* 0x000000080e007c0c */ /* 0x000fe2000bf66270 */
[----:B--2---:R-:W-:Y:S01]  /*fd60*/  STL.64 [R1+0x990], R16 ;  /* 0x0009901001007387 */ /* 0x004fe20000100a00 */
[----:B---3--:R-:W-:-:S02]  /*fd70*/  PRMT R32, RZ, 0x7610, R32 ;  /* 0x00007610ff207816 */ /* 0x008fc40000000020 */
[----:B------:R-:W-:-:S04]  /*fd80*/  PRMT R33, RZ, 0x7610, R33 ;  /* 0x00007610ff217816 */ /* 0x000fc80000000021 */
[----:B------:R-:W2:Y:S01]  /*fd90*/  @!P5 LDG.E.U16 R32, desc[UR22][R8.64] ;  /* 0x000000160820d981 */ /* 0x000ea2000c1e1500 */
[----:B0-----:R-:W-:-:S04]  /*fda0*/  PRMT R18, RZ, 0x7610, R18 ;  /* 0x00007610ff127816 */ /* 0x001fc80000000012 */
[----:B------:R-:W2:Y:S04]  /*fdb0*/  @!P3 LDG.E.U16 R33, desc[UR22][R2.64] ;  /* 0x000000160221b981 */ /* 0x000ea8000c1e1500 */
[----:B------:R0:W3:Y:S04]  /*fdc0*/  @!P2 LDG.E.U16 R18, desc[UR22][R34.64] ;  /* 0x000000162212a981 */ /* 0x0000e8000c1e1500 */
[----:B------:R-:W3:Y:S04]  /*fdd0*/  LDL.LU.64 R8, [R1+0xa70] ;  /* 0x000a700001087983 */ /* 0x000ee80000300a00 */
[----:B------:R-:W3:Y:S04]  /*fde0*/  LDL.LU.64 R40, [R1+0xa68] ;  /* 0x000a680001287983 */ /* 0x000ee80000300a00 */
[----:B------:R1:W-:Y:S04]  /*fdf0*/  STL.64 [R1+0x9a0], R12 ;  /* 0x0009a00c01007387 */ /* 0x0003e80000100a00 */
[----:B------:R-:W0:Y:S01]  /*fe00*/  LDL.LU.64 R34, [R1+0xa60] ;  /* 0x000a600001227983 */ /* 0x000e220000300a00 */
[----:B------:R-:W-:-:S02]  /*fe10*/  SHF.R.U32.HI R14, RZ, 0x6, R52 ;  /* 0x00000006ff0e7819 */ /* 0x000fc40000011634 */
[----:B------:R-:W-:Y:S01]  /*fe20*/  SHF.R.U32.HI R15, RZ, 0x6, R52 ;  /* 0x00000006ff0f7819 */ /* 0x000fe20000011634 */
[----:B------:R-:W3:Y:S01]  /*fe30*/  LDL.LU.64 R2, [R1+0xa58] ;  /* 0x000a580001027983 */ /* 0x000ee20000300a00 */
[----:B------:R-:W-:-:S04]  /*fe40*/  SGXT.U32 R14, R14, 0x1 ;  /* 0x000000010e0e781a */ /* 0x000fc80000000000 */
[----:B------:R-:W-:-:S04]  /*fe50*/  LOP3.LUT R14, R14, 0x38, RZ, 0xfc, !PT ;  /* 0x000000380e0e7812 */ /* 0x000fc800078efcff */
[----:B------:R-:W-:Y:S02]  /*fe60*/  ISETP.GE.AND P4, PT, R14, UR8, PT ;  /* 0x000000080e007c0c */ /* 0x000fe4000bf86270 */
[----:B------:R-:W-:Y:S02]  /*fe70*/  SHF.R.U32.HI R14, RZ, 0x6, R52 ;  /* 0x00000006ff0e7819 */ /* 0x000fe40000011634 */
[----:B------:R-:W-:Y:S02]  /*fe80*/  SGXT.U32 R15, R15, 0x1 ;  /* 0x000000010f0f781a */ /* 0x000fe40000000000 */
[----:B------:R-:W-:Y:S02]  /*fe90*/  SGXT.U32 R14, R14, 0x1 ;  /* 0x000000010e0e781a */ /* 0x000fe40000000000 */
[----:B------:R-:W-:Y:S02]  /*fea0*/  LOP3.LUT R15, R15, 0x3c, RZ, 0xfc, !PT ;  /* 0x0000003c0f0f7812 */ /* 0x000fe400078efcff */
[----:B------:R-:W-:-:S02]  /*feb0*/  LOP3.LUT R14, R14, 0x3a, RZ, 0xfc, !PT ;  /* 0x0000003a0e0e7812 */ /* 0x000fc400078efcff */
[----:B------:R-:W-:Y:S02]  /*fec0*/  ISETP.GE.AND P6, PT, R15, UR8, PT ;  /* 0x000000080f007c0c */ /* 0x000fe4000bfc6270 */
[----:B------:R-:W-:Y:S02]  /*fed0*/  ISETP.GE.AND P5, PT, R14, UR8, PT ;  /* 0x000000080e007c0c */ /* 0x000fe4000bfa6270 */
[----:B------:R-:W-:Y:S02]  /*fee0*/  PRMT R53, RZ, 0x7610, R53 ;  /* 0x00007610ff357816 */ /* 0x000fe40000000035 */
[----:B------:R-:W-:-:S04]  /*fef0*/  PRMT R19, RZ, 0x7610, R19 ;  /* 0x00007610ff137816 */ /* 0x000fc80000000013 */
[----:B------:R-:W3:Y:S05]  /*ff00*/  @!P4 LDG.E.U16 R53, desc[UR22][R50.64] ;  /* 0x000000163235c981 */ /* 0x000eea000c1e1500 */
[----:B------:R0:W3:Y:S04]  /*ff10*/  @!P5 LDG.E.U16 R19, desc[UR22][R20.64] ;  /* 0x000000161413d981 */ /* 0x0000e8000c1e1500 */
[----:B--2---:R2:W-:Y:S04]  /*ff20*/  STL.64 [R1+0x9b0], R32 ;  /* 0x0009b02001007387 */ /* 0x0045e80000100a00 */
[----:B------:R-:W2:Y:S04]  /*ff30*/  LDL.64 R44, [R1+0xb0] ;  /* 0x0000b000012c7983 */ /* 0x000ea80000100a00 */
[----:B------:R-:W2:Y:S04]  /*ff40*/  LDL.LU.64 R50, [R1+0xa50] ;  /* 0x000a500001327983 */ /* 0x000ea80000300a00 */
[----:B------:R-:W2:Y:S01]  /*ff50*/  LDL.LU.64 R20, [R1+0xa48] ;  /* 0x000a480001147983 */ /* 0x000ea20000300a00 */
[----:B0-----:R-:W-:-:S06]  /*ff60*/  PRMT R34, RZ, 0x7610, R34 ;  /* 0x00007610ff227816 */ /* 0x001fcc0000000022 */
[----:B------:R0:W2:Y:S04]  /*ff70*/  @!P6 LDG.E.U16 R34, desc[UR22][R6.64] ;  /* 0x000000160622e981 */ /* 0x0000a8000c1e1500 */
[----:B------:R-:W0:Y:S01]  /*ff80*/  LDL.LU.64 R6, [R1+0xa40] ;  /* 0x000a400001067983 */ /* 0x000e220000300a00 */
[----:B------:R-:W-:-:S04]  /*ff90*/  SHF.R.U32.HI R14, RZ, 0x6, R52 ;  /* 0x00000006ff0e7819 */ /* 0x000fc80000011634 */
[----:B------:R-:W-:-:S04]  /*ffa0*/  SGXT.U32 R14, R14, 0x1 ;  /* 0x000000010e0e781a */ /* 0x000fc80000000000 */
[----:B------:R-:W-:-:S04]  /*ffb0*/  LOP3.LUT R14, R14, 0x40, RZ, 0xfc, !PT ;  /* 0x000000400e0e7812 */ /* 0x000fc800078efcff */
[----:B------:R-:W-:Y:S02]  /*ffc0*/  ISETP.GE.AND P2, PT, R14, UR8, PT ;  /* 0x000000080e007c0c */ /* 0x000fe4000bf46270 */
[----:B------:R-:W-:-:S04]  /*ffd0*/  SHF.R.U32.HI R14, RZ, 0x6, R52 ;  /* 0x00000006ff0e7819 */ /* 0x000fc80000011634 */
[----:B------:R-:W-:-:S04]  /*ffe0*/  SGXT.U32 R14, R14, 0x1 ;  /* 0x000000010e0e781a */ /* 0x000fc80000000000 */
[----:B------:R-:W-:Y:S02]  /*fff0*/  LOP3.LUT R14, R14, 0x42, RZ, 0xfc, !PT ;  /* 0x000000420e0e7812 */ /* 0x000fe400078efcff */
[--C-:B-1----:R-:W-:Y:S02]  /*10000*/  SHF.R.U32.HI R13, RZ, 0x6, R52.reuse ;  /* 0x00000006ff0d7819 */ /* 0x102fe40000011634 */
[----:B------:R-:W-:Y:S02]  /*10010*/  ISETP.GE.AND P3, PT, R14, UR8, PT ;  /* 0x000000080e007c0c */ /* 0x000fe4000bf66270 */
[----:B------:R-:W-:Y:S02]  /*10020*/  SHF.R.U32.HI R14, RZ, 0x6, R52 ;  /* 0x00000006ff0e7819 */ /* 0x000fe40000011634 */
[----:B------:R-:W-:Y:S02]  /*10030*/  SGXT.U32 R13, R13, 0x1 ;  /* 0x000000010d0d781a */ /* 0x000fe40000000000 */
[----:B------:R-:W-:-:S02]  /*10040*/  SGXT.U32 R14, R14, 0x1 ;  /* 0x000000010e0e781a */ /* 0x000fc40000000000 */
[----:B------:R-:W-:Y:S02]  /*10050*/  LOP3.LUT R13, R13, 0x48, RZ, 0xfc, !PT ;  /* 0x000000480d0d7812 */ /* 0x000fe400078efcff */
[----:B------:R-:W-:Y:S02]  /*10060*/  LOP3.LUT R14, R14, 0x44, RZ, 0xfc, !PT ;  /* 0x000000440e0e7812 */ /* 0x000fe400078efcff */
[----:B------:R-:W-:Y:S02]  /*10070*/  ISETP.GE.AND P5, PT, R13, UR8, PT ;  /* 0x000000080d007c0c */ /* 0x000fe4000bfa6270 */
[----:B------:R-:W-:Y:S02]  /*10080*/  ISETP.GE.AND P4, PT, R14, UR8, PT ;  /* 0x000000080e007c0c */ /* 0x000fe4000bf86270 */
[----:B---3--:R-:W-:Y:S02]  /*10090*/  PRMT R3, RZ, 0x7610, R3 ;  /* 0x00007610ff037816 */ /* 0x008fe40000000003 */
[----:B------:R-:W-:-:S04]  /*100a0*/  PRMT R35, RZ, 0x7610, R35 ;  /* 0x00007610ff237816 */ /* 0x000fc80000000023 */
[----:B------:R-:W3:Y:S05]  /*100b0*/  @!P2 LDG.E.U16 R3, desc[UR22][R10.64] ;  /* 0x000000160a03a981 */ /* 0x000eea000c1e1500 */
[----:B----4-:R1:W4:Y:S04]  /*100c0*/  @!P4 LDG.E.U16 R35, desc[UR22][R36.64] ;  /* 0x000000162423c981 */ /* 0x010328000c1e1500 */
[----:B------:R-:W3:Y:S01]  /*100d0*/  LDL.LU.64 R10, [R1+0xa38] ;  /* 0x000a3800010a7983 */ /* 0x000ee20000300a00 */
[----:B--2---:R-:W-:-:S06]  /*100e0*/  PRMT R20, RZ, 0x7610, R20 ;  /* 0x00007610ff147816 */ /* 0x004fcc0000000014 */
[----:B------:R-:W2:Y:S04]  /*100f0*/  @!P3 LDG.E.U16 R20, desc[UR22][R24.64] ;  /* 0x000000161814b981 */ /* 0x000ea8000c1e1500 */
[----:B------:R-:W2:Y:S04]  /*10100*/  LDL.LU.64 R24, [R1+0xa30] ;  /* 0x000a300001187983 */ /* 0x000ea80000300a00 */
[----:B------:R-:W1:Y:S01]  /*10110*/  LDL.LU.64 R36, [R1+0xa28] ;  /* 0x000a280001247983 */ /* 0x000e620000300a00 */
[----:B0-----:R-:W-:-:S06]  /*10120*/  PRMT R6, RZ, 0x7610, R6 ;  /* 0x00007610ff067816 */ /* 0x001fcc0000000006 */
[----:B------:R0:W2:Y:S04]  /*10130*/  @!P5 LDG.E.U16 R6, desc[UR22][R22.64] ;  /* 0x000000161606d981 */ /* 0x0000a8000c1e1500 */
[----:B------:R-:W0:Y:S01]  /*10140*/  LDL.LU.64 R22, [R1+0xa20] ;  /* 0x000a200001167983 */ /* 0x000e220000300a00 */
[--C-:B------:R-:W-:Y:S02]  /*10150*/  SHF.R.U32.HI R12, RZ, 0x6, R52.reuse ;  /* 0x00000006ff0c7819 */ /* 0x100fe40000011634 */
[----:B------:R-:W-:Y:S01]  /*10160*/  SHF.R.U32.HI R13, RZ, 0x6, R52 ;  /* 0x00000006ff0d7819 */ /* 0x000fe20000011634 */
[----:B------:R-:W2:Y:S01]  /*10170*/  LDL.64 R28, [R1+0x60] ;  /* 0x00006000011c7983 */ /* 0x000ea20000100a00 */
[----:B------:R-:W-:-:S04]  /*10180*/  SGXT.U32 R12, R12, 0x1 ;  /* 0x000000010c0c781a */ /* 0x000fc80000000000 */
[----:B------:R-:W-:-:S04]  /*10190*/  LOP3.LUT R12, R12, 0x4a, RZ, 0xfc, !PT ;  /* 0x0000004a0c0c7812 */ /* 0x000fc800078efcff */
[----:B------:R-:W-:Y:S02]  /*101a0*/  ISETP.GE.AND P6, PT, R12, UR8, PT ;  /* 0x000000080c007c0c */ /* 0x000fe4000bfc6270 */
[----:B------:R-:W-:-:S04]  /*101b0*/  SHF.R.U32.HI R12, RZ, 0x6, R52 ;  /* 0x00000006ff0c7819 */ /* 0x000fc80000011634 */
        /* <DEDUP_REMOVED lines=12> */
[----:B------:R-:W2:Y:S05]  /*10280*/  @!P6 LDG.E.U16 R21, desc[UR22][R48.64] ;  /* 0x000000163015e981 */ /* 0x000eaa000c1e1500 */
[----:B------:R0:W2:Y:S04]  /*10290*/  @!P3 LDG.E.U16 R7, desc[UR22][R4.64] ;  /* 0x000000160407b981 */ /* 0x0000a8000c1e1500 */
[----:B------:R-:W2:Y:S04]  /*102a0*/  LDL.LU.64 R48, [R1+0xa18] ;  /* 0x000a180001307983 */ /* 0x000ea80000300a00 */
[----:B------:R-:W2:Y:S04]  /*102b0*/  LDL.LU.64 R4, [R1+0xa10] ;  /* 0x000a100001047983 */ /* 0x000ea80000300a00 */
[----:B------:R-:W2:Y:S04]  /*102c0*/  LDL.64 R46, [R1+0x40] ;  /* 0x00004000012e7983 */ /* 0x000ea80000100a00 */
[----:B------:R-:W2:Y:S01]  /*102d0*/  LDL.64 R30, [R1+0x28] ;  /* 0x00002800011e7983 */ /* 0x000ea20000100a00 */
[----:B-1----:R-:W-:-:S06]  /*102e0*/  PRMT R36, RZ, 0x7610, R36 ;  /* 0x00007610ff247816 */ /* 0x002fcc0000000024 */
[----:B------:R-:W3:Y:S04]  /*102f0*/  @!P2 LDG.E.U16 R36, desc[UR22][R44.64] ;  /* 0x000000162c24a981 */ /* 0x000ee8000c1e1500 */
[----:B------:R-:W3:Y:S01]  /*10300*/  LDL.64 R44, [R1] ;  /* 0x00000000012c7983 */ /* 0x000ee20000100a00 */
[----:B0-----:R-:W-:-:S06]  /*10310*/  PRMT R22, RZ, 0x7610, R22 ;  /* 0x00007610ff167816 */ /* 0x001fcc0000000016 */
[----:B------:R0:W3:Y:S04]  /*10320*/  @!P4 LDG.E.U16 R22, desc[UR22][R38.64] ;  /* 0x000000162616c981 */ /* 0x0000e8000c1e1500 */
[----:B------:R-:W0:Y:S01]  /*10330*/  LDL.LU.64 R38, [R1+0xa08] ;  /* 0x000a080001267983 */ /* 0x000e220000300a00 */
        /* <DEDUP_REMOVED lines=21> */
[----:B------:R-:W-:Y:S02]  /*10490*/  PRMT R37, RZ, 0x7610, R37 ;  /* 0x00007610ff257816 */ /* 0x000fe40000000025 */
[----:B------:R-:W-:-:S04]  /*104a0*/  SGXT.U32 R12, R12, 0x1 ;  /* 0x000000010c0c781a */ /* 0x000fc80000000000 */
[----:B------:R-:W-:Y:S01]  /*104b0*/  LOP3.LUT R12, R12, 0x62, RZ, 0xfc, !PT ;  /* 0x000000620c0c7812 */ /* 0x000fe200078efcff */
[----:B------:R1:W4:Y:S03]  /*104c0*/  @!P5 LDG.E.U16 R37, desc[UR22][R8.64] ;  /* 0x000000160825d981 */ /* 0x000326000c1e1500 */
[----:B------:R-:W-:Y:S02]  /*104d0*/  ISETP.GE.AND P5, PT, R12, UR8, PT ;  /* 0x000000080c007c0c */ /* 0x000fe4000bfa6270 */
[----:B------:R-:W-:Y:S01]  /*104e0*/  SHF.R.U32.HI R12, RZ, 0x6, R52 ;  /* 0x00000006ff0c7819 */ /* 0x000fe20000011634 */
[----:B------:R-:W1:Y:S03]  /*104f0*/  LDL.LU.64 R8, [R1+0xa00] ;  /* 0x000a000001087983 */ /* 0x000e660000300a00 */
[----:B------:R-:W-:-:S02]  /*10500*/  SGXT.U32 R12, R12, 0x1 ;  /* 0x000000010c0c781a */ /* 0x000fc40000000000 */
[----:B------:R-:W-:Y:S02]  /*10510*/  PRMT R2, RZ, 0x7610, R2 ;  /* 0x00007610ff027816 */ /* 0x000fe40000000002 */
[----:B------:R-:W-:Y:S02]  /*10520*/  LOP3.LUT R12, R12, 0x68, RZ, 0xfc, !PT ;  /* 0x000000680c0c7812 */ /* 0x000fe400078efcff */
[--C-:B------:R-:W-:Y:S02]  /*10530*/  SHF.R.U32.HI R13, RZ, 0x6, R52.reuse ;  /* 0x00000006ff0d7819 */ /* 0x100fe40000011634 */
[----:B------:R-:W4:Y:S01]  /*10540*/  @!P6 LDG.E.U16 R2, desc[UR22][R40.64] ;  /* 0x000000162802e981 */ /* 0x000f22000c1e1500 */
[----:B------:R-:W-:Y:S02]  /*10550*/  ISETP.GE.AND P6, PT, R12, UR8, PT ;  /* 0x000000080c007c0c */ /* 0x000fe4000bfc6270 */
[----:B------:R-:W-:Y:S02]  /*10560*/  SHF.R.U32.HI R12, RZ, 0x6, R52 ;  /* 0x00000006ff0c7819 */ /* 0x000fe40000011634 */
[----:B--2---:R-:W-:-:S02]  /*10570*/  PRMT R5, RZ, 0x7610, R5 ;  /* 0x00007610ff057816 */ /* 0x004fc40000000005 */
[----:B------:R-:W-:Y:S02]  /*10580*/  SGXT.U32 R13, R13, 0x1 ;  /* 0x000000010d0d781a */ /* 0x000fe40000000000 */
[----:B------:R-:W-:Y:S01]  /*10590*/  SGXT.U32 R12, R12, 0x1 ;  /* 0x000000010c0c781a */ /* 0x000fe20000000000 */
[----:B------:R-:W2:Y:S01]  /*105a0*/  LDL.LU.64 R40, [R1+0x9f8] ;  /* 0x0009f80001287983 */ /* 0x000ea20000300a00 */
[----:B------:R-:W-:Y:S02]  /*105b0*/  LOP3.LUT R13, R13, 0x70, RZ, 0xfc, !PT ;  /* 0x000000700d0d7812 */ /* 0x000fe400078efcff */
[----:B------:R-:W-:Y:S01]  /*105c0*/  LOP3.LUT R12, R12, 0x78, RZ, 0xfc, !PT ;  /* 0x000000780c0c7812 */ /* 0x000fe200078efcff */
[----:B------:R-:W2:Y:S01]  /*105d0*/  @!P2 LDG.E.U16 R5, desc[UR22][R50.64] ;  /* 0x000000163205a981 */ /* 0x000ea2000c1e1500 */
[----:B------:R-:W-:Y:S02]  /*105e0*/  PRMT R23, RZ, 0x7610, R23 ;  /* 0x00007610ff177816 */ /* 0x000fe40000000017 */
[----:B------:R-:W-:-:S04]  /*105f0*/  ISETP.GE.AND P2, PT, R13, UR8, PT ;  /* 0x000000080d007c0c */ /* 0x000fc8000bf46270 */
[----:B------:R-:W2:Y:S04]  /*10600*/  @!P5 LDG.E.U16 R23, desc[UR22][R24.64] ;  /* 0x000000161817d981 */ /* 0x000ea8000c1e1500 */
[----:B------:R-:W2:Y:S01]  /*10610*/  LDL.LU.64 R50, [R1+0x9f0] ;  /* 0x0009f00001327983 */ /* 0x000ea20000300a00 */
[----:B0-----:R-:W-:-:S06]  /*10620*/  PRMT R38, RZ, 0x7610, R38 ;  /* 0x00007610ff267816 */ /* 0x001fcc0000000026 */
[----:B---3--:R0:W3:Y:S01]  /*10630*/  @!P3 LDG.E.U16 R38, desc[UR22][R10.64] ;  /* 0x000000160a26b981 */ /* 0x0080e2000c1e1500 */
[----:B------:R-:W-:-:S03]  /*10640*/  ISETP.GE.AND P3, PT, R12, UR8, PT ;  /* 0x000000080c007c0c */ /* 0x000fc6000bf66270 */
[----:B------:R-:W0:Y:S04]  /*10650*/  LDL.LU.64 R10, [R1+0x9e8] ;  /* 0x0009e800010a7983 */ /* 0x000e280000300a00 */
[----:B------:R-:W2:Y:S04]  /*10660*/  LDL.LU.64 R12, [R1+0x30] ;  /* 0x00003000010c7983 */ /* 0x000ea80000300a00 */
[----:B------:R-:W2:Y:S01]  /*10670*/  LDL.LU.64 R24, [R1+0x9e0] ;  /* 0x0009e00001187983 */ /* 0x000ea20000300a00 */
[----:B------:R-:W-:-:S04]  /*10680*/  SHF.R.U32.HI R14, RZ, 0x6, R52 ;  /* 0x00000006ff0e7819 */ /* 0x000fc80000011634 */
[----:B------:R-:W-:-:S04]  /*10690*/  SGXT.U32 R14, R14, 0x1 ;  /* 0x000000010e0e781a */ /* 0x000fc80000000000 */
[----:B------:R-:W-:Y:S02]  /*106a0*/  LOP3.LUT R14, R14, 0x64, RZ, 0xfc, !PT ;  /* 0x000000640e0e7812 */ /* 0x000fe400078efcff */
[----:B------:R-:W-:-:S04]  /*106b0*/  SHF.R.U32.HI R15, RZ, 0x6, R52 ;  /* 0x00000006ff0f7819 */ /* 0x000fc80000011634 */
[----:B------:R-:W-:Y:S02]  /*106c0*/  SGXT.U32 R15, R15, 0x1 ;  /* 0x000000010f0f781a */ /* 0x000fe40000000000 */
[----:B------:R-:W-:Y:S02]  /*106d0*/  PRMT R39, RZ, 0x7610, R39 ;  /* 0x00007610ff277816 */ /* 0x000fe40000000027 */
[----:B------:R-:W-:Y:S02]  /*106e0*/  LOP3.LUT R15, R15, 0x72, RZ, 0xfc, !PT ;  /* 0x000000720f0f7812 */ /* 0x000fe400078efcff */
[----:B-1----:R-:W-:-:S06]  /*106f0*/  PRMT R8, RZ, 0x7610, R8 ;  /* 0x00007610ff087816 */ /* 0x002fcc0000000008 */
[----:B------:R1:W3:Y:S01]  /*10700*/  @!P4 LDG.E.U16 R8, desc[UR22][R28.64] ;  /* 0x000000161c08c981 */ /* 0x0002e2000c1e1500 */
[----:B------:R-:W-:Y:S02]  /*10710*/  ISETP.GE.AND P4, PT, R14, UR8, PT ;  /* 0x000000080e007c0c */ /* 0x000fe4000bf86270 */
[----:B------:R-:W-:-:S04]  /*10720*/  SHF.R.U32.HI R14, RZ, 0x6, R52 ;  /* 0x00000006ff0e7819 */ /* 0x000fc80000011634 */
[----:B------:R-:W-:Y:S02]  /*10730*/  SGXT.U32 R14, R14, 0x1 ;  /* 0x000000010e0e781a */ /* 0x000fe40000000000 */
[----:B------:R-:W-:Y:S01]  /*10740*/  PRMT R9, RZ, 0x7610, R9 ;  /* 0x00007610ff097816 */ /* 0x000fe20000000009 */
[----:B------:R-:W1:Y:S01]  /*10750*/  LDL.LU.64 R28, [R1+0xc8] ;  /* 0x0000c800011c7983 */ /* 0x000e620000300a00 */
[----:B------:R-:W-:-:S03]  /*10760*/  LOP3.LUT R14, R14, 0x6a, RZ, 0xfc, !PT ;  /* 0x0000006a0e0e7812 */ /* 0x000fc600078efcff */
[----:B------:R-:W3:Y:S01]  /*10770*/  @!P4 LDG.E.U16 R39, desc[UR22][R48.64] ;  /* 0x000000163027c981 */ /* 0x000ee2000c1e1500 */
[----:B------:R-:W-:Y:S02]  /*10780*/  ISETP.GE.AND P5, PT, R14, UR8, PT ;  /* 0x000000080e007c0c */ /* 0x000fe4000bfa6270 */
[----:B------:R-:W-:Y:S01]  /*10790*/  SHF.R.U32.HI R14, RZ, 0x6, R52 ;  /* 0x00000006ff0e7819 */ /* 0x000fe20000011634 */
[----:B------:R-:W3:Y:S03]  /*107a0*/  @!P6 LDG.E.U16 R9, desc[UR22][R46.64] ;  /* 0x000000162e09e981 */ /* 0x000ee6000c1e1500 */
[----:B------:R-:W-:-:S04]  /*107b0*/  SGXT.U32 R14, R14, 0x1 ;  /* 0x000000010e0e781a */ /* 0x000fc80000000000 */
[----:B------:R-:W-:Y:S02]  /*107c0*/  LOP3.LUT R14, R14, 0x7a, RZ, 0xfc, !PT ;  /* 0x0000007a0e0e7812 */ /* 0x000fe400078efcff */
[----:B------:R-:W-:Y:S02]  /*107d0*/  ISETP.GE.AND P6, PT, R15, UR8, PT ;  /* 0x000000080f007c0c */ /* 0x000fe4000bfc6270 */
[----:B0-----:R-:W-:-:S06]  /*107e0*/  PRMT R10, RZ, 0x7610, R10 ;  /* 0x00007610ff0a7816 */ /* 0x001fcc000000000a */
[----:B------:R-:W3:Y:S01]  /*107f0*/  @!P2 LDG.E.U16 R10, desc[UR22][R30.64] ;  /* 0x000000161e0aa981 */ /* 0x000ee2000c1e1500 */
[----:B--2---:R-:W-:Y:S02]  /*10800*/  PRMT R24, RZ, 0x7610, R24 ;  /* 0x00007610ff187816 */ /* 0x004fe40000000018 */
[----:B------:R-:W-:Y:S02]  /*10810*/  ISETP.GE.AND P2, PT, R14, UR8, PT ;  /* 0x000000080e007c0c */ /* 0x000fe4000bf46270 */
[----:B------:R-:W2:Y:S04]  /*10820*/  LDL.64 R14, [R1+0x10] ;  /* 0x00001000010e7983 */ /* 0x000ea80000100a00 */
[----:B------:R-:W2:Y:S04]  /*10830*/  LDL.LU.64 R48, [R1+0x9d8] ;  /* 0x0009d80001307983 */ /* 0x000ea80000300a00 */
[----:B------:R0:W3:Y:S04]  /*10840*/  @!P5 LDG.E.U16 R24, desc[UR22][R40.64] ;  /* 0x000000162818d981 */ /* 0x0000e8000c1e1500 */
[----:B------:R-:W0:Y:S01]  /*10850*/  LDL.LU.64 R40, [R1+0x9d0] ;  /* 0x0009d00001287983 */ /* 0x000e220000300a00 */
[----:B------:R-:W-:-:S02]  /*10860*/  SHF.R.U32.HI R16, RZ, 0x6, R52 ;  /* 0x00000006ff107819 */ /* 0x000fc40000011634 */
[----:B------:R-:W-:Y:S02]  /*10870*/  PRMT R11, RZ, 0x7610, R11 ;  /* 0x00007610ff0b7816 */ /* 0x000fe4000000000b */
[----:B------:R-:W-:-:S04]  /*10880*/  SGXT.U32 R16, R16, 0x1 ;  /* 0x000000011010781a */ /* 0x000fc80000000000 */
[----:B------:R-:W-:Y:S01]  /*10890*/  LOP3.LUT R16, R16, 0x6c, RZ, 0xfc, !PT ;  /* 0x0000006c10107812 */ /* 0x000fe200078efcff */
[----:B------:R-:W3:Y:S03]  /*108a0*/  @!P3 LDG.E.U16 R11, desc[UR22][R44.64] ;  /* 0x000000162c0bb981 */ /* 0x000ee6000c1e1500 */
[----:B------:R-:W-:Y:S02]  /*108b0*/  ISETP.GE.AND P3, PT, R16, UR8, PT ;  /* 0x0000000810007c0c */ /* 0x000fe4000bf66270 */
[----:B------:R-:W-:-:S04]  /*108c0*/  SHF.R.U32.HI R16, RZ, 0x6, R52 ;  /* 0x00000006ff107819 */ /* 0x000fc80000011634 */
[----:B------:R-:W-:-:S04]  /*108d0*/  SGXT.U32 R16, R16, 0x1 ;  /* 0x000000011010781a */ /* 0x000fc80000000000 */
[----:B------:R-:W-:-:S04]  /*108e0*/  LOP3.LUT R16, R16, 0x74, RZ, 0xfc, !PT ;  /* 0x0000007410107812 */ /* 0x000fc800078efcff */
[----:B------:R-:W-:Y:S02]  /*108f0*/  ISETP.GE.AND P4, PT, R16, UR8, PT ;  /* 0x0000000810007c0c */ /* 0x000fe4000bf86270 */
[----:B------:R-:W-:Y:S01]  /*10900*/  SHF.R.U32.HI R16, RZ, 0x6, R52 ;  /* 0x00000006ff107819 */ /* 0x000fe20000011634 */
[----:B------:R-:W-:Y:S01]  /*10910*/  IMAD.WIDE R12, R0, 0x2, R12 ;  /* 0x00000002000c7825 */ /* 0x000fe200078e020c */
[----:B------:R-:W-:Y:S02]  /*10920*/  PRMT R25, RZ, 0x7610, R25 ;  /* 0x00007610ff197816 */ /* 0x000fe40000000019 */
[----:B------:R-:W-:-:S04]  /*10930*/  SGXT.U32 R16, R16, 0x1 ;  /* 0x000000011010781a */ /* 0x000fc80000000000 */
[----:B------:R-:W-:Y:S01]  /*10940*/  LOP3.LUT R16, R16, 0x7c, RZ, 0xfc, !PT ;  /* 0x0000007c10107812 */ /* 0x000fe200078efcff */
[----:B------:R0:W-:Y:S03]  /*10950*/  STL.64 [R1+0x30], R12 ;  /* 0x0000300c01007387 */ /* 0x0001e60000100a00 */
[----:B------:R-:W-:Y:S01]  /*10960*/  ISETP.GE.AND P5, PT, R16, UR8, PT ;  /* 0x0000000810007c0c */ /* 0x000fe2000bfa6270 */
[----:B------:R-:W3:Y:S04]  /*10970*/  @!P6 LDG.E.U16 R25, desc[UR22][R50.64] ;  /* 0x000000163219e981 */ /* 0x000ee8000c1e1500 */
[----:B------:R-:W3:Y:S04]  /*10980*/  LDL.LU.64 R50, [R1+0x9c8] ;  /* 0x0009c80001327983 */ /* 0x000ee80000300a00 */
[----:B------:R-:W4:Y:S04]  /*10990*/  LDL.LU.64 R16, [R1+0x150] ;  /* 0x0001500001107983 */ /* 0x000f280000300a00 */
[----:B------:R-:W4:Y:S04]  /*109a0*/  LDL.LU.64 R44, [R1+0x100] ;  /* 0x00010000012c7983 */ /* 0x000f280000300a00 */
[----:B------:R-:W4:Y:S01]  /*109b0*/  LDL.LU.64 R30, [R1+0x140] ;  /* 0x00014000011e7983 */ /* 0x000f220000300a00 */
[----:B-1----:R-:W-:-:S05]  /*109c0*/  IMAD.WIDE R28, R0, 0x2, R28 ;  /* 0x00000002001c7825 */ /* 0x002fca00078e021c */
[----:B------:R-:W-:Y:S04]  /*109d0*/  STL.64 [R1+0xc8], R28 ;  /* 0x0000c81c01007387 */ /* 0x000fe80000100a00 */
[----:B--2---:R-:W-:Y:S04]  /*109e0*/  STL [R1+0x578], R48 ;  /* 0x0005783001007387 */ /* 0x004fe80000100800 */
[----:B------:R-:W-:Y:S04]  /*109f0*/  STL [R1+0x574], R49 ;  /* 0x0005743101007387 */ /* 0x000fe80000100800 */
[----:B------:R1:W-:Y:S01]  /*10a00*/  STL.64 [R1+0x670], R48 ;  /* 0x0006703001007387 */ /* 0x0003e20000100a00 */
[----:B0-----:R-:W-:-:S06]  /*10a10*/  PRMT R41, RZ, 0x7610, R41 ;  /* 0x00007610ff297816 */ /* 0x001fcc0000000029 */
[----:B------:R-:W2:Y:S04]  /*10a20*/  @!P4 LDG.E.U16 R41, desc[UR22][R14.64] ;  /* 0x000000160e29c981 */ /* 0x000ea8000c1e1500 */
[----:B------:R-:W2:Y:S01]  /*10a30*/  LDL.LU.64 R14, [R1+0x130] ;  /* 0x00013000010e7983 */ /* 0x000ea20000300a00 */
[----:B------:R-:W-:-:S06]  /*10a40*/  PRMT R40, RZ, 0x7610, R40 ;  /* 0x00007610ff287816 */ /* 0x000fcc0000000028 */
[----:B------:R0:W2:Y:S01]  /*10a50*/  @!P3 LDG.E.U16 R40, desc[UR22][R12.64] ;  /* 0x000000160c28b981 */ /* 0x0000a2000c1e1500 */
[----:B------:R-:W-:Y:S02]  /*10a60*/  PRMT R26, RZ, 0x7610, R26 ;  /* 0x00007610ff1a7816 */ /* 0x000fe4000000001a */
[----:B------:R-:W-:Y:S02]  /*10a70*/  LEA.HI R32, R52, 0x2e, RZ, 0x1a ;  /* 0x0000002e34207811 */ /* 0x000fe400078fd0ff */
[----:B------:R-:W-:Y:S02]  /*10a80*/  PRMT R42, RZ, 0x7610, R42 ;  /* 0x00007610ff2a7816 */ /* 0x000fe4000000002a */
[----:B------:R1:W2:Y:S01]  /*10a90*/  @!P2 LDG.E.U16 R26, desc[UR22][R48.64] ;  /* 0x00000016301aa981 */ /* 0x0002a2000c1e1500 */
[----:B0-----:R-:W-:-:S04]  /*10aa0*/  SHF.R.U32.HI R12, RZ, 0x6, R52 ;  /* 0x00000006ff0c7819 */ /* 0x001fc80000011634 */
[----:B------:R-:W-:Y:S02]  /*10ab0*/  SGXT.U32 R12, R12, 0x1 ;  /* 0x000000010c0c781a */ /* 0x000fe40000000000 */
[----:B------:R-:W-:Y:S02]  /*10ac0*/  LEA.HI R13, R52, 0x3e, RZ, 0x1a ;  /* 0x0000003e340d7811 */ /* 0x000fe400078fd0ff */
[----:B------:R-:W-:Y:S02]  /*10ad0*/  LOP3.LUT R12, R12, 0x46, RZ, 0xfc, !PT ;  /* 0x000000460c0c7812 */ /* 0x000fe400078efcff */
[----:B------:R-:W-:Y:S02]  /*10ae0*/  ISETP.GE.AND P4, PT, R13, UR8, PT ;  /* 0x000000080d007c0c */ /* 0x000fe4000bf86270 */
[----:B------:R-:W-:Y:S02]  /*10af0*/  ISETP.GE.AND P6, PT, R12, UR8, PT ;  /* 0x000000080c007c0c */ /* 0x000fe4000bfc6270 */
[----:B------:R-:W-:Y:S01]  /*10b00*/  ISETP.GE.AND P2, PT, R32, UR8, PT ;  /* 0x0000000820007c0c */ /* 0x000fe2000bf46270 */
[----:B------:R-:W2:Y:S01]  /*10b10*/  LDL.LU.64 R12, [R1+0x120] ;  /* 0x00012000010c7983 */ /* 0x000ea20000300a00 */
[----:B------:R-:W-:-:S03]  /*10b20*/  SHF.R.U32.HI R32, RZ, 0x6, R52 ;  /* 0x00000006ff207819 */ /* 0x000fc60000011634 */
[----:B---3--:R0:W3:Y:S01]  /*10b30*/  @!P5 LDG.E.U16 R42, desc[UR22][R50.64] ;  /* 0x00000016322ad981 */ /* 0x0080e2000c1e1500 */
[----:B----4-:R-:W-:-:S04]  /*10b40*/  IMAD.WIDE R16, R0, 0x2, R16 ;  /* 0x0000000200107825 */ /* 0x010fc800078e0210 */
[----:B------:R-:W-:-:S04]  /*10b50*/  IMAD.WIDE R44, R0, 0x2, R44 ;  /* 0x00000002002c7825 */ /* 0x000fc800078e022c */
[----:B------:R-:W-:Y:S01]  /*10b60*/  IMAD.WIDE R30, R0, 0x2, R30 ;  /* 0x00000002001e7825 */ /* 0x000fe200078e021e */
[----:B------:R-:W-:-:S04]  /*10b70*/  SGXT.U32 R32, R32, 0x1 ;  /* 0x000000012020781a */ /* 0x000fc80000000000 */
[----:B------:R-:W-:Y:S04]  /*10b80*/  STL.64 [R1+0x140], R30 ;  /* 0x0001401e01007387 */ /* 0x000fe80000100a00 */
[----:B------:R-:W-:Y:S04]  /*10b90*/  STL.64 [R1+0x100], R44 ;  /* 0x0001002c01007387 */ /* 0x000fe80000100a00 */
[----:B------:R-:W-:Y:S04]  /*10ba0*/  STL.64 [R1+0x150], R16 ;  /* 0x0001501001007387 */ /* 0x000fe80000100a00 */
[----:B------:R-:W-:Y:S04]  /*10bb0*/  STL [R1+0x580], R50 ;  /* 0x0005803201007387 */ /* 0x000fe80000100800 */
[----:B------:R-:W-:Y:S01]  /*10bc0*/  STL [R1+0x57c], R51 ;  /* 0x00057c3301007387 */ /* 0x000fe20000100800 */
[----:B------:R-:W-:-:S03]  /*10bd0*/  LOP3.LUT R32, R32, 0x36, RZ, 0xfc, !PT ;  /* 0x0000003620207812 */ /* 0x000fc600078efcff */
[----:B------:R0:W-:Y:S01]  /*10be0*/  STL.64 [R1+0x658], R50 ;  /* 0x0006583201007387 */ /* 0x0001e20000100a00 */
[----:B-1----:R-:W-:Y:S02]  /*10bf0*/  PRMT R49, RZ, 0x7610, R49 ;  /* 0x00007610ff317816 */ /* 0x002fe40000000031 */
[----:B------:R-:W-:Y:S02]  /*10c00*/  ISETP.GE.AND P3, PT, R32, UR8, PT ;  /* 0x0000000820007c0c */ /* 0x000fe4000bf66270 */
[----:B------:R-:W-:Y:S01]  /*10c10*/  PRMT R4, RZ, 0x7610, R4 ;  /* 0x00007610ff047816 */ /* 0x000fe20000000004 */
[----:B------:R-:W4:Y:S04]  /*10c20*/  LDL.LU.64 R32, [R1+0x80] ;  /* 0x0000800001207983 */ /* 0x000f280000300a00 */
[----:B------:R-:W3:Y:S01]  /*10c30*/  @!P4 LDG.E.U16 R49, desc[UR22][R30.64] ;  /* 0x000000161e31c981 */ /* 0x000ee2000c1e1500 */
[----:B0-----:R-:W-:-:S02]  /*10c40*/  PRMT R50, RZ, 0x7610, R50 ;  /* 0x00007610ff327816 */ /* 0x001fc40000000032 */
[----:B------:R-:W-:Y:S01]  /*10c50*/  PRMT R51, RZ, 0x7610, R51 ;  /* 0x00007610ff337816 */ /* 0x000fe20000000033 */
[----:B------:R-:W3:Y:S04]  /*10c60*/  @!P6 LDG.E.U16 R4, desc[UR22][R28.64] ;  /* 0x000000161c04e981 */ /* 0x000ee8000c1e1500 */
[----:B------:R0:W3:Y:S01]  /*10c70*/  @!P2 LDG.E.U16 R50, desc[UR22][R16.64] ;  /* 0x000000161032a981 */ /* 0x0000e2000c1e1500 */
[----:B------:R-:W-:-:S03]  /*10c80*/  PRMT R43, RZ, 0x7610, R43 ;  /* 0x00007610ff2b7816 */ /* 0x000fc6000000002b */
[----:B------:R-:W3:Y:S04]  /*10c90*/  LDL.LU.64 R30, [R1+0x8] ;  /* 0x00000800011e7983 */ /* 0x000ee80000300a00 */
[----:B------:R-:W3:Y:S01]  /*10ca0*/  @!P3 LDG.E.U16 R51, desc[UR22][R44.64] ;  /* 0x000000162c33b981 */ /* 0x000ee2000c1e1500 */
[----:B0-----:R-:W-:Y:S02]  /*10cb0*/  LEA.HI R16, R52, 0x4e, RZ, 0x1a ;  /* 0x0000004e34107811 */ /* 0x001fe400078fd0ff */
[----:B------:R-:W-:Y:S01]  /*10cc0*/  SHF.R.U32.HI R17, RZ, 0x6, R52 ;  /* 0x00000006ff117819 */ /* 0x000fe20000011634 */
[----:B------:R-:W3:Y:S01]  /*10cd0*/  LDL.LU.64 R28, [R1+0xa0] ;  /* 0x0000a000011c7983 */ /* 0x000ee20000300a00 */
[----:B------:R-:W-:Y:S02]  /*10ce0*/  ISETP.GE.AND P4, PT, R16, UR8, PT ;  /* 0x0000000810007c0c */ /* 0x000fe4000bf86270 */
[----:B------:R-:W-:-:S02]  /*10cf0*/  SGXT.U32 R17, R17, 0x1 ;  /* 0x000000011111781a */ /* 0x000fc40000000000 */
[----:B------:R-:W-:Y:S01]  /*10d00*/  LEA.HI R16, R52, 0x5e, RZ, 0x1a ;  /* 0x0000005e34107811 */ /* 0x000fe200078fd0ff */
[----:B------:R-:W3:Y:S01]  /*10d10*/  LDL.LU R44, [R1+0x420] ;  /* 0x00042000012c7983 */ /* 0x000ee20000300800 */
[----:B------:R-:W-:-:S03]  /*10d20*/  LOP3.LUT R17, R17, 0x56, RZ, 0xfc, !PT ;  /* 0x0000005611117812 */ /* 0x000fc600078efcff */
[----:B------:R-:W3:Y:S01]  /*10d30*/  LDL.LU R48, [R1+0x410] ;  /* 0x0004100001307983 */ /* 0x000ee20000300800 */
[----:B------:R-:W-:Y:S02]  /*10d40*/  ISETP.GE.AND P5, PT, R17, UR8, PT ;  /* 0x0000000811007c0c */ /* 0x000fe4000bfa6270 */
[----:B------:R-:W-:Y:S01]  /*10d50*/  ISETP.GE.AND P3, PT, R16, UR8, PT ;  /* 0x0000000810007c0c */ /* 0x000fe2000bf66270 */
[----:B------:R-:W3:Y:S01]  /*10d60*/  LDL.LU.64 R46, [R1+0x118] ;  /* 0x00011800012e7983 */ /* 0x000ee20000300a00 */
[----:B--2---:R-:W-:-:S05]  /*10d70*/  IMAD.WIDE R14, R0, 0x2, R14 ;  /* 0x00000002000e7825 */ /* 0x004fca00078e020e */
[----:B------:R0:W-:Y:S04]  /*10d80*/  STL.64 [R1+0x130], R14 ;  /* 0x0001300e01007387 */ /* 0x0001e80000100a00 */
[----:B------:R-:W2:Y:S04]  /*10d90*/  LDL.LU.64 R16, [R1+0x48] ;  /* 0x0000480001107983 */ /* 0x000ea80000300a00 */
[----:B------:R1:W2:Y:S04]  /*10da0*/  @!P4 LDG.E.U16 R43, desc[UR22][R14.64] ;  /* 0x000000160e2bc981 */ /* 0x0002a8000c1e1500 */
[----:B0-----:R-:W1:Y:S01]  /*10db0*/  LDL.LU.64 R14, [R1+0x9c0] ;  /* 0x0009c000010e7983 */ /* 0x001e620000300a00 */
[----:B------:R-:W-:-:S04]  /*10dc0*/  IMAD.WIDE R12, R0, 0x2, R12 ;  /* 0x00000002000c7825 */ /* 0x000fc800078e020c */
[----:B----4-:R-:W-:Y:S01]  /*10dd0*/  IMAD.WIDE R32, R0, 0x2, R32 ;  /* 0x0000000200207825 */ /* 0x010fe200078e0220 */
[----:B-1----:R-:W-:Y:S02]  /*10de0*/  PRMT R15, RZ, 0x7610, R15 ;  /* 0x00007610ff0f7816 */ /* 0x002fe4000000000f */
[----:B------:R-:W-:-:S04]  /*10df0*/  PRMT R14, RZ, 0x7610, R14 ;  /* 0x00007610ff0e7816 */ /* 0x000fc8000000000e */
[----:B------:R-:W4:Y:S04]  /*10e00*/  @!P5 LDG.E.U16 R15, desc[UR22][R32.64] ;  /* 0x00000016200fd981 */ /* 0x000f28000c1e1500 */
[----:B------:R-:W3:Y:S01]  /*10e10*/  @!P3 LDG.E.U16 R14, desc[UR22][R12.64] ;  /* 0x000000160c0eb981 */ /* 0x000ee2000c1e1500 */
[----:B------:R-:W-:-:S04]  /*10e20*/  SHF.R.U32.HI R45, RZ, 0x6, R52 ;  /* 0x00000006ff2d7819 */ /* 0x000fc80000011634 */
[----:B------:R-:W-:-:S04]  /*10e30*/  SGXT.U32 R45, R45, 0x1 ;  /* 0x000000012d2d781a */ /* 0x000fc80000000000 */
[----:B------:R-:W-:-:S04]  /*10e40*/  LOP3.LUT R45, R45, 0x66, RZ, 0xfc, !PT ;  /* 0x000000662d2d7812 */ /* 0x000fc800078efcff */
[----:B------:R-:W-:Y:S02]  /*10e50*/  ISETP.GE.AND P2, PT, R45, UR8, PT ;  /* 0x000000082d007c0c */ /* 0x000fe4000bf46270 */
[----:B------:R-:W0:Y:S01]  /*10e60*/  S2R R45, SR_TID.X ;  /* 0x00000000002d7919 */ /* 0x000e220000002100 */
[----:B------:R-:W-:Y:S04]  /*10e70*/  STL.64 [R1+0x120], R12 ;  /* 0x0001200c01007387 */ /* 0x000fe80000100a00 */
[----:B------:R-:W-:Y:S04]  /*10e80*/  STL.64 [R1+0x80], R32 ;  /* 0x0000802001007387 */ /* 0x000fe80000100a00 */
[----:B--2---:R0:W-:Y:S02]  /*10e90*/  STL [R1+0x45c], R43 ;  /* 0x00045c2b01007387 */ /* 0x0041e40000100800 */
[----:B0-----:R-:W-:-:S02]  /*10ea0*/  LEA.HI R43, R45, 0x6e, RZ, 0x1a ;  /* 0x0000006e2d2b7811 */ /* 0x001fc400078fd0ff */
[----:B------:R-:W-:-:S04]  /*10eb0*/  SHF.R.U32.HI R45, RZ, 0x6, R52 ;  /* 0x00000006ff2d7819 */ /* 0x000fc80000011634 */
[----:B------:R-:W-:Y:S02]  /*10ec0*/  SGXT.U32 R45, R45, 0x1 ;  /* 0x000000012d2d781a */ /* 0x000fe40000000000 */
[----:B------:R-:W-:Y:S02]  /*10ed0*/  ISETP.GE.AND P4, PT, R43, UR8, PT ;  /* 0x000000082b007c0c */ /* 0x000fe4000bf86270 */
[----:B------:R-:W-:Y:S01]  /*10ee0*/  LOP3.LUT R45, R45, 0x76, RZ, 0xfc, !PT ;  /* 0x000000762d2d7812 */ /* 0x000fe200078efcff */
[----:B------:R-:W2:Y:S04]  /*10ef0*/  LDL.LU R43, [R1+0x9b8] ;  /* 0x0009b800012b7983 */ /* 0x000ea80000300800 */
[----:B------:R-:W2:Y:S01]  /*10f00*/  LDL.LU.64 R32, [R1+0x9b0] ;  /* 0x0009b00001207983 */ /* 0x000ea20000300a00 */
[----:B------:R-:W-:-:S02]  /*10f10*/  ISETP.GE.AND P5, PT, R45, UR8, PT ;  /* 0x000000082d007c0c */ /* 0x000fc4000bfa6270 */
[----:B------:R-:W-:-:S04]  /*10f20*/  LEA.HI R52, R52, 0x7e, RZ, 0x1a ;  /* 0x0000007e34347811 */ /* 0x000fc800078fd0ff */
[----:B------:R-:W-:Y:S01]  /*10f30*/  ISETP.GE.AND P3, PT, R52, UR8, PT ;  /* 0x0000000834007c0c */ /* 0x000fe2000bf66270 */
[----:B----4-:R0:W-:Y:S04]  /*10f40*/  STL [R1+0x458], R15 ;  /* 0x0004580f01007387 */ /* 0x0101e80000100800 */
[----:B0-----:R-:W4:Y:S04]  /*10f50*/  LDL.LU R15, [R1+0x9ac] ;  /* 0x0009ac00010f7983 */ /* 0x001f280000300800 */
[----:B------:R-:W2:Y:S04]  /*10f60*/  LDL.LU R45, [R1+0x9a8] ;  /* 0x0009a800012d7983 */ /* 0x000ea80000300800 */
[----:B------:R-:W4:Y:S04]  /*10f70*/  LDL.LU.64 R12, [R1+0x9a0] ;  /* 0x0009a000010c7983 */ /* 0x000f280000300a00 */
[----:B---3--:R0:W-:Y:S04]  /*10f80*/  STL [R1+0x454], R14 ;  /* 0x0004540e01007387 */ /* 0x0081e80000100800 */
[----:B0-----:R-:W3:Y:S04]  /*10f90*/  LDL.LU R14, [R1+0x99c] ;  /* 0x00099c00010e7983 */ /* 0x001ee80000300800 */
[----:B------:R-:W3:Y:S01]  /*10fa0*/  LDL.LU R52, [R1+0x998] ;  /* 0x0009980001347983 */ /* 0x000ee20000300800 */
[----:B------:R-:W-:-:S04]  /*10fb0*/  IMAD.WIDE R16, R0, 0x2, R16 ;  /* 0x0000000200107825 */ /* 0x000fc800078e0210 */
[----:B------:R-:W-:-:S04]  /*10fc0*/  IMAD.WIDE R46, R0, 0x2, R46 ;  /* 0x00000002002e7825 */ /* 0x000fc800078e022e */
[----:B------:R-:W-:-:S04]  /*10fd0*/  IMAD.WIDE R30, R0, 0x2, R30 ;  /* 0x00000002001e7825 */ /* 0x000fc800078e021e */
[----:B------:R-:W-:Y:S01]  /*10fe0*/  IMAD.WIDE R28, R0, 0x2, R28 ;  /* 0x00000002001c7825 */ /* 0x000fe200078e021c */
[----:B--2---:R-:W-:Y:S02]  /*10ff0*/  PRMT R45, RZ, 0x7610, R45 ;  /* 0x00007610ff2d7816 */ /* 0x004fe4000000002d */
[----:B----4-:R-:W-:-:S04]  /*11000*/  PRMT R13, RZ, 0x7610, R13 ;  /* 0x00007610ff0d7816 */ /* 0x010fc8000000000d */
[----:B------:R-:W2:Y:S04]  /*11010*/  @!P4 LDG.E.U16 R45, desc[UR22][R46.64] ;  /* 0x000000162e2dc981 */ /* 0x000ea8000c1e1500 */
[----:B------:R-:W4:Y:S01]  /*11020*/  @!P2 LDG.E.U16 R13, desc[UR22][R16.64] ;  /* 0x00000016100da981 */ /* 0x000f22000c1e1500 */
[----:B---3--:R-:W-:Y:S02]  /*11030*/  PRMT R14, RZ, 0x7610, R14 ;  /* 0x00007610ff0e7816 */ /* 0x008fe4000000000e */
[----:B------:R-:W-:-:S04]  /*11040*/  PRMT R52, RZ, 0x7610, R52 ;  /* 0x00007610ff347816 */ /* 0x000fc80000000034 */
[----:B------:R-:W3:Y:S04]  /*11050*/  @!P5 LDG.E.U16 R14, desc[UR22][R30.64] ;  /* 0x000000161e0ed981 */ /* 0x000ee8000c1e1500 */
[----:B------:R-:W2:Y:S04]  /*11060*/  @!P3 LDG.E.U16 R52, desc[UR22][R28.64] ;  /* 0x000000161c34b981 */ /* 0x000ea8000c1e1500 */
[----:B------:R-:W-:Y:S04]  /*11070*/  STL.64 [R1+0xa0], R28 ;  /* 0x0000a01c01007387 */ /* 0x000fe80000100a00 */
[----:B------:R-:W-:Y:S04]  /*11080*/  STL.64 [R1+0x8], R30 ;  /* 0x0000081e01007387 */ /* 0x000fe80000100a00 */
[----:B------:R-:W-:Y:S04]  /*11090*/  STL.64 [R1+0x118], R46 ;  /* 0x0001182e01007387 */ /* 0x000fe80000100a00 */
[----:B------:R0:W-:Y:S04]  /*110a0*/  STL.64 [R1+0x48], R16 ;  /* 0x0000481001007387 */ /* 0x0001e80000100a00 */
[----:B------:R-:W-:Y:S04]  /*110b0*/  STL [R1+0x584], R0 ;  /* 0x0005840001007387 */ /* 0x000fe80000100800 */
[----:B------:R-:W-:Y:S04]  /*110c0*/  STL [R1+0x6b8], R0 ;  /* 0x0006b80001007387 */ /* 0x000fe80000100800 */
[----:B0-----:R-:W3:Y:S01]  /*110d0*/  LDL.LU.64 R16, [R1+0x990] ;  /* 0x0009900001107983 */ /* 0x001ee20000300a00 */
[----:B------:R-:W-:Y:S06]  /*110e0*/  BAR.SYNC.DEFER_BLOCKING 0x0 ;  /* 0x0000000000007b1d */ /* 0x000fec0000010000 */
[----:B----4-:R0:W-:Y:S04]  /*110f0*/  STL [R1+0x450], R13 ;  /* 0x0004500d01007387 */ /* 0x0101e80000100800 */
[----:B0-----:R-:W4:Y:S04]  /*11100*/  LDL.LU R13, [R1+0x988] ;  /* 0x00098800010d7983 */ /* 0x001f280000300800 */
[----:B------:R-:W4:Y:S04]  /*11110*/  LDL.LU.64 R46, [R1+0x980] ;  /* 0x00098000012e7983 */ /* 0x000f280000300a00 */
[----:B--2---:R0:W-:Y:S04]  /*11120*/  STL [R1+0x44c], R45 ;  /* 0x00044c2d01007387 */ /* 0x0041e80000100800 */
[----:B0-----:R-:W2:Y:S04]  /*11130*/  LDL.LU R45, [R1+0x978] ;  /* 0x00097800012d7983 */ /* 0x001ea80000300800 */
[----:B------:R-:W2:Y:S04]  /*11140*/  LDL.LU.64 R30, [R1+0x970] ;  /* 0x00097000011e7983 */ /* 0x000ea80000300a00 */
[----:B---3--:R0:W-:Y:S04]  /*11150*/  STL [R1+0x448], R14 ;  /* 0x0004480e01007387 */ /* 0x0081e80000100800 */
[----:B0-----:R-:W3:Y:S04]  /*11160*/  LDL.LU R14, [R1+0x968] ;  /* 0x00096800010e7983 */ /* 0x001ee80000300800 */
[----:B------:R-:W2:Y:S04]  /*11170*/  LDL.LU.64 R28, [R1+0x960] ;  /* 0x00096000011c7983 */ /* 0x000ea80000300a00 */
[----:B------:R0:W-:Y:S04]  /*11180*/  STL [R1+0x444], R52 ;  /* 0x0004443401007387 */ /* 0x0001e80000100800 */
[----:B0-----:R-:W2:Y:S04]  /*11190*/  LDL.LU R52, [R1+0x95c] ;  /* 0x00095c0001347983 */ /* 0x001ea80000300800 */
[----:B--2---:R0:W-:Y:S04]  /*111a0*/  STS.U16 [R52+UR11+0x8000], R44 ;  /* 0x0080002c34007988 */ /* 0x0041e8000800040b */
[----:B------:R1:W-:Y:S04]  /*111b0*/  STS.U16 [R52+UR11+0x8800], R28 ;  /* 0x0088001c34007988 */ /* 0x0003e8000800040b */
[----:B----4-:R2:W-:Y:S04]  /*111c0*/  STS.U16 [R52+UR11+0x8c00], R13 ;  /* 0x008c000d34007988 */ /* 0x0105e8000800040b */
[----:B0-----:R-:W4:Y:S04]  /*111d0*/  LDL.LU R44, [R1+0x958] ;  /* 0x00095800012c7983 */ /* 0x001f280000300800 */
[----:B-1----:R-:W3:Y:S04]  /*111e0*/  LDL.LU R28, [R1+0x954] ;  /* 0x00095400011c7983 */ /* 0x002ee80000300800 */
[----:B--2---:R-:W2:Y:S04]  /*111f0*/  LDL.LU R13, [R1+0x950] ;  /* 0x00095000010d7983 */ /* 0x004ea80000300800 */
[----:B------:R0:W-:Y:S04]  /*11200*/  STS.U16 [R52+UR11+0x9000], R43 ;  /* 0x0090002b34007988 */ /* 0x0001e8000800040b */
[----:B------:R1:W-:Y:S04]  /*11210*/  STS.U16 [R52+UR11+0x9400], R27 ;  /* 0x0094001b34007988 */ /* 0x0003e8000800040b */
[----:B------:R1:W-:Y:S04]  /*11220*/  STS.U16 [R52+UR11+0x9800], R12 ;  /* 0x0098000c34007988 */ /* 0x0003e8000800040b */
[----:B0-----:R-:W2:Y:S04]  /*11230*/  LDL.LU R43, [R1+0x94c] ;  /* 0x00094c00012b7983 */ /* 0x001ea80000300800 */
[----:B-1----:R-:W2:Y:S04]  /*11240*/  LDL.LU R27, [R1+0x948] ;  /* 0x00094800011b7983 */ /* 0x002ea80000300800 */
[----:B------:R-:W2:Y:S04]  /*11250*/  LDL.LU R12, [R1+0x944] ;  /* 0x00094400010c7983 */ /* 0x000ea80000300800 */
[----:B------:R0:W-:Y:S04]  /*11260*/  STS.U16 [R52+UR11+0x9c00], R53 ;  /* 0x009c003534007988 */ /* 0x0001e8000800040b */
[----:B0-----:R-:W2:Y:S04]  /*11270*/  LDL.LU R53, [R1+0x940] ;  /* 0x0009400001357983 */ /* 0x001ea80000300800 */
[----:B------:R0:W-:Y:S04]  /*11280*/  STS.U16 [R52+UR11+0xa000], R3 ;  /* 0x00a0000334007988 */ /* 0x0001e8000800040b */
[----:B------:R1:W-:Y:S04]  /*11290*/  STS.U16 [R52+UR11+0xa400], R6 ;  /* 0x00a4000634007988 */ /* 0x0003e8000800040b */
[----:B------:R1:W-:Y:S04]  /*112a0*/  STS.U16 [R52+UR11+0xa800], R7 ;  /* 0x00a8000734007988 */ /* 0x0003e8000800040b */
[----:B0-----:R-:W3:Y:S04]  /*112b0*/  LDL.LU R3, [R1+0x93c] ;  /* 0x00093c0001037983 */ /* 0x001ee80000300800 */
[----:B-1----:R-:W3:Y:S04]  /*112c0*/  LDL.LU R6, [R1+0x938] ;  /* 0x0009380001067983 */ /* 0x002ee80000300800 */
[----:B------:R-:W3:Y:S04]  /*112d0*/  LDL.LU R7, [R1+0x934] ;  /* 0x0009340001077983 */ /* 0x000ee80000300800 */
        /* <DEDUP_REMOVED lines=8> */
[----:B0-----:R-:W3:Y:S04]  /*11360*/  LDL.LU R10, [R1+0x924] ;  /* 0x00092400010a7983 */ /* 0x001ee80000300800 */
[----:B-1----:R-:W3:Y:S04]  /*11370*/  LDL.LU R11, [R1+0x920] ;  /* 0x00092000010b7983 */ /* 0x002ee80000300800 */
[----:B------:R-:W-:Y:S04]  /*11380*/  STL [R1+0x588], R52 ;  /* 0x0005883401007387 */ /* 0x000fe80000100800 */
[----:B--2---:R0:W-:Y:S04]  /*11390*/  STL.64 [R1+0x660], R52 ;  /* 0x0006603401007387 */ /* 0x0041e80000100a00 */
[----:B0-----:R-:W2:Y:S04]  /*113a0*/  LDL R53, [R1+0x514] ;  /* 0x0005140001357983 */ /* 0x001ea80000100800 */
[----:B------:R0:W-:Y:S02]  /*113b0*/  STS.U16 [R52+UR11+0x8400], R48 ;  /* 0x0084003034007988 */ /* 0x0001e4000800040b */
[----:B0-----:R-:W0:Y:S02]  /*113c0*/  S2R R48, SR_TID.X ;  /* 0x0000000000307919 */ /* 0x001e240000002100 */
[----:B--2---:R1:W-:Y:S04]  /*113d0*/  STS.U16 [R53+UR11+0x8100], R12 ;  /* 0x0081000c35007988 */ /* 0x0043e8000800040b */
[----:B------:R2:W-:Y:S04]  /*113e0*/  STS.U16 [R53+UR11+0x8500], R13 ;  /* 0x0085000d35007988 */ /* 0x0005e8000800040b */
[----:B---3--:R-:W-:Y:S04]  /*113f0*/  STS.U16 [R53+UR11+0x8900], R14 ;  /* 0x0089000e35007988 */ /* 0x008fe8000800040b */
[----:B------:R-:W-:Y:S04]  /*11400*/  STS.U16 [R53+UR11+0x8d00], R15 ;  /* 0x008d000f35007988 */ /* 0x000fe8000800040b */
[----:B------:R-:W-:Y:S04]  /*11410*/  STS.U16 [R53+UR11+0x9100], R16 ;  /* 0x0091001035007988 */ /* 0x000fe8000800040b */
[----:B------:R-:W-:Y:S04]  /*11420*/  STS.U16 [R53+UR11+0x9500], R17 ;  /* 0x0095001135007988 */ /* 0x000fe8000800040b */
[----:B------:R-:W-:Y:S04]  /*11430*/  STS.U16 [R53+UR11+0x9900], R18 ;  /* 0x0099001235007988 */ /* 0x000fe8000800040b */
[----:B------:R-:W-:Y:S04]  /*11440*/  STS.U16 [R53+UR11+0x9d00], R19 ;  /* 0x009d001335007988 */ /* 0x000fe8000800040b */
[----:B------:R-:W-:Y:S04]  /*11450*/  STS.U16 [R53+UR11+0xa100], R20 ;  /* 0x00a1001435007988 */ /* 0x000fe8000800040b */
[----:B------:R-:W-:Y:S04]  /*11460*/  STS.U16 [R53+UR11+0xa500], R21 ;  /* 0x00a5001535007988 */ /* 0x000fe8000800040b */
[----:B------:R-:W-:Y:S04]  /*11470*/  STS.U16 [R53+UR11+0xa900], R22 ;  /* 0x00a9001635007988 */ /* 0x000fe8000800040b */
[----:B-1----:R-:W3:Y:S04]  /*11480*/  LDL.LU R12, [R1+0x91c] ;  /* 0x00091c00010c7983 */ /* 0x002ee80000300800 */
[----:B------:R0:W-:Y:S04]  /*11490*/  STS.U16 [R53+UR11+0xad00], R5 ;  /* 0x00ad000535007988 */ /* 0x0001e8000800040b */
[----:B--2---:R-:W3:Y:S04]  /*114a0*/  LDL.LU R13, [R1+0x918] ;  /* 0x00091800010d7983 */ /* 0x004ee80000300800 */
[----:B------:R1:W-:Y:S01]  /*114b0*/  STS.U16 [R53+UR11+0xb100], R23 ;  /* 0x00b1001735007988 */ /* 0x0003e2000800040b */
[----:B0-----:R-:W-:-:S03]  /*114c0*/  LOP3.LUT R5, R48, 0x3f, RZ, 0xc0, !PT ;  /* 0x0000003f30057812 */ /* 0x001fc600078ec0ff */
[----:B------:R-:W2:Y:S04]  /*114d0*/  LDL.LU R14, [R1+0x914] ;  /* 0x00091400010e7983 */ /* 0x000ea80000300800 */
[----:B------:R-:W2:Y:S01]  /*114e0*/  LDL.LU R15, [R1+0x910] ;  /* 0x00091000010f7983 */ /* 0x000ea20000300800 */
[----:B-1----:R-:W-:-:S03]  /*114f0*/  SHF.R.S32.HI R53, RZ, 0x6, R48 ;  /* 0x00000006ff357819 */ /* 0x002fc60000011430 */
[----:B------:R-:W2:Y:S01]  /*11500*/  LDL.LU R16, [R1+0x90c] ;  /* 0x00090c0001107983 */ /* 0x000ea20000300800 */
[----:B------:R-:W-:Y:S01]  /*11510*/  IMAD.SHL.U32 R52, R5, 0x2, RZ ;  /* 0x0000000205347824 */ /* 0x000fe200078e00ff */
[----:B------:R-:W-:Y:S02]  /*11520*/  SGXT R53, R53, 0x1 ;  /* 0x000000013535781a */ /* 0x000fe40000000200 */
[----:B------:R-:W2:Y:S04]  /*11530*/  LDL.LU R17, [R1+0x908] ;  /* 0x0009080001117983 */ /* 0x000ea80000300800 */
[----:B------:R-:W2:Y:S04]  /*11540*/  LDL.LU R18, [R1+0x904] ;  /* 0x0009040001127983 */ /* 0x000ea80000300800 */
[----:B------:R-:W2:Y:S01]  /*11550*/  LDL.LU R19, [R1+0x900] ;  /* 0x0009000001137983 */ /* 0x000ea20000300800 */
[----:B------:R-:W-:-:S03]  /*11560*/  LOP3.LUT R52, R52, 0x90, R53, 0x78, !PT ;  /* 0x0000009034347812 */ /* 0x000fc600078e7835 */
[----:B------:R-:W2:Y:S04]  /*11570*/  LDL.LU R20, [R1+0x8fc] ;  /* 0x0008fc0001147983 */ /* 0x000ea80000300800 */
[----:B------:R-:W2:Y:S04]  /*11580*/  LDL.LU R21, [R1+0x8f8] ;  /* 0x0008f80001157983 */ /* 0x000ea80000300800 */
[----:B------:R-:W2:Y:S04]  /*11590*/  LDL.LU R22, [R1+0x8f4] ;  /* 0x0008f40001167983 */ /* 0x000ea80000300800 */
[----:B------:R-:W2:Y:S04]  /*115a0*/  LDL.LU R23, [R1+0x8f0] ;  /* 0x0008f00001177983 */ /* 0x000ea80000300800 */
[----:B------:R-:W2:Y:S01]  /*115b0*/  LDL R53, [R1+0x514] ;  /* 0x0005140001357983 */ /* 0x000ea20000100800 */
[----:B------:R-:W-:-:S02]  /*115c0*/  LOP3.LUT R52, R52, 0x40, RZ, 0x3c, !PT ;  /* 0x0000004034347812 */ /* 0x000fc400078e3cff */
[----:B------:R-:W-:Y:S01]  /*115d0*/  SHF.R.S32.HI R48, RZ, 0x6, R48 ;  /* 0x00000006ff307819 */ /* 0x000fe20000011430 */
[----:B------:R-:W-:-:S03]  /*115e0*/  IMAD.SHL.U32 R5, R5, 0x2, RZ ;  /* 0x0000000205057824 */ /* 0x000fc600078e00ff */
[----:B------:R-:W-:-:S04]  /*115f0*/  SGXT R48, R48, 0x1 ;  /* 0x000000013030781a */ /* 0x000fc80000000200 */
[----:B------:R-:W-:-:S04]  /*11600*/  LOP3.LUT R5, R5, 0x90, R48, 0x78, !PT ;  /* 0x0000009005057812 */ /* 0x000fc800078e7830 */
[----:B------:R-:W-:Y:S01]  /*11610*/  LOP3.LUT R5, R5, 0x60, RZ, 0x3c, !PT ;  /* 0x0000006005057812 */ /* 0x000fe200078e3cff */
[----:B--2---:R0:W-:Y:S04]  /*11620*/  STS.U16 [R53+UR11+0xb500], R24 ;  /* 0x00b5001835007988 */ /* 0x0041e8000800040b */
[----:B------:R1:W-:Y:S04]  /*11630*/  STS.U16 [R53+UR11+0xb900], R25 ;  /* 0x00b9001935007988 */ /* 0x0003e8000800040b */
[----:B------:R2:W-:Y:S04]  /*11640*/  STS.U16 [R53+UR11+0xbd00], R26 ;  /* 0x00bd001a35007988 */ /* 0x0005e8000800040b */
[----:B0-----:R-:W3:Y:S04]  /*11650*/  LDL.LU R24, [R1+0x8ec] ;  /* 0x0008ec0001187983 */ /* 0x001ee80000300800 */
[----:B-1----:R-:W3:Y:S04]  /*11660*/  LDL.LU R25, [R1+0x8e8] ;  /* 0x0008e80001197983 */ /* 0x002ee80000300800 */
[----:B--2---:R-:W2:Y:S04]  /*11670*/  LDL.LU R26, [R1+0x8e4] ;  /* 0x0008e400011a7983 */ /* 0x004ea80000300800 */
[----:B------:R0:W-:Y:S04]  /*11680*/  STS.U16 [R52+UR11+0x8200], R27 ;  /* 0x0082001b34007988 */ /* 0x0001e8000800040b */
[----:B------:R1:W-:Y:S04]  /*11690*/  STS.U16 [R52+UR11+0x8600], R28 ;  /* 0x0086001c34007988 */ /* 0x0003e8000800040b */
[----:B------:R4:W-:Y:S04]  /*116a0*/  STS.U16 [R52+UR11+0x8a00], R29 ;  /* 0x008a001d34007988 */ /* 0x0009e8000800040b */
[----:B0-----:R-:W2:Y:S04]  /*116b0*/  LDL.LU R27, [R1+0x8e0] ;  /* 0x0008e000011b7983 */ /* 0x001ea80000300800 */
[----:B-1----:R-:W2:Y:S04]  /*116c0*/  LDL.LU R28, [R1+0x8dc] ;  /* 0x0008dc00011c7983 */ /* 0x002ea80000300800 */
[----:B----4-:R-:W4:Y:S04]  /*116d0*/  LDL.LU R29, [R1+0x8d8] ;  /* 0x0008d800011d7983 */ /* 0x010f280000300800 */
[----:B------:R0:W-:Y:S04]  /*116e0*/  STS.U16 [R52+UR11+0x8e00], R30 ;  /* 0x008e001e34007988 */ /* 0x0001e8000800040b */
[----:B------:R1:W-:Y:S04]  /*116f0*/  STS.U16 [R52+UR11+0x9200], R31 ;  /* 0x0092001f34007988 */ /* 0x0003e8000800040b */
[----:B------:R1:W-:Y:S04]  /*11700*/  STS.U16 [R52+UR11+0x9600], R32 ;  /* 0x0096002034007988 */ /* 0x0003e8000800040b */
[----:B0-----:R-:W4:Y:S04]  /*11710*/  LDL.LU R30, [R1+0x8d4] ;  /* 0x0008d400011e7983 */ /* 0x001f280000300800 */
[----:B-1----:R-:W4:Y:S04]  /*11720*/  LDL.LU R31, [R1+0x8d0] ;  /* 0x0008d000011f7983 */ /* 0x002f280000300800 */
[----:B------:R-:W4:Y:S04]  /*11730*/  LDL.LU R32, [R1+0x8cc] ;  /* 0x0008cc0001207983 */ /* 0x000f280000300800 */
        /* <DEDUP_REMOVED lines=30> */
[----:B------:R-:W-:Y:S04]  /*11920*/  STS.U16 [R5+UR11+0x9700], R50 ;  /* 0x0097003205007988 */ /* 0x000fe8000800040b */
[----:B------:R-:W-:Y:S04]  /*11930*/  STS.U16 [R5+UR11+0x9b00], R51 ;  /* 0x009b003305007988 */ /* 0x000fe8000800040b */
[----:B------:R-:W-:Y:S04]  /*11940*/  STS.U16 [R5+UR11+0x9f00], R49 ;  /* 0x009f003105007988 */ /* 0x000fe8000800040b */
[----:B------:R0:W-:Y:S04]  /*11950*/  STS.U16 [R5+UR11+0xa300], R4 ;  /* 0x00a3000405007988 */ /* 0x0001e8000800040b */
[----:B0-----:R-:W4:Y:S01]  /*11960*/  LDL.LU.64 R4, [R1+0x1b0] ;  /* 0x0001b00001047983 */ /* 0x001f220000300a00 */
[----:B------:R-:W-:-:S03]  /*11970*/  IMAD.WIDE R6, R2, 0x2, R6 ;  /* 0x0000000202067825 */ /* 0x000fc600078e0206 */
[----:B------:R-:W4:Y:S01]  /*11980*/  LDL.LU.64 R52, [R1+0x1f8] ;  /* 0x0001f80001347983 */ /* 0x000f220000300a00 */
[----:B------:R-:W-:-:S03]  /*11990*/  IMAD.WIDE R8, R2, 0x2, R8 ;  /* 0x0000000202087825 */ /* 0x000fc600078e0208 */
[----:B------:R-:W4:Y:S01]  /*119a0*/  LDL.LU.64 R50, [R1+0x1b8] ;  /* 0x0001b80001327983 */ /* 0x000f220000300a00 */
[----:B------:R-:W-:-:S03]  /*119b0*/  IMAD.WIDE R10, R2, 0x2, R10 ;  /* 0x00000002020a7825 */ /* 0x000fc600078e020a */
[----:B------:R-:W-:Y:S01]  /*119c0*/  STL.64 [R1+0x668], R6 ;  /* 0x0006680601007387 */ /* 0x000fe20000100a00 */
[----:B---3--:R-:W-:-:S03]  /*119d0*/  IMAD.WIDE R12, R2, 0x2, R12 ;  /* 0x00000002020c7825 */ /* 0x008fc600078e020c */
[----:B------:R0:W-:Y:S01]  /*119e0*/  STL.64 [R1+0x688], R8 ;  /* 0x0006880801007387 */ /* 0x0001e20000100a00 */
[----:B------:R-:W-:-:S04]  /*119f0*/  IMAD.WIDE R14, R2, 0x2, R14 ;  /* 0x00000002020e7825 */ /* 0x000fc800078e020e */
[C---:B------:R-:W-:Y:S01]  /*11a00*/  IMAD.WIDE R16, R2.reuse, 0x2, R16 ;  /* 0x0000000202107825 */ /* 0x040fe200078e0210 */
[----:B0-----:R-:W3:Y:S04]  /*11a10*/  LDL.LU.64 R8, [R1+0x200] ;  /* 0x0002000001087983 */ /* 0x001ee80000300a00 */
[----:B------:R0:W-:Y:S01]  /*11a20*/  STL.64 [R1+0x6b0], R10 ;  /* 0x0006b00a01007387 */ /* 0x0001e20000100a00 */
[----:B------:R-:W-:-:S04]  /*11a30*/  IMAD.WIDE R18, R2, 0x2, R18 ;  /* 0x0000000202127825 */ /* 0x000fc800078e0212 */
[C---:B------:R-:W-:Y:S01]  /*11a40*/  IMAD.WIDE R20, R2.reuse, 0x2, R20 ;  /* 0x0000000202147825 */ /* 0x040fe200078e0214 */
[----:B0-----:R-:W3:Y:S04]  /*11a50*/  LDL.LU.64 R10, [R1+0x1c8] ;  /* 0x0001c800010a7983 */ /* 0x001ee80000300a00 */
[----:B------:R-:W-:Y:S04]  /*11a60*/  STL [R1+0x700], R12 ;  /* 0x0007000c01007387 */ /* 0x000fe80000100800 */
[----:B------:R-:W-:Y:S01]  /*11a70*/  STL [R1+0x6fc], R13 ;  /* 0x0006fc0d01007387 */ /* 0x000fe20000100800 */
[----:B------:R-:W-:-:S03]  /*11a80*/  IMAD.WIDE R22, R2, 0x2, R22 ;  /* 0x0000000202167825 */ /* 0x000fc600078e0216 */
[----:B------:R-:W-:Y:S04]  /*11a90*/  STL.64 [R1+0x888], R12 ;  /* 0x0008880c01007387 */ /* 0x000fe80000100a00 */
[----:B------:R-:W-:Y:S04]  /*11aa0*/  STL [R1+0x758], R14 ;  /* 0x0007580e01007387 */ /* 0x000fe80000100800 */
[----:B------:R-:W-:Y:S04]  /*11ab0*/  STL [R1+0x754], R15 ;  /* 0x0007540f01007387 */ /* 0x000fe80000100800 */
[----:B------:R-:W-:Y:S04]  /*11ac0*/  STL [R1+0x7b0], R16 ;  /* 0x0007b01001007387 */ /* 0x000fe80000100800 */
[----:B------:R-:W-:Y:S04]  /*11ad0*/  STL [R1+0x7ac], R17 ;  /* 0x0007ac1101007387 */ /* 0x000fe80000100800 */
[----:B------:R-:W-:Y:S04]  /*11ae0*/  STL [R1+0x818], R18 ;  /* 0x0008181201007387 */ /* 0x000fe80000100800 */
[----:B------:R-:W-:Y:S04]  /*11af0*/  STL [R1+0x814], R19 ;  /* 0x0008141301007387 */ /* 0x000fe80000100800 */
[----:B------:R-:W-:Y:S04]  /*11b00*/  STL.64 [R1+0x678], R20 ;  /* 0x0006781401007387 */ /* 0x000fe80000100a00 */
[----:B------:R0:W-:Y:S04]  /*11b10*/  STL.64 [R1+0x680], R22 ;  /* 0x0006801601007387 */ /* 0x0001e80000100a00 */
[----:B0-----:R-:W3:Y:S01]  /*11b20*/  LDL.LU.64 R22, [R1+0x1c0] ;  /* 0x0001c00001167983 */ /* 0x001ee20000300a00 */
[----:B------:R-:W-:-:S05]  /*11b30*/  IMAD.WIDE R24, R2, 0x2, R24 ;  /* 0x0000000202187825 */ /* 0x000fca00078e0218 */
[----:B------:R-:W-:Y:S01]  /*11b40*/  STL.64 [R1+0x690], R24 ;  /* 0x0006901801007387 */ /* 0x000fe20000100a00 */
[----:B--2---:R-:W-:-:S04]  /*11b50*/  IMAD.WIDE R26, R2, 0x2, R26 ;  /* 0x00000002021a7825 */ /* 0x004fc800078e021a */
[C---:B----4-:R-:W-:Y:S01]  /*11b60*/  IMAD.WIDE R28, R2.reuse, 0x2, R28 ;  /* 0x00000002021c7825 */ /* 0x050fe200078e021c */
[----:B------:R-:W-:Y:S04]  /*11b70*/  STL.64 [R1+0x6c0], R26 ;  /* 0x0006c01a01007387 */ /* 0x000fe80000100a00 */
[----:B------:R-:W-:Y:S04]  /*11b80*/  STL [R1+0x710], R28 ;  /* 0x0007101c01007387 */ /* 0x000fe80000100800 */
[----:B------:R-:W-:Y:S01]  /*11b90*/  STL [R1+0x704], R29 ;  /* 0x0007041d01007387 */ /* 0x000fe20000100800 */
[----:B------:R-:W-:-:S05]  /*11ba0*/  IMAD.WIDE R30, R2, 0x2, R30 ;  /* 0x00000002021e7825 */ /* 0x000fca00078e021e */
[----:B------:R-:W-:Y:S04]  /*11bb0*/  STL [R1+0x768], R30 ;  /* 0x0007681e01007387 */ /* 0x000fe80000100800 */
[----:B------:R-:W-:Y:S01]  /*11bc0*/  STL [R1+0x75c], R31 ;  /* 0x00075c1f01007387 */ /* 0x000fe20000100800 */
[----:B------:R-:W-:-:S05]  /*11bd0*/  IMAD.WIDE R32, R2, 0x2, R32 ;  /* 0x0000000202207825 */ /* 0x000fca00078e0220 */
[----:B------:R0:W-:Y:S01]  /*11be0*/  STL.64 [R1+0x7b8], R32 ;  /* 0x0007b82001007387 */ /* 0x0001e20000100a00 */
[----:B------:R-:W-:-:S03]  /*11bf0*/  IMAD.WIDE R34, R2, 0x2, R34 ;  /* 0x0000000202227825 */ /* 0x000fc600078e0222 */
[----:B0-----:R-:W2:Y:S04]  /*11c00*/  LDL.LU.64 R32, [R1+0x20] ;  /* 0x0000200001207983 */ /* 0x001ea80000300a00 */
[----:B------:R0:W-:Y:S01]  /*11c10*/  STL.64 [R1+0x820], R34 ;  /* 0x0008202201007387 */ /* 0x0001e20000100a00 */
[----:B------:R-:W-:-:S03]  /*11c20*/  IMAD.WIDE R36, R2, 0x2, R36 ;  /* 0x0000000202247825 */ /* 0x000fc600078e0224 */
[----:B0-----:R-:W4:Y:S04]  /*11c30*/  LDL.LU.64 R34, [R1+0x98] ;  /* 0x0000980001227983 */ /* 0x001f280000300a00 */
[----:B------:R-:W-:Y:S01]  /*11c40*/  STL.64 [R1+0x698], R36 ;  /* 0x0006982401007387 */ /* 0x000fe20000100a00 */
[----:B------:R-:W-:-:S04]  /*11c50*/  IMAD.WIDE R38, R2, 0x2, R38 ;  /* 0x0000000202267825 */ /* 0x000fc800078e0226 */
[C---:B------:R-:W-:Y:S01]  /*11c60*/  IMAD.WIDE R40, R2.reuse, 0x2, R40 ;  /* 0x0000000202287825 */ /* 0x040fe200078e0228 */
[----:B------:R-:W-:Y:S04]  /*11c70*/  STL.64 [R1+0x6a0], R38 ;  /* 0x0006a02601007387 */ /* 0x000fe80000100a00 */
[----:B------:R-:W-:Y:S04]  /*11c80*/  STL [R1+0x6d8], R40 ;  /* 0x0006d82801007387 */ /* 0x000fe80000100800 */
[----:B------:R-:W-:Y:S01]  /*11c90*/  STL [R1+0x6c8], R41 ;  /* 0x0006c82901007387 */ /* 0x000fe20000100800 */
[----:B------:R-:W-:-:S05]  /*11ca0*/  IMAD.WIDE R42, R2, 0x2, R42 ;  /* 0x00000002022a7825 */ /* 0x000fca00078e022a */
[----:B------:R-:W-:Y:S01]  /*11cb0*/  STL.64 [R1+0x6d0], R42 ;  /* 0x0006d02a01007387 */ /* 0x000fe20000100a00 */
[----:B------:R-:W-:-:S05]  /*11cc0*/  IMAD.WIDE R44, R2, 0x2, R44 ;  /* 0x00000002022c7825 */ /* 0x000fca00078e022c */
[----:B------:R0:W-:Y:S01]  /*11cd0*/  STL.64 [R1+0x708], R44 ;  /* 0x0007082c01007387 */ /* 0x0001e20000100a00 */
[----:B------:R-:W-:-:S03]  /*11ce0*/  IMAD.WIDE R46, R2, 0x2, R46 ;  /* 0x00000002022e7825 */ /* 0x000fc600078e022e */
[----:B0-----:R-:W4:Y:S04]  /*11cf0*/  LDL.LU.64 R44, [R1+0x1d0] ;  /* 0x0001d000012c7983 */ /* 0x001f280000300a00 */
[----:B------:R-:W-:Y:S04]  /*11d00*/  STL.64 [R1+0x760], R46 ;  /* 0x0007602e01007387 */ /* 0x000fe80000100a00 */
[----:B------:R-:W4:Y:S04]  /*11d10*/  LDL.LU.64 R42, [R1+0x1e0] ;  /* 0x0001e000012a7983 */ /* 0x000f280000300a00 */
[----:B------:R-:W4:Y:S04]  /*11d20*/  LDL.LU.64 R38, [R1+0x1e8] ;  /* 0x0001e80001267983 */ /* 0x000f280000300a00 */
[----:B------:R-:W4:Y:S01]  /*11d30*/  LDL.LU.64 R36, [R1+0x1f0] ;  /* 0x0001f00001247983 */ /* 0x000f220000300a00 */
[----:B------:R-:W-:-:S05]  /*11d40*/  IMAD.WIDE R4, R2, 0x2, R4 ;  /* 0x0000000202047825 */ /* 0x000fca00078e0204 */
[----:B------:R0:W-:Y:S04]  /*11d50*/  STL.64 [R1+0x1b0], R4 ;  /* 0x0001b00401007387 */ /* 0x0001e80000100a00 */
[----:B------:R-:W4:Y:S04]  /*11d60*/  LDL.LU.64 R20, [R1+0x220] ;  /* 0x0002200001147983 */ /* 0x000f280000300a00 */
[----:B------:R-:W4:Y:S04]  /*11d70*/  LDL.LU.64 R12, [R1+0x228] ;  /* 0x00022800010c7983 */ /* 0x000f280000300a00 */
[----:B0-----:R-:W4:Y:S04]  /*11d80*/  LDL.LU.64 R4, [R1+0x230] ;  /* 0x0002300001047983 */ /* 0x001f280000300a00 */
[----:B------:R-:W4:Y:S01]  /*11d90*/  LDL.LU.64 R46, [R1+0x1d8] ;  /* 0x0001d800012e7983 */ /* 0x000f220000300a00 */
[----:B------:R-:W-:-:S04]  /*11da0*/  IMAD.WIDE R50, R2, 0x2, R50 ;  /* 0x0000000202327825 */ /* 0x000fc800078e0232 */
[----:B---3--:R-:W-:-:S04]  /*11db0*/  IMAD.WIDE R10, R2, 0x2, R10 ;  /* 0x00000002020a7825 */ /* 0x008fc800078e020a */
[----:B------:R-:W-:-:S04]  /*11dc0*/  IMAD.WIDE R22, R2, 0x2, R22 ;  /* 0x0000000202167825 */ /* 0x000fc800078e0216 */
[----:B--2---:R-:W-:-:S05]  /*11dd0*/  IMAD.WIDE R32, R2, 0x2, R32 ;  /* 0x0000000202207825 */ /* 0x004fca00078e0220 */
[----:B------:R-:W-:Y:S01]  /*11de0*/  STL.64 [R1+0x20], R32 ;  /* 0x0000202001007387 */ /* 0x000fe20000100a00 */
[----:B----4-:R-:W-:-:S05]  /*11df0*/  IMAD.WIDE R34, R2, 0x2, R34 ;  /* 0x0000000202227825 */ /* 0x010fca00078e0222 */
[----:B------:R-:W-:Y:S04]  /*11e00*/  STL.64 [R1+0x98], R34 ;  /* 0x0000982201007387 */ /* 0x000fe80000100a00 */
[----:B------:R-:W-:Y:S04]  /*11e10*/  STL [R1+0x838], R34 ;  /* 0x0008382201007387 */ /* 0x000fe80000100800 */
[----:B------:R-:W-:Y:S04]  /*11e20*/  STL [R1+0x828], R35 ;  /* 0x0008282301007387 */ /* 0x000fe80000100800 */
[----:B------:R-:W-:Y:S04]  /*11e30*/  STL [R1+0x7d0], R32 ;  /* 0x0007d02001007387 */ /* 0x000fe80000100800 */
[----:B------:R-:W-:Y:S04]  /*11e40*/  STL [R1+0x7c0], R33 ;  /* 0x0007c02101007387 */ /* 0x000fe80000100800 */
[----:B------:R-:W2:Y:S04]  /*11e50*/  LDL.LU.64 R26, [R1+0x208] ;  /* 0x00020800011a7983 */ /* 0x000ea80000300a00 */
[----:B------:R-:W3:Y:S04]  /*11e60*/  LDL.LU.64 R24, [R1+0x240] ;  /* 0x0002400001187983 */ /* 0x000ee80000300a00 */
[----:B------:R-:W4:Y:S04]  /*11e70*/  LDL.LU.64 R6, [R1+0x238] ;  /* 0x0002380001067983 */ /* 0x000f280000300a00 */
[----:B------:R-:W-:Y:S04]  /*11e80*/  STL.64 [R1+0x1b8], R50 ;  /* 0x0001b83201007387 */ /* 0x000fe80000100a00 */
[----:B------:R-:W-:Y:S04]  /*11e90*/  STL.64 [R1+0x6e0], R50 ;  /* 0x0006e03201007387 */ /* 0x000fe80000100a00 */
[----:B------:R-:W-:Y:S01]  /*11ea0*/  STL.64 [R1+0x1c0], R22 ;  /* 0x0001c01601007387 */ /* 0x000fe20000100a00 */
[----:B------:R-:W-:-:S05]  /*11eb0*/  IMAD.WIDE R44, R2, 0x2, R44 ;  /* 0x00000002022c7825 */ /* 0x000fca00078e022c */
[----:B------:R-:W-:Y:S04]  /*11ec0*/  STL.64 [R1+0x1d0], R44 ;  /* 0x0001d02c01007387 */ /* 0x000fe80000100a00 */
[----:B------:R0:W-:Y:S01]  /*11ed0*/  STL.64 [R1+0x718], R44 ;  /* 0x0007182c01007387 */ /* 0x0001e20000100a00 */
[----:B------:R-:W-:-:S04]  /*11ee0*/  IMAD.WIDE R42, R2, 0x2, R42 ;  /* 0x00000002022a7825 */ /* 0x000fc800078e022a */
[C---:B------:R-:W-:Y:S01]  /*11ef0*/  IMAD.WIDE R38, R2.reuse, 0x2, R38 ;  /* 0x0000000202267825 */ /* 0x040fe200078e0226 */
[----:B0-----:R-:W3:Y:S04]  /*11f00*/  LDL.LU.64 R44, [R1+0x210] ;  /* 0x00021000012c7983 */ /* 0x001ee80000300a00 */
[----:B------:R-:W-:Y:S04]  /*11f10*/  STL [R1+0x6f8], R22 ;  /* 0x0006f81601007387 */ /* 0x000fe80000100800 */
[----:B------:R-:W-:Y:S04]  /*11f20*/  STL [R1+0x6e8], R23 ;  /* 0x0006e81701007387 */ /* 0x000fe80000100800 */
[----:B------:R-:W-:Y:S01]  /*11f30*/  STL.64 [R1+0x1c8], R10 ;  /* 0x0001c80a01007387 */ /* 0x000fe20000100a00 */
[----:B------:R-:W-:-:S03]  /*11f40*/  IMAD.WIDE R46, R2, 0x2, R46 ;  /* 0x00000002022e7825 */ /* 0x000fc600078e022e */
[----:B------:R-:W-:Y:S04]  /*11f50*/  STL.64 [R1+0x6f0], R10 ;  /* 0x0006f00a01007387 */ /* 0x000fe80000100a00 */
[----:B------:R-:W-:Y:S04]  /*11f60*/  STL.64 [R1+0x1d8], R46 ;  /* 0x0001d82e01007387 */ /* 0x000fe80000100a00 */
[----:B------:R-:W-:Y:S04]  /*11f70*/  STL.64 [R1+0x1e0], R42 ;  /* 0x0001e02a01007387 */ /* 0x000fe80000100a00 */
[----:B------:R0:W-:Y:S04]  /*11f80*/  STL.64 [R1+0x770], R46 ;  /* 0x0007702e01007387 */ /* 0x0001e80000100a00 */
[----:B------:R-:W-:Y:S04]  /*11f90*/  STL.64 [R1+0x1e8], R38 ;  /* 0x0001e82601007387 */ /* 0x000fe80000100a00 */
[----:B0-----:R-:W3:Y:S01]  /*11fa0*/  LDL.LU.64 R46, [R1+0x218] ;  /* 0x00021800012e7983 */ /* 0x001ee20000300a00 */
[----:B------:R-:W-:-:S04]  /*11fb0*/  IMAD.WIDE R36, R2, 0x2, R36 ;  /* 0x0000000202247825 */ /* 0x000fc800078e0224 */
[C---:B------:R-:W-:Y:S01]  /*11fc0*/  IMAD.WIDE R52, R2.reuse, 0x2, R52 ;  /* 0x0000000202347825 */ /* 0x040fe200078e0234 */
[----:B------:R0:W-:Y:S03]  /*11fd0*/  STL.64 [R1+0x1f0], R36 ;  /* 0x0001f02401007387 */ /* 0x0001e60000100a00 */
[C---:B------:R-:W-:Y:S01]  /*11fe0*/  IMAD.WIDE R8, R2.reuse, 0x2, R8 ;  /* 0x0000000202087825 */ /* 0x040fe200078e0208 */
[----:B------:R-:W3:Y:S04]  /*11ff0*/  LDL.LU.64 R42, [R1+0x248] ;  /* 0x00024800012a7983 */ /* 0x000ee80000300a00 */
[----:B0-----:R-:W3:Y:S04]  /*12000*/  LDL.LU.64 R36, [R1+0x280] ;  /* 0x0002800001247983 */ /* 0x001ee80000300a00 */
[----:B------:R-:W3:Y:S04]  /*12010*/  LDL.LU.64 R48, [R1+0x278] ;  /* 0x0002780001307983 */ /* 0x000ee80000300a00 */
[----:B------:R-:W-:Y:S04]  /*12020*/  STL.64 [R1+0x1f8], R52 ;  /* 0x0001f83401007387 */ /* 0x000fe80000100a00 */
[----:B------:R-:W-:Y:S04]  /*12030*/  STL [R1+0x730], R52 ;  /* 0x0007303401007387 */ /* 0x000fe80000100800 */
[----:B------:R-:W-:Y:S01]  /*12040*/  STL [R1+0x720], R53 ;  /* 0x0007203501007387 */ /* 0x000fe20000100800 */
[----:B------:R-:W-:-:S03]  /*12050*/  IMAD.WIDE R12, R2, 0x2, R12 ;  /* 0x00000002020c7825 */ /* 0x000fc600078e020c */
[----:B------:R-:W-:Y:S01]  /*12060*/  STL.64 [R1+0x200], R8 ;  /* 0x0002000801007387 */ /* 0x000fe20000100a00 */
[----:B------:R-:W-:-:S03]  /*12070*/  IMAD.WIDE R20, R2, 0x2, R20 ;  /* 0x0000000202147825 */ /* 0x000fc600078e0214 */
[----:B------:R0:W-:Y:S01]  /*12080*/  STL.64 [R1+0x728], R8 ;  /* 0x0007280801007387 */ /* 0x0001e20000100a00 */
[----:B------:R-:W-:-:S03]  /*12090*/  IMAD.WIDE R4, R2, 0x2, R4 ;  /* 0x0000000202047825 */ /* 0x000fc600078e0204 */
[----:B0-----:R-:W3:Y:S01]  /*120a0*/  LDL.LU.64 R8, [R1+0x250] ;  /* 0x0002500001087983 */ /* 0x001ee20000300a00 */
[----:B--2---:R-:W-:-:S05]  /*120b0*/  IMAD.WIDE R26, R2, 0x2, R26 ;  /* 0x00000002021a7825 */ /* 0x004fca00078e021a */
[----:B------:R-:W-:Y:S04]  /*120c0*/  STL.64 [R1+0x208], R26 ;  /* 0x0002081a01007387 */ /* 0x000fe80000100a00 */
[----:B------:R-:W-:Y:S01]  /*120d0*/  STL.64 [R1+0x738], R26 ;  /* 0x0007381a01007387 */ /* 0x000fe20000100a00 */
[----:B----4-:R-:W-:-:S04]  /*120e0*/  IMAD.WIDE R6, R2, 0x2, R6 ;  /* 0x0000000202067825 */ /* 0x010fc800078e0206 */
[----:B---3--:R-:W-:-:S04]  /*120f0*/  IMAD.WIDE R24, R2, 0x2, R24 ;  /* 0x0000000202187825 */ /* 0x008fc800078e0218 */
[----:B------:R-:W-:-:S05]  /*12100*/  IMAD.WIDE R44, R2, 0x2, R44 ;  /* 0x00000002022c7825 */ /* 0x000fca00078e022c */
[----:B------:R-:W-:Y:S04]  /*12110*/  STL.64 [R1+0x210], R44 ;  /* 0x0002102c01007387 */ /* 0x000fe80000100a00 */
[----:B------:R-:W-:Y:S04]  /*12120*/  STL [R1+0x750], R44 ;  /* 0x0007502c01007387 */ /* 0x000fe80000100800 */
[----:B------:R-:W-:Y:S04]  /*12130*/  STL [R1+0x740], R45 ;  /* 0x0007402d01007387 */ /* 0x000fe80000100800 */
[----:B------:R0:W-:Y:S04]  /*12140*/  STL.64 [R1+0x228], R12 ;  /* 0x0002280c01007387 */ /* 0x0001e80000100a00 */
[----:B------:R-:W-:Y:S04]  /*12150*/  STL.64 [R1+0x220], R20 ;  /* 0x0002201401007387 */ /* 0x000fe80000100a00 */
[----:B0-----:R-:W2:Y:S04]  /*12160*/  LDL.LU.64 R12, [R1+0x260] ;  /* 0x00026000010c7983 */ /* 0x001ea80000300a00 */
[----:B------:R0:W-:Y:S01]  /*12170*/  STL.64 [R1+0x230], R4 ;  /* 0x0002300401007387 */ /* 0x0001e20000100a00 */
[----:B------:R-:W-:-:S03]  /*12180*/  IMAD.WIDE R46, R2, 0x2, R46 ;  /* 0x00000002022e7825 */ /* 0x000fc600078e022e */
[----:B0-----:R-:W3:Y:S04]  /*12190*/  LDL.LU.64 R4, [R1+0x268] ;  /* 0x0002680001047983 */ /* 0x001ee80000300a00 */
[----:B------:R-:W-:Y:S04]  /*121a0*/  STL.64 [R1+0x218], R46 ;  /* 0x0002182e01007387 */ /* 0x000fe80000100a00 */
[----:B------:R-:W-:Y:S04]  /*121b0*/  STL [R1+0x788], R46 ;  /* 0x0007882e01007387 */ /* 0x000fe80000100800 */
[----:B------:R-:W-:Y:S04]  /*121c0*/  STL [R1+0x778], R47 ;  /* 0x0007782f01007387 */ /* 0x000fe80000100800 */
[----:B------:R-:W4:Y:S04]  /*121d0*/  LDL.LU.64 R26, [R1+0x290] ;  /* 0x00029000011a7983 */ /* 0x000f280000300a00 */
[----:B------:R-:W4:Y:S04]  /*121e0*/  LDL.LU.64 R10, [R1+0x2e0] ;  /* 0x0002e000010a7983 */ /* 0x000f280000300a00 */
[----:B------:R-:W4:Y:S04]  /*121f0*/  LDL.LU.64 R50, [R1+0x288] ;  /* 0x0002880001327983 */ /* 0x000f280000300a00 */
[----:B------:R-:W4:Y:S04]  /*12200*/  LDL.LU.64 R38, [R1+0x2d0] ;  /* 0x0002d00001267983 */ /* 0x000f280000300a00 */
[----:B------:R-:W4:Y:S04]  /*12210*/  LDL.LU.64 R20, [R1+0x2c0] ;  /* 0x0002c00001147983 */ /* 0x000f280000300a00 */
[----:B------:R-:W-:Y:S04]  /*12220*/  STL.64 [R1+0x238], R6 ;  /* 0x0002380601007387 */ /* 0x000fe80000100a00 */
[----:B------:R0:W-:Y:S04]  /*12230*/  STL.64 [R1+0x748], R6 ;  /* 0x0007480601007387 */ /* 0x0001e80000100a00 */
[----:B0-----:R-:W4:Y:S04]  /*12240*/  LDL.LU.64 R6, [R1+0x270] ;  /* 0x0002700001067983 */ /* 0x001f280000300a00 */
[----:B------:R-:W-:Y:S04]  /*12250*/  STL.64 [R1+0x240], R24 ;  /* 0x0002401801007387 */ /* 0x000fe80000100a00 */
[----:B------:R0:W-:Y:S04]  /*12260*/  STL.64 [R1+0x780], R24 ;  /* 0x0007801801007387 */ /* 0x0001e80000100a00 */
[----:B0-----:R-:W4:Y:S01]  /*12270*/  LDL.LU.64 R24, [R1+0x258] ;  /* 0x0002580001187983 */ /* 0x001f220000300a00 */
[----:B------:R-:W-:-:S04]  /*12280*/  IMAD.WIDE R42, R2, 0x2, R42 ;  /* 0x00000002022a7825 */ /* 0x000fc800078e022a */
[C---:B------:R-:W-:Y:S01]  /*12290*/  IMAD.WIDE R8, R2.reuse, 0x2, R8 ;  /* 0x0000000202087825 */ /* 0x040fe200078e0208 */
[----:B------:R-:W-:Y:S04]  /*122a0*/  STL.64 [R1+0x248], R42 ;  /* 0x0002482a01007387 */ /* 0x000fe80000100a00 */
[----:B------:R0:W-:Y:S01]  /*122b0*/  STL.64 [R1+0x790], R42 ;  /* 0x0007902a01007387 */ /* 0x0001e20000100a00 */
[----:B------:R-:W-:-:S03]  /*122c0*/  IMAD.WIDE R48, R2, 0x2, R48 ;  /* 0x0000000202307825 */ /* 0x000fc600078e0230 */
[----:B0-----:R-:W4:Y:S04]  /*122d0*/  LDL.LU.64 R42, [R1+0x298] ;  /* 0x00029800012a7983 */ /* 0x001f280000300a00 */
[----:B------:R-:W-:Y:S04]  /*122e0*/  STL.64 [R1+0x250], R8 ;  /* 0x0002500801007387 */ /* 0x000fe80000100a00 */
[----:B------:R-:W-:Y:S04]  /*122f0*/  STL [R1+0x7a8], R8 ;  /* 0x0007a80801007387 */ /* 0x000fe80000100800 */
[----:B------:R-:W-:Y:S01]  /*12300*/  STL [R1+0x798], R9 ;  /* 0x0007980901007387 */ /* 0x000fe20000100800 */
[----:B------:R-:W-:-:S04]  /*12310*/  IMAD.WIDE R36, R2, 0x2, R36 ;  /* 0x0000000202247825 */ /* 0x000fc800078e0224 */
[----:B--2---:R-:W-:-:S05]  /*12320*/  IMAD.WIDE R12, R2, 0x2, R12 ;  /* 0x00000002020c7825 */ /* 0x004fca00078e020c */
[----:B------:R0:W-:Y:S01]  /*12330*/  STL.64 [R1+0x260], R12 ;  /* 0x0002600c01007387 */ /* 0x0001e20000100a00 */
[----:B---3--:R-:W-:-:S03]  /*12340*/  IMAD.WIDE R4, R2, 0x2, R4 ;  /* 0x0000000202047825 */ /* 0x008fc600078e0204 */
[----:B0-----:R-:W2:Y:S04]  /*12350*/  LDL.LU.64 R12, [R1+0x888] ;  /* 0x00088800010c7983 */ /* 0x001ea80000300a00 */
[----:B------:R0:W-:Y:S04]  /*12360*/  STL.64 [R1+0x268], R4 ;  /* 0x0002680401007387 */ /* 0x0001e80000100a00 */
[----:B0-----:R-:W3:Y:S01]  /*12370*/  LDL.LU.64 R4, [R1+0x880] ;  /* 0x0008800001047983 */ /* 0x001ee20000300a00 */
[----:B----4-:R-:W-:-:S04]  /*12380*/  IMAD.WIDE R26, R2, 0x2, R26 ;  /* 0x00000002021a7825 */ /* 0x010fc800078e021a */
[----:B------:R-:W-:-:S04]  /*12390*/  IMAD.WIDE R50, R2, 0x2, R50 ;  /* 0x0000000202327825 */ /* 0x000fc800078e0232 */
[----:B------:R-:W-:-:S04]  /*123a0*/  IMAD.WIDE R6, R2, 0x2, R6 ;  /* 0x0000000202067825 */ /* 0x000fc800078e0206 */
[----:B------:R-:W-:-:S05]  /*123b0*/  IMAD.WIDE R24, R2, 0x2, R24 ;  /* 0x0000000202187825 */ /* 0x000fca00078e0218 */
[----:B------:R-:W-:Y:S04]  /*123c0*/  STL.64 [R1+0x258], R24 ;  /* 0x0002581801007387 */ /* 0x000fe80000100a00 */
[----:B------:R0:W-:Y:S04]  /*123d0*/  STL.64 [R1+0x7a0], R24 ;  /* 0x0007a01801007387 */ /* 0x0001e80000100a00 */
[----:B0-----:R-:W4:Y:S04]  /*123e0*/  LDL.LU.64 R24, [R1+0x300] ;  /* 0x0003000001187983 */ /* 0x001f280000300a00 */
[----:B------:R0:W-:Y:S04]  /*123f0*/  STL.64 [R1+0x270], R6 ;  /* 0x0002700601007387 */ /* 0x0001e80000100a00 */
[----:B0-----:R-:W2:Y:S04]  /*12400*/  LDL.LU.64 R6, [R1+0x2f0] ;  /* 0x0002f00001067983 */ /* 0x001ea80000300a00 */
[----:B------:R-:W-:Y:S04]  /*12410*/  STL.64 [R1+0x278], R48 ;  /* 0x0002783001007387 */ /* 0x000fe80000100a00 */
[----:B------:R0:W-:Y:S04]  /*12420*/  STL.64 [R1+0x7c8], R48 ;  /* 0x0007c83001007387 */ /* 0x0001e80000100a00 */
[----:B0-----:R-:W2:Y:S04]  /*12430*/  LDL.LU.64 R48, [R1+0x2b0] ;  /* 0x0002b00001307983 */ /* 0x001ea80000300a00 */
[----:B------:R-:W-:Y:S04]  /*12440*/  STL.64 [R1+0x280], R36 ;  /* 0x0002802401007387 */ /* 0x000fe80000100a00 */
[----:B------:R0:W-:Y:S04]  /*12450*/  STL.64 [R1+0x7d8], R36 ;  /* 0x0007d82401007387 */ /* 0x0001e80000100a00 */
[----:B0-----:R-:W3:Y:S04]  /*12460*/  LDL.LU.64 R36, [R1+0x2a8] ;  /* 0x0002a80001247983 */ /* 0x001ee80000300a00 */
[----:B------:R-:W-:Y:S04]  /*12470*/  STL.64 [R1+0x288], R50 ;  /* 0x0002883201007387 */ /* 0x000fe80000100a00 */
[----:B------:R-:W-:Y:S04]  /*12480*/  STL [R1+0x7f0], R50 ;  /* 0x0007f03201007387 */ /* 0x000fe80000100800 */
[----:B------:R-:W-:Y:S04]  /*12490*/  STL [R1+0x7e0], R51 ;  /* 0x0007e03301007387 */ /* 0x000fe80000100800 */
[----:B------:R-:W-:Y:S04]  /*124a0*/  STL.64 [R1+0x290], R26 ;  /* 0x0002901a01007387 */ /* 0x000fe80000100a00 */
[----:B------:R0:W-:Y:S04]  /*124b0*/  STL.64 [R1+0x7e8], R26 ;  /* 0x0007e81a01007387 */ /* 0x0001e80000100a00 */
[----:B0-----:R-:W4:Y:S01]  /*124c0*/  LDL.LU.64 R26, [R1+0x2a0] ;  /* 0x0002a000011a7983 */ /* 0x001f220000300a00 */
[----:B------:R-:W-:-:S04]  /*124d0*/  IMAD.WIDE R42, R2, 0x2, R42 ;  /* 0x00000002022a7825 */ /* 0x000fc800078e022a */
[----:B------:R-:W-:-:S04]  /*124e0*/  IMAD.WIDE R20, R2, 0x2, R20 ;  /* 0x0000000202147825 */ /* 0x000fc800078e0214 */
[----:B------:R-:W-:-:S04]  /*124f0*/  IMAD.WIDE R38, R2, 0x2, R38 ;  /* 0x0000000202267825 */ /* 0x000fc800078e0226 */
[----:B--2---:R-:W-:-:S04]  /*12500*/  IMAD.WIDE R48, R2, 0x2, R48 ;  /* 0x0000000202307825 */ /* 0x004fc800078e0230 */
[----:B---3--:R-:W-:-:S04]  /*12510*/  IMAD.WIDE R36, R2, 0x2, R36 ;  /* 0x0000000202247825 */ /* 0x008fc800078e0224 */
[----:B----4-:R-:W-:-:S05]  /*12520*/  IMAD.WIDE R26, R2, 0x2, R26 ;  /* 0x00000002021a7825 */ /* 0x010fca00078e021a */
[----:B------:R0:W-:Y:S04]  /*12530*/  STL.64 [R1+0x2a0], R26 ;  /* 0x0002a01a01007387 */ /* 0x0001e80000100a00 */
[----:B0-----:R-:W2:Y:S04]  /*12540*/  LDL.LU.64 R26, [R1+0x320] ;  /* 0x00032000011a7983 */ /* 0x001ea80000300a00 */
[----:B------:R-:W-:Y:S04]  /*12550*/  STL.64 [R1+0x298], R42 ;  /* 0x0002982a01007387 */ /* 0x000fe80000100a00 */
[----:B------:R-:W-:Y:S04]  /*12560*/  STL.64 [R1+0x7f8], R42 ;  /* 0x0007f82a01007387 */ /* 0x000fe80000100a00 */
[----:B------:R-:W-:Y:S04]  /*12570*/  STL.64 [R1+0x2a8], R36 ;  /* 0x0002a82401007387 */ /* 0x000fe80000100a00 */
[----:B------:R-:W-:Y:S04]  /*12580*/  STL.64 [R1+0x2b0], R48 ;  /* 0x0002b03001007387 */ /* 0x000fe80000100a00 */
[----:B------:R-:W-:Y:S04]  /*12590*/  STL.64 [R1+0x2c0], R20 ;  /* 0x0002c01401007387 */ /* 0x000fe80000100a00 */
[----:B------:R-:W-:Y:S04]  /*125a0*/  STL [R1+0x810], R20 ;  /* 0x0008101401007387 */ /* 0x000fe80000100800 */
[----:B------:R-:W-:Y:S04]  /*125b0*/  STL [R1+0x800], R21 ;  /* 0x0008001501007387 */ /* 0x000fe80000100800 */
[----:B------:R-:W-:Y:S04]  /*125c0*/  STL.64 [R1+0x2d0], R38 ;  /* 0x0002d02601007387 */ /* 0x000fe80000100a00 */
[----:B------:R0:W-:Y:S04]  /*125d0*/  STL.64 [R1+0x808], R38 ;  /* 0x0008082601007387 */ /* 0x0001e80000100a00 */
[----:B0-----:R-:W3:Y:S01]  /*125e0*/  LDL.LU.64 R38, [R1+0x310] ;  /* 0x0003100001267983 */ /* 0x001ee20000300a00 */
[----:B------:R-:W-:-:S04]  /*125f0*/  IMAD.WIDE R10, R2, 0x2, R10 ;  /* 0x00000002020a7825 */ /* 0x000fc800078e020a */
[C---:B------:R-:W-:Y:S01]  /*12600*/  IMAD.WIDE R6, R2.reuse, 0x2, R6 ;  /* 0x0000000202067825 */ /* 0x040fe200078e0206 */
[----:B------:R-:W-:Y:S03]  /*12610*/  STL.64 [R1+0x2e0], R10 ;  /* 0x0002e00a01007387 */ /* 0x000fe60000100a00 */
[C---:B------:R-:W-:Y:S01]  /*12620*/  IMAD.WIDE R4, R2.reuse, 0x2, R4 ;  /* 0x0000000202047825 */ /* 0x040fe200078e0204 */
[----:B------:R-:W-:Y:S03]  /*12630*/  STL.64 [R1+0x830], R10 ;  /* 0x0008300a01007387 */ /* 0x000fe60000100a00 */
[C---:B------:R-:W-:Y:S01]  /*12640*/  IMAD.WIDE R24, R2.reuse, 0x2, R24 ;  /* 0x0000000202187825 */ /* 0x040fe200078e0218 */
[----:B------:R-:W-:Y:S04]  /*12650*/  STL.64 [R1+0x2f0], R6 ;  /* 0x0002f00601007387 */ /* 0x000fe80000100a00 */
[----:B------:R-:W-:Y:S04]  /*12660*/  STL.64 [R1+0x840], R6 ;  /* 0x0008400601007387 */ /* 0x000fe80000100a00 */
[----:B------:R-:W-:Y:S04]  /*12670*/  STL [R1+0x858], R4 ;  /* 0x0008580401007387 */ /* 0x000fe80000100800 */
[----:B------:R-:W-:Y:S01]  /*12680*/  STL [R1+0x848], R5 ;  /* 0x0008480501007387 */ /* 0x000fe20000100800 */
[----:B--2---:R-:W-:-:S05]  /*12690*/  IMAD.WIDE R26, R2, 0x2, R26 ;  /* 0x00000002021a7825 */ /* 0x004fca00078e021a */
[----:B------:R-:W-:Y:S04]  /*126a0*/  STL.64 [R1+0x320], R26 ;  /* 0x0003201a01007387 */ /* 0x000fe80000100a00 */
[----:B------:R-:W-:Y:S04]  /*126b0*/  STL.64 [R1+0x300], R24 ;  /* 0x0003001801007387 */ /* 0x000fe80000100a00 */
[----:B------:R-:W-:Y:S01]  /*126c0*/  STL.64 [R1+0x850], R24 ;  /* 0x0008501801007387 */ /* 0x000fe20000100a00 */
[----:B---3--:R-:W-:-:S05]  /*126d0*/  IMAD.WIDE R38, R2, 0x2, R38 ;  /* 0x0000000202267825 */ /* 0x008fca00078e0226 */
[----:B------:R-:W-:Y:S04]  /*126e0*/  STL.64 [R1+0x310], R38 ;  /* 0x0003102601007387 */ /* 0x000fe80000100a00 */
[----:B------:R0:W-:Y:S04]  /*126f0*/  STL.64 [R1+0x860], R38 ;  /* 0x0008602601007387 */ /* 0x0001e80000100a00 */
[----:B------:R-:W-:Y:S04]  /*12700*/  STL [R1+0x58c], R2 ;  /* 0x00058c0201007387 */ /* 0x000fe80000100800 */
[----:B------:R1:W-:Y:S04]  /*12710*/  STL [R1+0x868], R2 ;  /* 0x0008680201007387 */ /* 0x0003e80000100800 */
[----:B0-----:R-:W2:Y:S01]  /*12720*/  LDL.64 R38, [R1+0x2a8] ;  /* 0x0002a80001267983 */ /* 0x001ea20000100a00 */
[----:B------:R-:W0:Y:S01]  /*12730*/  S2R R49, SR_TID.X ;  /* 0x0000000000317919 */ /* 0x000e220000002100 */
[----:B------:R-:W-:-:S02]  /*12740*/  PRMT R3, RZ, 0x7610, R3 ;  /* 0x00007610ff037816 */ /* 0x000fc40000000003 */
[----:B-1----:R-:W-:Y:S02]  /*12750*/  PRMT R2, RZ, 0x7610, R2 ;  /* 0x00007610ff027816 */ /* 0x002fe40000000002 */
[----:B0-----:R-:W-:-:S04]  /*12760*/  LOP3.LUT R36, R49, 0x7f, RZ, 0xc0, !PT ;  /* 0x0000007f31247812 */ /* 0x001fc800078ec0ff */
[----:B------:R-:W-:Y:S01]  /*12770*/  ISETP.GE.AND P2, PT, R36, UR8, PT ;  /* 0x0000000824007c0c */ /* 0x000fe2000bf46270 */
[----:B--2---:R0:W-:Y:S04]  /*12780*/  STL.64 [R1+0x870], R38 ;  /* 0x0008702601007387 */ /* 0x0041e80000100a00 */
[----:B------:R-:W2:Y:S04]  /*12790*/  LDL.64 R24, [R1+0x268] ;  /* 0x0002680001187983 */ /* 0x000ea80000100a00 */
[----:B------:R-:W3:Y:S01]  /*127a0*/  LDL.64 R6, [R1+0x228] ;  /* 0x0002280001067983 */ /* 0x000ee20000100a00 */
[----:B0-----:R-:W-:-:S03]  /*127b0*/  IMAD.MOV.U32 R38, RZ, RZ, R26 ;  /* 0x000000ffff267224 */ /* 0x001fc600078e001a */
[----:B------:R-:W4:Y:S01]  /*127c0*/  LDL.64 R10, [R1+0x1e8] ;  /* 0x0001e800010a7983 */ /* 0x000f220000100a00 */
[----:B------:R-:W-:-:S03]  /*127d0*/  IMAD.MOV.U32 R39, RZ, RZ, R27 ;  /* 0x000000ffff277224 */ /* 0x000fc600078e001b */
[----:B------:R-:W4:Y:S04]  /*127e0*/  LDL.64 R42, [R1+0x2a0] ;  /* 0x0002a000012a7983 */ /* 0x000f280000100a00 */
[----:B------:R-:W4:Y:S04]  /*127f0*/  LDL.64 R26, [R1+0x260] ;  /* 0x00026000011a7983 */ /* 0x000f280000100a00 */
[----:B------:R-:W4:Y:S04]  /*12800*/  LDL.64 R36, [R1+0x220] ;  /* 0x0002200001247983 */ /* 0x000f280000100a00 */
[----:B------:R-:W4:Y:S04]  /*12810*/  LDL.64 R48, [R1+0x1e0] ;  /* 0x0001e00001307983 */ /* 0x000f280000100a00 */
[----:B------:R0:W-:Y:S04]  /*12820*/  STL.S16 [R1+0x3ac], R3 ;  /* 0x0003ac0301007387 */ /* 0x0001e80000100600 */
[----:B------:R-:W4:Y:S04]  /*12830*/  @!P2 LDG.E.U16 R2, desc[UR22][R38.64] ;  /* 0x000000162602a981 */ /* 0x000f28000c1e1500 */
[----:B0-----:R-:W4:Y:S04]  /*12840*/  LDL.LU R3, [R1+0x878] ;  /* 0x0008780001037983 */ /* 0x001f280000300800 */
[----:B------:R-:W4:Y:S01]  /*12850*/  LDL.LU.64 R38, [R1+0x870] ;  /* 0x0008700001267983 */ /* 0x000f220000300a00 */
[----:B------:R-:W-:-:S02]  /*12860*/  PRMT R4, RZ, 0x7610, R4 ;  /* 0x00007610ff047816 */ /* 0x000fc40000000004 */
[----:B------:R-:W-:Y:S02]  /*12870*/  PRMT R5, RZ, 0x7610, R5 ;  /* 0x00007610ff057816 */ /* 0x000fe40000000005 */
[----:B------:R-:W-:Y:S02]  /*12880*/  PRMT R34, RZ, 0x7610, R34 ;  /* 0x00007610ff227816 */ /* 0x000fe40000000022 */
[----:B------:R-:W-:Y:S02]  /*12890*/  PRMT R35, RZ, 0x7610, R35 ;  /* 0x00007610ff237816 */ /* 0x000fe40000000023 */
[----:B--2---:R-:W2:Y:S04]  /*128a0*/  @!P2 LDG.E.U16 R5, desc[UR22][R24.64] ;  /* 0x000000161805a981 */ /* 0x004ea8000c1e1500 */
[----:B---3--:R-:W3:Y:S04]  /*128b0*/  @!P2 LDG.E.U16 R34, desc[UR22][R6.64] ;  /* 0x000000160622a981 */ /* 0x008ee8000c1e1500 */
[----:B----4-:R-:W4:Y:S04]  /*128c0*/  @!P2 LDG.E.U16 R35, desc[UR22][R10.64] ;  /* 0x000000160a23a981 */ /* 0x010f28000c1e1500 */
[----:B------:R-:W2:Y:S04]  /*128d0*/  @!P2 LDG.E.U16 R4, desc[UR22][R38.64] ;  /* 0x000000162604a981 */ /* 0x000ea8000c1e1500 */
[----:B------:R0:W-:Y:S04]  /*128e0*/  STL [R1+0x43c], R2 ;  /* 0x00043c0201007387 */ /* 0x0001e80000100800 */
[----:B0-----:R-:W3:Y:S04]  /*128f0*/  LDL.LU R2, [R1+0x868] ;  /* 0x0008680001027983 */ /* 0x001ee80000300800 */
[----:B------:R-:W3:Y:S04]  /*12900*/  LDL.LU.64 R38, [R1+0x860] ;  /* 0x0008600001267983 */ /* 0x000ee80000300a00 */
[----:B--2---:R0:W-:Y:S04]  /*12910*/  STL [R1+0x41c], R4 ;  /* 0x00041c0401007387 */ /* 0x0041e80000100800 */
[----:B0-----:R-:W2:Y:S04]  /*12920*/  LDL.LU R4, [R1+0x858] ;  /* 0x0008580001047983 */ /* 0x001ea80000300800 */
[----:B------:R-:W2:Y:S04]  /*12930*/  LDL.LU.64 R24, [R1+0x850] ;  /* 0x0008500001187983 */ /* 0x000ea80000300a00 */
[----:B------:R0:W-:Y:S04]  /*12940*/  STL [R1+0x3fc], R5 ;  /* 0x0003fc0501007387 */ /* 0x0001e80000100800 */
[----:B0-----:R-:W2:Y:S04]  /*12950*/  LDL.LU R5, [R1+0x848] ;  /* 0x0008480001057983 */ /* 0x001ea80000300800 */
[----:B------:R-:W2:Y:S04]  /*12960*/  LDL.LU.64 R6, [R1+0x840] ;  /* 0x0008400001067983 */ /* 0x000ea80000300a00 */
[----:B---3--:R0:W-:Y:S04]  /*12970*/  STL [R1+0x3dc], R34 ;  /* 0x0003dc2201007387 */ /* 0x0081e80000100800 */
[----:B0-----:R-:W3:Y:S04]  /*12980*/  LDL.LU R34, [R1+0x838] ;  /* 0x0008380001227983 */ /* 0x001ee80000300800 */
[----:B------:R-:W2:Y:S04]  /*12990*/  LDL.LU.64 R10, [R1+0x830] ;  /* 0x00083000010a7983 */ /* 0x000ea80000300a00 */
[----:B----4-:R0:W-:Y:S04]  /*129a0*/  STL [R1+0x3bc], R35 ;  /* 0x0003bc2301007387 */ /* 0x0101e80000100800 */
[----:B0-----:R-:W3:Y:S01]  /*129b0*/  LDL.LU R35, [R1+0x828] ;  /* 0x0008280001237983 */ /* 0x001ee20000300800 */
[----:B------:R-:W-:-:S02]  /*129c0*/  PRMT R18, RZ, 0x7610, R18 ;  /* 0x00007610ff127816 */ /* 0x000fc40000000012 */
[----:B------:R-:W-:-:S04]  /*129d0*/  PRMT R19, RZ, 0x7610, R19 ;  /* 0x00007610ff137816 */ /* 0x000fc80000000013 */
[----:B---3--:R-:W3:Y:S04]  /*129e0*/  @!P2 LDG.E.U16 R18, desc[UR22][R34.64] ;  /* 0x000000162212a981 */ /* 0x008ee8000c1e1500 */
[----:B------:R-:W4:Y:S04]  /*129f0*/  LDL.LU.64 R34, [R1+0x820] ;  /* 0x0008200001227983 */ /* 0x000f280000300a00 */
[----:B----4-:R-:W4:Y:S04]  /*12a00*/  @!P2 LDG.E.U16 R19, desc[UR22][R34.64] ;  /* 0x000000162213a981 */ /* 0x010f28000c1e1500 */
[----:B---3--:R0:W-:Y:S04]  /*12a10*/  STL [R1+0x39c], R18 ;  /* 0x00039c1201007387 */ /* 0x0081e80000100800 */
[----:B0-----:R-:W3:Y:S04]  /*12a20*/  LDL.LU R18, [R1+0x818] ;  /* 0x0008180001127983 */ /* 0x001ee80000300800 */
[----:B----4-:R0:W-:Y:S04]  /*12a30*/  STL [R1+0x37c], R19 ;  /* 0x00037c1301007387 */ /* 0x0101e80000100800 */
[----:B0-----:R-:W3:Y:S01]  /*12a40*/  LDL.LU R19, [R1+0x814] ;  /* 0x0008140001137983 */ /* 0x001ee20000300800 */
[----:B------:R-:W-:-:S02]  /*12a50*/  PRMT R20, RZ, 0x7610, R20 ;  /* 0x00007610ff147816 */ /* 0x000fc40000000014 */
[----:B------:R-:W-:Y:S02]  /*12a60*/  PRMT R21, RZ, 0x7610, R21 ;  /* 0x00007610ff157816 */ /* 0x000fe40000000015 */
[----:B------:R-:W-:Y:S02]  /*12a70*/  PRMT R50, RZ, 0x7610, R50 ;  /* 0x00007610ff327816 */ /* 0x000fe40000000032 */
[----:B------:R-:W-:Y:S02]  /*12a80*/  PRMT R51, RZ, 0x7610, R51 ;  /* 0x00007610ff337816 */ /* 0x000fe40000000033 */
[----:B------:R-:W4:Y:S01]  /*12a90*/  @!P2 LDG.E.U16 R21, desc[UR22][R38.64] ;  /* 0x000000162615a981 */ /* 0x000f22000c1e1500 */
[----:B------:R-:W-:-:S03]  /*12aa0*/  PRMT R32, RZ, 0x7610, R32 ;  /* 0x00007610ff207816 */ /* 0x000fc60000000020 */
[----:B------:R-:W2:Y:S01]  /*12ab0*/  @!P2 LDG.E.U16 R50, desc[UR22][R42.64] ;  /* 0x000000162a32a981 */ /* 0x000ea2000c1e1500 */
[----:B------:R-:W-:-:S03]  /*12ac0*/  PRMT R33, RZ, 0x7610, R33 ;  /* 0x00007610ff217816 */ /* 0x000fc60000000021 */
[----:B------:R-:W2:Y:S04]  /*12ad0*/  @!P2 LDG.E.U16 R51, desc[UR22][R26.64] ;  /* 0x000000161a33a981 */ /* 0x000ea8000c1e1500 */
[----:B------:R-:W2:Y:S04]  /*12ae0*/  @!P2 LDG.E.U16 R32, desc[UR22][R36.64] ;  /* 0x000000162420a981 */ /* 0x000ea8000c1e1500 */
[----:B------:R-:W2:Y:S04]  /*12af0*/  @!P2 LDG.E.U16 R33, desc[UR22][R48.64] ;  /* 0x000000163021a981 */ /* 0x000ea8000c1e1500 */
[----:B---3--:R-:W3:Y:S04]  /*12b00*/  @!P2 LDG.E.U16 R20, desc[UR22][R18.64] ;  /* 0x000000161214a981 */ /* 0x008ee8000c1e1500 */
[----:B------:R-:W-:Y:S04]  /*12b10*/  STL [R1+0x594], R34 ;  /* 0x0005942201007387 */ /* 0x000fe80000100800 */
[----:B------:R-:W-:Y:S04]  /*12b20*/  STL [R1+0x590], R35 ;  /* 0x0005902301007387 */ /* 0x000fe80000100800 */
[----:B---3--:R0:W-:Y:S04]  /*12b30*/  STL [R1+0x35c], R20 ;  /* 0x00035c1401007387 */ /* 0x0081e80000100800 */
[----:B0-----:R-:W3:Y:S04]  /*12b40*/  LDL.LU R20, [R1+0x810] ;  /* 0x0008100001147983 */ /* 0x001ee80000300800 */
[----:B------:R-:W-:Y:S04]  /*12b50*/  STL [R1+0x59c], R18 ;  /* 0x00059c1201007387 */ /* 0x000fe80000100800 */
[----:B------:R-:W-:Y:S04]  /*12b60*/  STL [R1+0x598], R19 ;  /* 0x0005981301007387 */ /* 0x000fe80000100800 */
[----:B------:R-:W3:Y:S04]  /*12b70*/  LDL.LU.64 R38, [R1+0x808] ;  /* 0x0008080001267983 */ /* 0x000ee80000300a00 */
[----:B----4-:R0:W-:Y:S04]  /*12b80*/  STL [R1+0x438], R21 ;  /* 0x0004381501007387 */ /* 0x0101e80000100800 */
[----:B0-----:R-:W4:Y:S04]  /*12b90*/  LDL.LU R21, [R1+0x800] ;  /* 0x0008000001157983 */ /* 0x001f280000300800 */
[----:B------:R-:W3:Y:S04]  /*12ba0*/  LDL.LU.64 R42, [R1+0x7f8] ;  /* 0x0007f800012a7983 */ /* 0x000ee80000300a00 */
[----:B--2---:R0:W-:Y:S04]  /*12bb0*/  STL [R1+0x418], R50 ;  /* 0x0004183201007387 */ /* 0x0041e80000100800 */
[----:B0-----:R-:W2:Y:S04]  /*12bc0*/  LDL.LU R50, [R1+0x7f0] ;  /* 0x0007f00001327983 */ /* 0x001ea80000300800 */
[----:B------:R-:W2:Y:S04]  /*12bd0*/  LDL.LU.64 R26, [R1+0x7e8] ;  /* 0x0007e800011a7983 */ /* 0x000ea80000300a00 */
[----:B------:R0:W-:Y:S04]  /*12be0*/  STL [R1+0x3f8], R51 ;  /* 0x0003f83301007387 */ /* 0x0001e80000100800 */
[----:B0-----:R-:W2:Y:S04]  /*12bf0*/  LDL.LU R51, [R1+0x7e0] ;  /* 0x0007e00001337983 */ /* 0x001ea80000300800 */
[----:B------:R-:W2:Y:S04]  /*12c00*/  LDL.LU.64 R36, [R1+0x7d8] ;  /* 0x0007d80001247983 */ /* 0x000ea80000300a00 */
[----:B------:R0:W-:Y:S04]  /*12c10*/  STL [R1+0x3d8], R32 ;  /* 0x0003d82001007387 */ /* 0x0001e80000100800 */
[----:B0-----:R-:W2:Y:S04]  /*12c20*/  LDL.LU R32, [R1+0x7d0] ;  /* 0x0007d00001207983 */ /* 0x001ea80000300800 */
[----:B------:R-:W2:Y:S04]  /*12c30*/  LDL.LU.64 R48, [R1+0x7c8] ;  /* 0x0007c80001307983 */ /* 0x000ea80000300a00 */
[----:B------:R0:W-:Y:S04]  /*12c40*/  STL [R1+0x3b8], R33 ;  /* 0x0003b82101007387 */ /* 0x0001e80000100800 */
[----:B0-----:R-:W2:Y:S01]  /*12c50*/  LDL.LU R33, [R1+0x7c0] ;  /* 0x0007c00001217983 */ /* 0x001ea20000300800 */
[----:B------:R-:W-:-:S02]  /*12c60*/  PRMT R16, RZ, 0x7610, R16 ;  /* 0x00007610ff107816 */ /* 0x000fc40000000010 */
[----:B------:R-:W-:-:S04]  /*12c70*/  PRMT R17, RZ, 0x7610, R17 ;  /* 0x00007610ff117816 */ /* 0x000fc80000000011 */
[----:B--2---:R-:W2:Y:S04]  /*12c80*/  @!P2 LDG.E.U16 R16, desc[UR22][R32.64] ;  /* 0x000000162010a981 */ /* 0x004ea8000c1e1500 */
[----:B------:R-:W2:Y:S04]  /*12c90*/  LDL.LU.64 R32, [R1+0x7b8] ;  /* 0x0007b80001207983 */ /* 0x000ea80000300a00 */
[----:B--2---:R-:W2:Y:S04]  /*12ca0*/  @!P2 LDG.E.U16 R17, desc[UR22][R32.64] ;  /* 0x000000162011a981 */ /* 0x004ea8000c1e1500 */
[----:B------:R0:W-:Y:S04]  /*12cb0*/  STL [R1+0x398], R16 ;  /* 0x0003981001007387 */ /* 0x0001e80000100800 */
[----:B0-----:R-:W3:Y:S04]  /*12cc0*/  LDL.LU R16, [R1+0x7b0] ;  /* 0x0007b00001107983 */ /* 0x001ee80000300800 */
[----:B--2---:R0:W-:Y:S04]  /*12cd0*/  STL [R1+0x378], R17 ;  /* 0x0003781101007387 */ /* 0x0041e80000100800 */
[----:B0-----:R-:W3:Y:S01]  /*12ce0*/  LDL.LU R17, [R1+0x7ac] ;  /* 0x0007ac0001117983 */ /* 0x001ee20000300800 */
[----:B------:R-:W-:-:S02]  /*12cf0*/  PRMT R8, RZ, 0x7610, R8 ;  /* 0x00007610ff087816 */ /* 0x000fc40000000008 */
[----:B------:R-:W-:Y:S01]  /*12d00*/  PRMT R9, RZ, 0x7610, R9 ;  /* 0x00007610ff097816 */ /* 0x000fe20000000009 */
[----:B------:R-:W-:Y:S04]  /*12d10*/  STL [R1+0x5a4], R32 ;  /* 0x0005a42001007387 */ /* 0x000fe80000100800 */
[----:B---3--:R-:W2:Y:S04]  /*12d20*/  @!P2 LDG.E.U16 R8, desc[UR22][R16.64] ;  /* 0x000000161008a981 */ /* 0x008ea8000c1e1500 */
[----:B------:R-:W-:Y:S04]  /*12d30*/  STL [R1+0x5a0], R33 ;  /* 0x0005a02101007387 */ /* 0x000fe80000100800 */
[----:B------:R-:W3:Y:S04]  /*12d40*/  @!P2 LDG.E.U16 R9, desc[UR22][R24.64] ;  /* 0x000000161809a981 */ /* 0x000ee8000c1e1500 */
[----:B--2---:R0:W-:Y:S04]  /*12d50*/  STL [R1+0x358], R8 ;  /* 0x0003580801007387 */ /* 0x0041e80000100800 */
[----:B0-----:R-:W2:Y:S04]  /*12d60*/  LDL.LU R8, [R1+0x7a8] ;  /* 0x0007a80001087983 */ /* 0x001ea80000300800 */
[----:B------:R-:W-:Y:S04]  /*12d70*/  STL [R1+0x5ac], R16 ;  /* 0x0005ac1001007387 */ /* 0x000fe80000100800 */
[----:B------:R-:W-:Y:S04]  /*12d80*/  STL [R1+0x5a8], R17 ;  /* 0x0005a81101007387 */ /* 0x000fe80000100800 */
[----:B------:R-:W2:Y:S01]  /*12d90*/  LDL.LU.64 R24, [R1+0x7a0] ;  /* 0x0007a00001187983 */ /* 0x000ea20000300a00 */
[----:B------:R-:W-:-:S02]  /*12da0*/  PRMT R46, RZ, 0x7610, R46 ;  /* 0x00007610ff2e7816 */ /* 0x000fc4000000002e */
[----:B------:R-:W-:-:S04]  /*12db0*/  PRMT R47, RZ, 0x7610, R47 ;  /* 0x00007610ff2f7816 */ /* 0x000fc8000000002f */
[----:B------:R-:W4:Y:S04]  /*12dc0*/  @!P2 LDG.E.U16 R46, desc[UR22][R42.64] ;  /* 0x000000162a2ea981 */ /* 0x000f28000c1e1500 */
[----:B--2---:R-:W2:Y:S04]  /*12dd0*/  @!P2 LDG.E.U16 R47, desc[UR22][R24.64] ;  /* 0x00000016182fa981 */ /* 0x004ea8000c1e1500 */
[----:B---3--:R0:W-:Y:S04]  /*12de0*/  STL [R1+0x434], R9 ;  /* 0x0004340901007387 */ /* 0x0081e80000100800 */
[----:B0-----:R-:W3:Y:S04]  /*12df0*/  LDL.LU R9, [R1+0x798] ;  /* 0x0007980001097983 */ /* 0x001ee80000300800 */
[----:B------:R-:W3:Y:S04]  /*12e00*/  LDL.LU.64 R42, [R1+0x790] ;  /* 0x00079000012a7983 */ /* 0x000ee80000300a00 */
[----:B----4-:R0:W-:Y:S04]  /*12e10*/  STL [R1+0x414], R46 ;  /* 0x0004142e01007387 */ /* 0x0101e80000100800 */
[----:B0-----:R-:W4:Y:S04]  /*12e20*/  LDL.LU R46, [R1+0x788] ;  /* 0x00078800012e7983 */ /* 0x001f280000300800 */
[----:B------:R-:W3:Y:S04]  /*12e30*/  LDL.LU.64 R24, [R1+0x780] ;  /* 0x0007800001187983 */ /* 0x000ee80000300a00 */
[----:B--2---:R0:W-:Y:S04]  /*12e40*/  STL [R1+0x3f4], R47 ;  /* 0x0003f42f01007387 */ /* 0x0041e80000100800 */
[----:B0-----:R-:W4:Y:S01]  /*12e50*/  LDL.LU R47, [R1+0x778] ;  /* 0x00077800012f7983 */ /* 0x001f220000300800 */
[----:B------:R-:W-:-:S02]  /*12e60*/  PRMT R30, RZ, 0x7610, R30 ;  /* 0x00007610ff1e7816 */ /* 0x000fc4000000001e */
[----:B------:R-:W-:-:S04]  /*12e70*/  PRMT R31, RZ, 0x7610, R31 ;  /* 0x00007610ff1f7816 */ /* 0x000fc8000000001f */
[----:B----4-:R-:W2:Y:S04]  /*12e80*/  @!P2 LDG.E.U16 R30, desc[UR22][R46.64] ;  /* 0x000000162e1ea981 */ /* 0x010ea8000c1e1500 */
[----:B------:R-:W4:Y:S04]  /*12e90*/  LDL.LU.64 R46, [R1+0x770] ;  /* 0x00077000012e7983 */ /* 0x000f280000300a00 */
[----:B----4-:R-:W4:Y:S04]  /*12ea0*/  @!P2 LDG.E.U16 R31, desc[UR22][R46.64] ;  /* 0x000000162e1fa981 */ /* 0x010f28000c1e1500 */
[----:B--2---:R0:W-:Y:S04]  /*12eb0*/  STL [R1+0x3d4], R30 ;  /* 0x0003d41e01007387 */ /* 0x0041e80000100800 */
[----:B0-----:R-:W2:Y:S04]  /*12ec0*/  LDL.LU R30, [R1+0x768] ;  /* 0x00076800011e7983 */ /* 0x001ea80000300800 */
[----:B------:R-:W2:Y:S04]  /*12ed0*/  LDL.LU.64 R46, [R1+0x760] ;  /* 0x00076000012e7983 */ /* 0x000ea80000300a00 */
[----:B----4-:R0:W-:Y:S04]  /*12ee0*/  STL [R1+0x3b4], R31 ;  /* 0x0003b41f01007387 */ /* 0x0101e80000100800 */
[----:B0-----:R-:W4:Y:S01]  /*12ef0*/  LDL.LU R31, [R1+0x75c] ;  /* 0x00075c00011f7983 */ /* 0x001f220000300800 */
[----:B------:R-:W-:-:S02]  /*12f00*/  PRMT R14, RZ, 0x7610, R14 ;  /* 0x00007610ff0e7816 */ /* 0x000fc4000000000e */
[----:B------:R-:W-:-:S04]  /*12f10*/  PRMT R15, RZ, 0x7610, R15 ;  /* 0x00007610ff0f7816 */ /* 0x000fc8000000000f */
[----:B--2---:R-:W2:Y:S04]  /*12f20*/  @!P2 LDG.E.U16 R14, desc[UR22][R46.64] ;  /* 0x000000162e0ea981 */ /* 0x004ea8000c1e1500 */
[----:B----4-:R-:W4:Y:S04]  /*12f30*/  @!P2 LDG.E.U16 R15, desc[UR22][R30.64] ;  /* 0x000000161e0fa981 */ /* 0x010f28000c1e1500 */
[----:B--2---:R0:W-:Y:S04]  /*12f40*/  STL [R1+0x394], R14 ;  /* 0x0003940e01007387 */ /* 0x0041e80000100800 */
[----:B0-----:R-:W2:Y:S04]  /*12f50*/  LDL.LU R14, [R1+0x758] ;  /* 0x00075800010e7983 */ /* 0x001ea80000300800 */
[----:B------:R-:W-:Y:S04]  /*12f60*/  STL [R1+0x5b4], R46 ;  /* 0x0005b42e01007387 */ /* 0x000fe80000100800 */
[----:B------:R-:W-:Y:S04]  /*12f70*/  STL [R1+0x5b0], R47 ;  /* 0x0005b02f01007387 */ /* 0x000fe80000100800 */
[----:B----4-:R0:W-:Y:S04]  /*12f80*/  STL [R1+0x374], R15 ;  /* 0x0003740f01007387 */ /* 0x0101e80000100800 */
[----:B0-----:R-:W2:Y:S01]  /*12f90*/  LDL.LU R15, [R1+0x754] ;  /* 0x00075400010f7983 */ /* 0x001ea20000300800 */
[----:B------:R-:W-:-:S02]  /*12fa0*/  PRMT R44, RZ, 0x7610, R44 ;  /* 0x00007610ff2c7816 */ /* 0x000fc4000000002c */
[----:B------:R-:W-:-:S06]  /*12fb0*/  PRMT R45, RZ, 0x7610, R45 ;  /* 0x00007610ff2d7816 */ /* 0x000fcc000000002d */
[----:B------:R-:W4:Y:S04]  /*12fc0*/  @!P2 LDG.E.U16 R45, desc[UR22][R6.64] ;  /* 0x00000016062da981 */ /* 0x000f28000c1e1500 */
[----:B--2---:R-:W2:Y:S01]  /*12fd0*/  @!P2 LDG.E.U16 R44, desc[UR22][R14.64] ;  /* 0x000000160e2ca981 */ /* 0x004ea2000c1e1500 */
[----:B------:R-:W-:-:S03]  /*12fe0*/  PRMT R52, RZ, 0x7610, R52 ;  /* 0x00007610ff347816 */ /* 0x000fc60000000034 */
[----:B------:R-:W-:Y:S01]  /*12ff0*/  STL [R1+0x5bc], R30 ;  /* 0x0005bc1e01007387 */ /* 0x000fe20000100800 */
[----:B------:R-:W-:-:S03]  /*13000*/  PRMT R53, RZ, 0x7610, R53 ;  /* 0x00007610ff357816 */ /* 0x000fc60000000035 */
[----:B------:R0:W-:Y:S04]  /*13010*/  STL [R1+0x5b8], R31 ;  /* 0x0005b81f01007387 */ /* 0x0001e80000100800 */
[----:B------:R-:W4:Y:S04]  /*13020*/  @!P2 LDG.E.U16 R52, desc[UR22][R26.64] ;  /* 0x000000161a34a981 */ /* 0x000f28000c1e1500 */
[----:B---3--:R-:W3:Y:S04]  /*13030*/  @!P2 LDG.E.U16 R53, desc[UR22][R8.64] ;  /* 0x000000160835a981 */ /* 0x008ee8000c1e1500 */
[----:B0-----:R-:W3:Y:S04]  /*13040*/  LDL.LU R31, [R1+0x3ac] ;  /* 0x0003ac00011f7983 */ /* 0x001ee80000300800 */
[----:B--2---:R0:W-:Y:S04]  /*13050*/  STL [R1+0x354], R44 ;  /* 0x0003542c01007387 */ /* 0x0041e80000100800 */
[----:B0-----:R-:W2:Y:S04]  /*13060*/  LDL.LU R44, [R1+0x750] ;  /* 0x00075000012c7983 */ /* 0x001ea80000300800 */
[----:B------:R-:W-:Y:S04]  /*13070*/  STL [R1+0x5c4], R14 ;  /* 0x0005c40e01007387 */ /* 0x000fe80000100800 */
[----:B------:R-:W-:Y:S04]  /*13080*/  STL [R1+0x5c0], R15 ;  /* 0x0005c00f01007387 */ /* 0x000fe80000100800 */
[----:B------:R-:W2:Y:S04]  /*13090*/  LDL.LU.64 R6, [R1+0x748] ;  /* 0x0007480001067983 */ /* 0x000ea80000300a00 */
[----:B----4-:R0:W-:Y:S04]  /*130a0*/  STL [R1+0x430], R45 ;  /* 0x0004302d01007387 */ /* 0x0101e80000100800 */
[----:B0-----:R-:W2:Y:S01]  /*130b0*/  LDL.LU R45, [R1+0x740] ;  /* 0x00074000012d7983 */ /* 0x001ea20000300800 */
[----:B------:R-:W-:-:S03]  /*130c0*/  PRMT R28, RZ, 0x7610, R28 ;  /* 0x00007610ff1c7816 */ /* 0x000fc6000000001c */
[----:B------:R-:W4:Y:S04]  /*130d0*/  LDL.LU.64 R26, [R1+0x738] ;  /* 0x00073800011a7983 */ /* 0x000f280000300a00 */
[----:B------:R0:W-:Y:S04]  /*130e0*/  STL [R1+0x410], R52 ;  /* 0x0004103401007387 */ /* 0x0001e80000100800 */
[----:B0-----:R-:W4:Y:S04]  /*130f0*/  LDL.LU R52, [R1+0x730] ;  /* 0x0007300001347983 */ /* 0x001f280000300800 */
[----:B------:R-:W4:Y:S04]  /*13100*/  LDL.LU.64 R8, [R1+0x728] ;  /* 0x0007280001087983 */ /* 0x000f280000300a00 */
[----:B---3--:R0:W-:Y:S04]  /*13110*/  STL [R1+0x3f0], R53 ;  /* 0x0003f03501007387 */ /* 0x0081e80000100800 */
[----:B0-----:R-:W3:Y:S04]  /*13120*/  LDL.LU R53, [R1+0x720] ;  /* 0x0007200001357983 */ /* 0x001ee80000300800 */
[----:B--2---:R-:W2:Y:S04]  /*13130*/  @!P2 LDG.E.U16 R28, desc[UR22][R44.64] ;  /* 0x000000162c1ca981 */ /* 0x004ea8000c1e1500 */
[----:B------:R-:W2:Y:S01]  /*13140*/  LDL.LU.64 R44, [R1+0x718] ;  /* 0x00071800012c7983 */ /* 0x000ea20000300a00 */
[----:B------:R-:W-:-:S06]  /*13150*/  PRMT R29, RZ, 0x7610, R29 ;  /* 0x00007610ff1d7816 */ /* 0x000fcc000000001d */
[----:B--2---:R-:W2:Y:S04]  /*13160*/  @!P2 LDG.E.U16 R29, desc[UR22][R44.64] ;  /* 0x000000162c1da981 */ /* 0x004ea8000c1e1500 */
[----:B------:R0:W-:Y:S04]  /*13170*/  STL [R1+0x3d0], R28 ;  /* 0x0003d01c01007387 */ /* 0x0001e80000100800 */
[----:B0-----:R-:W3:Y:S04]  /*13180*/  LDL.LU R28, [R1+0x710] ;  /* 0x00071000011c7983 */ /* 0x001ee80000300800 */
[----:B------:R-:W3:Y:S04]  /*13190*/  LDL.LU.64 R44, [R1+0x708] ;  /* 0x00070800012c7983 */ /* 0x000ee80000300a00 */
[----:B--2---:R0:W-:Y:S04]  /*131a0*/  STL [R1+0x3b0], R29 ;  /* 0x0003b01d01007387 */ /* 0x0041e80000100800 */
[----:B0-----:R-:W2:Y:S01]  /*131b0*/  LDL.LU R29, [R1+0x704] ;  /* 0x00070400011d7983 */ /* 0x001ea20000300800 */
[----:B------:R-:W-:-:S02]  /*131c0*/  PRMT R12, RZ, 0x7610, R12 ;  /* 0x00007610ff0c7816 */ /* 0x000fc4000000000c */
[----:B------:R-:W-:-:S04]  /*131d0*/  PRMT R13, RZ, 0x7610, R13 ;  /* 0x00007610ff0d7816 */ /* 0x000fc8000000000d */
[----:B---3--:R-:W3:Y:S04]  /*131e0*/  @!P2 LDG.E.U16 R12, desc[UR22][R44.64] ;  /* 0x000000162c0ca981 */ /* 0x008ee8000c1e1500 */
[----:B--2---:R-:W2:Y:S04]  /*131f0*/  @!P2 LDG.E.U16 R13, desc[UR22][R28.64] ;  /* 0x000000161c0da981 */ /* 0x004ea8000c1e1500 */
[----:B---3--:R0:W-:Y:S04]  /*13200*/  STL [R1+0x390], R12 ;  /* 0x0003900c01007387 */ /* 0x0081e80000100800 */
[----:B0-----:R-:W3:Y:S04]  /*13210*/  LDL.LU R12, [R1+0x700] ;  /* 0x00070000010c7983 */ /* 0x001ee80000300800 */
[----:B------:R-:W-:Y:S04]  /*13220*/  STL [R1+0x5cc], R44 ;  /* 0x0005cc2c01007387 */ /* 0x000fe80000100800 */
[----:B------:R-:W-:Y:S04]  /*13230*/  STL [R1+0x5c8], R45 ;  /* 0x0005c82d01007387 */ /* 0x000fe80000100800 */
[----:B--2---:R0:W-:Y:S04]  /*13240*/  STL [R1+0x370], R13 ;  /* 0x0003700d01007387 */ /* 0x0041e80000100800 */
[----:B0-----:R-:W3:Y:S01]  /*13250*/  LDL.LU R13, [R1+0x6fc] ;  /* 0x0006fc00010d7983 */ /* 0x001ee20000300800 */
[----:B------:R-:W-:-:S02]  /*13260*/  PRMT R22, RZ, 0x7610, R22 ;  /* 0x00007610ff167816 */ /* 0x000fc40000000016 */
[----:B------:R-:W-:Y:S02]  /*13270*/  PRMT R23, RZ, 0x7610, R23 ;  /* 0x00007610ff177816 */ /* 0x000fe40000000017 */
[----:B------:R-:W-:Y:S02]  /*13280*/  PRMT R40, RZ, 0x7610, R40 ;  /* 0x00007610ff287816 */ /* 0x000fe40000000028 */
[----:B------:R-:W-:Y:S02]  /*13290*/  PRMT R41, RZ, 0x7610, R41 ;  /* 0x00007610ff297816 */ /* 0x000fe40000000029 */
[----:B------:R-:W2:Y:S01]  /*132a0*/  @!P2 LDG.E.U16 R23, desc[UR22][R10.64] ;  /* 0x000000160a17a981 */ /* 0x000ea2000c1e1500 */
[----:B------:R-:W-:-:S03]  /*132b0*/  PRMT R0, RZ, 0x7610, R0 ;  /* 0x00007610ff007816 */ /* 0x000fc60000000000 */
[----:B------:R-:W2:Y:S04]  /*132c0*/  @!P2 LDG.E.U16 R40, desc[UR22][R50.64] ;  /* 0x000000163228a981 */ /* 0x000ea8000c1e1500 */
[----:B------:R-:W-:Y:S04]  /*132d0*/  STL [R1+0x5d4], R28 ;  /* 0x0005d41c01007387 */ /* 0x000fe80000100800 */
[----:B---3--:R-:W3:Y:S04]  /*132e0*/  @!P2 LDG.E.U16 R22, desc[UR22][R12.64] ;  /* 0x000000160c16a981 */ /* 0x008ee8000c1e1500 */
[----:B------:R-:W-:Y:S04]  /*132f0*/  STL [R1+0x5d0], R29 ;  /* 0x0005d01d01007387 */ /* 0x000fe80000100800 */
[----:B------:R-:W2:Y:S04]  /*13300*/  @!P2 LDG.E.U16 R41, desc[UR22][R42.64] ;  /* 0x000000162a29a981 */ /* 0x000ea8000c1e1500 */
[----:B----4-:R-:W4:Y:S04]  /*13310*/  @!P2 LDG.E.U16 R0, desc[UR22][R26.64] ;  /* 0x000000161a00a981 */ /* 0x010f28000c1e1500 */
[----:B---3--:R0:W-:Y:S04]  /*13320*/  STL [R1+0x350], R22 ;  /* 0x0003501601007387 */ /* 0x0081e80000100800 */
[----:B0-----:R-:W3:Y:S04]  /*13330*/  LDL.LU R22, [R1+0x6f8] ;  /* 0x0006f80001167983 */ /* 0x001ee80000300800 */
[----:B------:R-:W-:Y:S04]  /*13340*/  STL [R1+0x5dc], R12 ;  /* 0x0005dc0c01007387 */ /* 0x000fe80000100800 */
[----:B------:R-:W-:Y:S04]  /*13350*/  STL [R1+0x5d8], R13 ;  /* 0x0005d80d01007387 */ /* 0x000fe80000100800 */
        /* <DEDUP_REMOVED lines=10> */
[----:B----4-:R0:W-:Y:S04]  /*13400*/  STL [R1+0x3cc], R0 ;  /* 0x0003cc0001007387 */ /* 0x0101e80000100800 */
[----:B0-----:R-:W4:Y:S04]  /*13410*/  LDL.LU R0, [R1+0x6b8] ;  /* 0x0006b80001007983 */ /* 0x001f280000300800 */
[----:B---3--:R-:W3:Y:S04]  /*13420*/  @!P2 LDG.E.U16 R31, desc[UR22][R10.64] ;  /* 0x000000160a1fa981 */ /* 0x008ee8000c1e1500 */
[----:B------:R-:W3:Y:S01]  /*13430*/  LDL.LU.64 R10, [R1+0x6b0] ;  /* 0x0006b000010a7983 */ /* 0x000ee20000300a00 */
[----:B------:R-:W-:-:S02]  /*13440*/  PRMT R3, RZ, 0x7610, R3 ;  /* 0x00007610ff037816 */ /* 0x000fc40000000003 */
[----:B------:R-:W-:Y:S02]  /*13450*/  PRMT R12, RZ, 0x7610, R12 ;  /* 0x00007610ff0c7816 */ /* 0x000fe4000000000c */
[----:B------:R-:W-:Y:S02]  /*13460*/  PRMT R28, RZ, 0x7610, R28 ;  /* 0x00007610ff1c7816 */ /* 0x000fe4000000001c */
[----:B------:R-:W-:Y:S02]  /*13470*/  PRMT R29, RZ, 0x7610, R29 ;  /* 0x00007610ff1d7816 */ /* 0x000fe4000000001d */
[----:B------:R-:W-:Y:S02]  /*13480*/  PRMT R44, RZ, 0x7610, R44 ;  /* 0x00007610ff2c7816 */ /* 0x000fe4000000002c */
[----:B------:R-:W-:Y:S02]  /*13490*/  PRMT R45, RZ, 0x7610, R45 ;  /* 0x00007610ff2d7816 */ /* 0x000fe4000000002d */
[----:B------:R-:W4:Y:S04]  /*134a0*/  @!P2 LDG.E.U16 R29, desc[UR22][R38.64] ;  /* 0x00000016261da981 */ /* 0x000f28000c1e1500 */
[----:B------:R-:W4:Y:S04]  /*134b0*/  @!P2 LDG.E.U16 R44, desc[UR22][R36.64] ;  /* 0x00000016242ca981 */ /* 0x000f28000c1e1500 */
[----:B------:R-:W4:Y:S04]  /*134c0*/  @!P2 LDG.E.U16 R45, desc[UR22][R24.64] ;  /* 0x00000016182da981 */ /* 0x000f28000c1e1500 */
[----:B--2---:R-:W2:Y:S04]  /*134d0*/  @!P2 LDG.E.U16 R3, desc[UR22][R42.64] ;  /* 0x000000162a03a981 */ /* 0x004ea8000c1e1500 */
[----:B------:R-:W4:Y:S04]  /*134e0*/  @!P2 LDG.E.U16 R12, desc[UR22][R26.64] ;  /* 0x000000161a0ca981 */ /* 0x000f28000c1e1500 */
[----:B---3--:R-:W3:Y:S04]  /*134f0*/  @!P2 LDG.E.U16 R28, desc[UR22][R10.64] ;  /* 0x000000160a1ca981 */ /* 0x008ee8000c1e1500 */
[----:B------:R-:W-:Y:S01]  /*13500*/  STL [R1+0x5e4], R31 ;  /* 0x0005e41f01007387 */ /* 0x000fe20000100800 */
[----:B------:R-:W-:-:S06]  /*13510*/  PRMT R14, RZ, 0x7610, R14 ;  /* 0x00007610ff0e7816 */ /* 0x000fcc000000000e */
[----:B------:R-:W3:Y:S04]  /*13520*/  @!P2 LDG.E.U16 R14, desc[UR22][R8.64] ;  /* 0x00000016080ea981 */ /* 0x000ee8000c1e1500 */
[----:B--2---:R0:W-:Y:S04]  /*13530*/  STL [R1+0x38c], R3 ;  /* 0x00038c0301007387 */ /* 0x0041e80000100800 */
[----:B0-----:R-:W2:Y:S04]  /*13540*/  LDL.LU R3, [R1+0x6a8] ;  /* 0x0006a80001037983 */ /* 0x001ea80000300800 */
[----:B------:R-:W-:Y:S04]  /*13550*/  STL [R1+0x5e8], R42 ;  /* 0x0005e82a01007387 */ /* 0x000fe80000100800 */
[----:B------:R-:W-:Y:S04]  /*13560*/  STL [R1+0x5e0], R43 ;  /* 0x0005e02b01007387 */ /* 0x000fe80000100800 */
[----:B----4-:R-:W-:Y:S04]  /*13570*/  STL [R1+0x5f4], R12 ;  /* 0x0005f40c01007387 */ /* 0x010fe80000100800 */
[----:B------:R-:W-:Y:S04]  /*13580*/  STL [R1+0x5f0], R26 ;  /* 0x0005f01a01007387 */ /* 0x000fe80000100800 */
[----:B------:R-:W-:Y:S04]  /*13590*/  STL [R1+0x5ec], R27 ;  /* 0x0005ec1b01007387 */ /* 0x000fe80000100800 */
[----:B---3--:R-:W-:Y:S04]  /*135a0*/  STL [R1+0x600], R28 ;  /* 0x0006001c01007387 */ /* 0x008fe80000100800 */
[----:B------:R-:W-:Y:S04]  /*135b0*/  STL [R1+0x5fc], R10 ;  /* 0x0005fc0a01007387 */ /* 0x000fe80000100800 */
[----:B------:R-:W-:Y:S04]  /*135c0*/  STL [R1+0x5f8], R11 ;  /* 0x0005f80b01007387 */ /* 0x000fe80000100800 */
[----:B------:R-:W3:Y:S04]  /*135d0*/  LDL.LU.64 R38, [R1+0x6a0] ;  /* 0x0006a00001267983 */ /* 0x000ee80000300a00 */
[----:B------:R-:W-:Y:S04]  /*135e0*/  STL [R1+0x604], R29 ;  /* 0x0006041d01007387 */ /* 0x000fe80000100800 */
[----:B------:R-:W4:Y:S04]  /*135f0*/  LDL.LU.64 R36, [R1+0x698] ;  /* 0x0006980001247983 */ /* 0x000f280000300a00 */
[----:B------:R-:W-:Y:S04]  /*13600*/  STL [R1+0x608], R44 ;  /* 0x0006082c01007387 */ /* 0x000fe80000100800 */
[----:B------:R-:W2:Y:S04]  /*13610*/  LDL.LU.64 R24, [R1+0x690] ;  /* 0x0006900001187983 */ /* 0x000ea80000300a00 */
[----:B------:R-:W-:Y:S04]  /*13620*/  STL [R1+0x60c], R45 ;  /* 0x00060c2d01007387 */ /* 0x000fe80000100800 */
[----:B------:R-:W3:Y:S01]  /*13630*/  LDL.LU.64 R8, [R1+0x688] ;  /* 0x0006880001087983 */ /* 0x000ee20000300a00 */
[----:B------:R-:W-:-:S02]  /*13640*/  PRMT R19, RZ, 0x7610, R19 ;  /* 0x00007610ff137816 */ /* 0x000fc40000000013 */
[----:B------:R-:W-:Y:S02]  /*13650*/  PRMT R15, RZ, 0x7610, R15 ;  /* 0x00007610ff0f7816 */ /* 0x000fe4000000000f */
[----:B------:R-:W-:Y:S02]  /*13660*/  PRMT R30, RZ, 0x7610, R30 ;  /* 0x00007610ff1e7816 */ /* 0x000fe4000000001e */
[----:B------:R-:W4:Y:S01]  /*13670*/  @!P2 LDG.E.U16 R19, desc[UR22][R22.64] ;  /* 0x000000161613a981 */ /* 0x000f22000c1e1500 */
[----:B------:R-:W-:-:S03]  /*13680*/  PRMT R46, RZ, 0x7610, R46 ;  /* 0x00007610ff2e7816 */ /* 0x000fc6000000002e */
[----:B------:R-:W4:Y:S01]  /*13690*/  @!P2 LDG.E.U16 R15, desc[UR22][R40.64] ;  /* 0x00000016280fa981 */ /* 0x000f22000c1e1500 */
[----:B------:R-:W-:-:S06]  /*136a0*/  PRMT R47, RZ, 0x7610, R47 ;  /* 0x00007610ff2f7816 */ /* 0x000fcc000000002f */
[----:B------:R-:W4:Y:S04]  /*136b0*/  @!P2 LDG.E.U16 R47, desc[UR22][R20.64] ;  /* 0x00000016142fa981 */ /* 0x000f28000c1e1500 */
[----:B--2---:R-:W2:Y:S04]  /*136c0*/  @!P2 LDG.E.U16 R30, desc[UR22][R24.64] ;  /* 0x00000016181ea981 */ /* 0x004ea8000c1e1500 */
[----:B---3--:R-:W3:Y:S04]  /*136d0*/  @!P2 LDG.E.U16 R46, desc[UR22][R8.64] ;  /* 0x00000016082ea981 */ /* 0x008ee8000c1e1500 */
[----:B------:R-:W-:Y:S04]  /*136e0*/  STL [R1+0x610], R14 ;  /* 0x0006100e01007387 */ /* 0x000fe80000100800 */
[----:B------:R-:W3:Y:S04]  /*136f0*/  LDL.LU.64 R22, [R1+0x680] ;  /* 0x0006800001167983 */ /* 0x000ee80000300a00 */
[----:B----4-:R-:W-:Y:S04]  /*13700*/  STL [R1+0x614], R19 ;  /* 0x0006141301007387 */ /* 0x010fe80000100800 */
[----:B------:R-:W-:Y:S01]  /*13710*/  STL [R1+0x620], R15 ;  /* 0x0006200f01007387 */ /* 0x000fe20000100800 */
[----:B------:R-:W-:-:S03]  /*13720*/  PRMT R16, RZ, 0x7610, R16 ;  /* 0x00007610ff107816 */ /* 0x000fc60000000010 */
[----:B------:R-:W-:Y:S04]  /*13730*/  STL [R1+0x61c], R40 ;  /* 0x00061c2801007387 */ /* 0x000fe80000100800 */
[----:B------:R-:W-:Y:S01]  /*13740*/  STL [R1+0x618], R41 ;  /* 0x0006182901007387 */ /* 0x000fe20000100800 */
[----:B------:R-:W-:Y:S02]  /*13750*/  PRMT R17, RZ, 0x7610, R17 ;  /* 0x00007610ff117816 */ /* 0x000fe40000000011 */
[----:B------:R-:W-:Y:S01]  /*13760*/  PRMT R32, RZ, 0x7610, R32 ;  /* 0x00007610ff207816 */ /* 0x000fe20000000020 */
[----:B------:R-:W4:Y:S04]  /*13770*/  @!P2 LDG.E.U16 R16, desc[UR22][R48.64] ;  /* 0x000000163010a981 */ /* 0x000f28000c1e1500 */
[----:B------:R-:W4:Y:S04]  /*13780*/  @!P2 LDG.E.U16 R17, desc[UR22][R6.64] ;  /* 0x000000160611a981 */ /* 0x000f28000c1e1500 */
[----:B------:R-:W4:Y:S04]  /*13790*/  @!P2 LDG.E.U16 R32, desc[UR22][R52.64] ;  /* 0x000000163420a981 */ /* 0x000f28000c1e1500 */
[----:B--2---:R-:W-:Y:S04]  /*137a0*/  STL [R1+0x62c], R30 ;  /* 0x00062c1e01007387 */ /* 0x004fe80000100800 */
[----:B------:R-:W-:Y:S04]  /*137b0*/  STL [R1+0x628], R24 ;  /* 0x0006281801007387 */ /* 0x000fe80000100800 */
[----:B------:R-:W-:Y:S04]  /*137c0*/  STL [R1+0x624], R25 ;  /* 0x0006241901007387 */ /* 0x000fe80000100800 */
[----:B---3--:R-:W-:Y:S04]  /*137d0*/  STL [R1+0x638], R46 ;  /* 0x0006382e01007387 */ /* 0x008fe80000100800 */
[----:B------:R-:W-:Y:S04]  /*137e0*/  STL [R1+0x634], R8 ;  /* 0x0006340801007387 */ /* 0x000fe80000100800 */
[----:B------:R-:W-:Y:S04]  /*137f0*/  STL [R1+0x630], R9 ;  /* 0x0006300901007387 */ /* 0x000fe80000100800 */
[----:B------:R-:W2:Y:S04]  /*13800*/  LDL.LU.64 R20, [R1+0x678] ;  /* 0x0006780001147983 */ /* 0x000ea80000300a00 */
[----:B------:R0:W-:Y:S04]  /*13810*/  STL [R1+0x63c], R47 ;  /* 0x00063c2f01007387 */ /* 0x0001e80000100800 */
[----:B------:R-:W3:Y:S04]  /*13820*/  LDL.LU.64 R48, [R1+0x670] ;  /* 0x0006700001307983 */ /* 0x000ee80000300a00 */
[----:B----4-:R-:W-:Y:S04]  /*13830*/  STL [R1+0x640], R16 ;  /* 0x0006401001007387 */ /* 0x010fe80000100800 */
[----:B------:R-:W4:Y:S04]  /*13840*/  LDL.LU.64 R6, [R1+0x668] ;  /* 0x0006680001067983 */ /* 0x000f280000300a00 */
[----:B------:R1:W-:Y:S04]  /*13850*/  STL [R1+0x644], R17 ;  /* 0x0006441101007387 */ /* 0x0003e80000100800 */
[----:B------:R-:W2:Y:S04]  /*13860*/  LDL.LU.64 R52, [R1+0x660] ;  /* 0x0006600001347983 */ /* 0x000ea80000300a00 */
[----:B0-----:R-:W2:Y:S04]  /*13870*/  LDL.64 R46, [R1+0x270] ;  /* 0x00027000012e7983 */ /* 0x001ea80000100a00 */
[----:B-1----:R-:W2:Y:S04]  /*13880*/  LDL.64 R16, [R1+0x2b0] ;  /* 0x0002b00001107983 */ /* 0x002ea80000100a00 */
[----:B------:R-:W2:Y:S04]  /*13890*/  LDL.64 R8, [R1+0x230] ;  /* 0x0002300001087983 */ /* 0x000ea80000100a00 */
[----:B------:R-:W2:Y:S04]  /*138a0*/  LDL.64 R24, [R1+0x1f0] ;  /* 0x0001f00001187983 */ /* 0x000ea80000100a00 */
[----:B------:R-:W2:Y:S04]  /*138b0*/  LDL R10, [R1+0x460] ;  /* 0x00046000010a7983 */ /* 0x000ea80000100800 */
[----:B------:R-:W-:Y:S01]  /*138c0*/  STL [R1+0x648], R32 ;  /* 0x0006482001007387 */ /* 0x000fe20000100800 */
[----:B---3--:R-:W-:-:S06]  /*138d0*/  PRMT R49, RZ, 0x7610, R49 ;  /* 0x00007610ff317816 */ /* 0x008fcc0000000031 */
[----:B------:R-:W3:Y:S04]  /*138e0*/  @!P2 LDG.E.U16 R49, desc[UR22][R50.64] ;  /* 0x000000163231a981 */ /* 0x000ee8000c1e1500 */
[----:B------:R-:W4:Y:S04]  /*138f0*/  LDL.LU.64 R50, [R1+0x658] ;  /* 0x0006580001327983 */ /* 0x000f280000300a00 */
[----:B------:R-:W4:Y:S04]  /*13900*/  LDL.64 R40, [R1+0x1b0] ;  /* 0x0001b00001287983 */ /* 0x000f280000100a00 */
        /* <DEDUP_REMOVED lines=13> */
[----:B------:R-:W4:Y:S01]  /*139e0*/  LDL.LU R13, [R1+0x37c] ;  /* 0x00037c00010d7983 */ /* 0x000f220000300800 */
[----:B------:R-:W-:-:S02]  /*139f0*/  PRMT R33, RZ, 0x7610, R33 ;  /* 0x00007610ff217816 */ /* 0x000fc40000000021 */
[----:B------:R-:W-:-:S04]  /*13a00*/  PRMT R35, RZ, 0x7610, R35 ;  /* 0x00007610ff237816 */ /* 0x000fc80000000023 */
[----:B------:R-:W4:Y:S01]  /*13a10*/  @!P2 LDG.E.U16 R33, desc[UR22][R38.64] ;  /* 0x000000162621a981 */ /* 0x000f22000c1e1500 */
[----:B------:R-:W-:Y:S02]  /*13a20*/  PRMT R2, RZ, 0x7610, R2 ;  /* 0x00007610ff027816 */ /* 0x000fe40000000002 */
[----:B--2---:R-:W-:Y:S01]  /*13a30*/  PRMT R52, RZ, 0x7610, R52 ;  /* 0x00007610ff347816 */ /* 0x004fe20000000034 */
[----:B------:R-:W2:Y:S01]  /*13a40*/  @!P2 LDG.E.U16 R35, desc[UR22][R16.64] ;  /* 0x000000161023a981 */ /* 0x000ea2000c1e1500 */
[----:B------:R-:W-:-:S03]  /*13a50*/  PRMT R0, RZ, 0x7610, R0 ;  /* 0x00007610ff007816 */ /* 0x000fc60000000000 */
[----:B------:R0:W2:Y:S04]  /*13a60*/  @!P2 LDG.E.U16 R2, desc[UR22][R46.64] ;  /* 0x000000162e02a981 */ /* 0x0000a8000c1e1500 */
[----:B------:R-:W2:Y:S04]  /*13a70*/  @!P2 LDG.E.U16 R52, desc[UR22][R8.64] ;  /* 0x000000160834a981 */ /* 0x000ea8000c1e1500 */
[----:B------:R-:W2:Y:S04]  /*13a80*/  @!P2 LDG.E.U16 R0, desc[UR22][R24.64] ;  /* 0x000000161800a981 */ /* 0x000ea8000c1e1500 */
[----:B---3--:R-:W-:Y:S04]  /*13a90*/  STL [R1+0x64c], R49 ;  /* 0x00064c3101007387 */ /* 0x008fe80000100800 */
[----:B------:R1:W-:Y:S01]  /*13aa0*/  STL [R1+0x650], R39 ;  /* 0x0006502701007387 */ /* 0x0003e20000100800 */
[----:B----4-:R-:W-:-:S03]  /*13ab0*/  PRMT R50, RZ, 0x7610, R50 ;  /* 0x00007610ff327816 */ /* 0x010fc60000000032 */
[----:B-1----:R-:W3:Y:S04]  /*13ac0*/  LDL.LU R39, [R1+0x35c] ;  /* 0x00035c0001277983 */ /* 0x002ee80000300800 */
[----:B------:R-:W-:Y:S04]  /*13ad0*/  STS.U16 [R10+UR11+0xa700], R19 ;  /* 0x00a700130a007988 */ /* 0x000fe8000800040b */
[----:B------:R-:W-:Y:S04]  /*13ae0*/  STS.U16 [R10+UR11+0xab00], R14 ;  /* 0x00ab000e0a007988 */ /* 0x000fe8000800040b */
[----:B------:R-:W-:Y:S04]  /*13af0*/  STS.U16 [R10+UR11+0xaf00], R45 ;  /* 0x00af002d0a007988 */ /* 0x000fe8000800040b */
[----:B------:R-:W-:Y:S04]  /*13b00*/  STS.U16 [R10+UR11+0xb300], R44 ;  /* 0x00b3002c0a007988 */ /* 0x000fe8000800040b */
[----:B------:R-:W-:Y:S04]  /*13b10*/  STS.U16 [R10+UR11+0xb700], R29 ;  /* 0x00b7001d0a007988 */ /* 0x000fe8000800040b */
[----:B------:R-:W-:Y:S04]  /*13b20*/  STS.U16 [R10+UR11+0xbb00], R11 ;  /* 0x00bb000b0a007988 */ /* 0x000fe8000800040b */
[----:B------:R-:W-:Y:S04]  /*13b30*/  STS.U16 [R10+UR11+0xbf00], R28 ;  /* 0x00bf001c0a007988 */ /* 0x000fe8000800040b */
[----:B------:R1:W4:Y:S04]  /*13b40*/  @!P2 LDG.E.U16 R50, desc[UR22][R40.64] ;  /* 0x000000162832a981 */ /* 0x000328000c1e1500 */
[----:B------:R0:W-:Y:S04]  /*13b50*/  STS.U16 [R3+UR11+0xcc00], R43 ;  /* 0x00cc002b03007988 */ /* 0x0001e8000800040b */
[----:B0-----:R-:W2:Y:S04]  /*13b60*/  LDL.LU R43, [R1+0x438] ;  /* 0x00043800012b7983 */ /* 0x001ea80000300800 */
        /* <DEDUP_REMOVED lines=18> */
[----:B------:R0:W-:Y:S04]  /*13c90*/  STS.U16 [R3+UR11+0xd800], R13 ;  /* 0x00d8000d03007988 */ /* 0x0001e8000800040b */
[----:B------:R-:W4:Y:S04]  /*13ca0*/  LDL.LU R29, [R1+0x3d0] ;  /* 0x0003d000011d7983 */ /* 0x000f280000300800 */
[----:B0-----:R-:W4:Y:S04]  /*13cb0*/  LDL.LU R13, [R1+0x3b0] ;  /* 0x0003b000010d7983 */ /* 0x001f280000300800 */
[----:B------:R-:W4:Y:S04]  /*13cc0*/  LDL.LU R28, [R1+0x390] ;  /* 0x00039000011c7983 */ /* 0x000f280000300800 */
[----:B------:R0:W-:Y:S04]  /*13cd0*/  STS.U16 [R3+UR11+0xc800], R12 ;  /* 0x00c8000c03007988 */ /* 0x0001e8000800040b */
[----:B------:R-:W4:Y:S04]  /*13ce0*/  LDL.LU R10, [R1+0x370] ;  /* 0x00037000010a7983 */ /* 0x000f280000300800 */
[----:B------:R1:W-:Y:S04]  /*13cf0*/  STS.U16 [R3+UR11+0xc400], R26 ;  /* 0x00c4001a03007988 */ /* 0x0003e8000800040b */
[----:B0-----:R-:W4:Y:S04]  /*13d00*/  LDL.LU R12, [R1+0x350] ;  /* 0x00035000010c7983 */ /* 0x001f280000300800 */
[----:B------:R0:W-:Y:S04]  /*13d10*/  STS.U16 [R3+UR11+0xc000], R27 ;  /* 0x00c0001b03007988 */ /* 0x0001e8000800040b */
[----:B-1----:R-:W4:Y:S04]  /*13d20*/  LDL.LU R26, [R1+0x42c] ;  /* 0x00042c00011a7983 */ /* 0x002f280000300800 */
[----:B------:R1:W-:Y:S04]  /*13d30*/  STS.U16 [R3+UR11+0xd000], R42 ;  /* 0x00d0002a03007988 */ /* 0x0003e8000800040b */
[----:B0-----:R-:W4:Y:S04]  /*13d40*/  LDL.LU R27, [R1+0x40c] ;  /* 0x00040c00011b7983 */ /* 0x001f280000300800 */
[----:B------:R0:W-:Y:S04]  /*13d50*/  STS.U16 [R3+UR11+0xd400], R31 ;  /* 0x00d4001f03007988 */ /* 0x0001e8000800040b */
[----:B-1----:R-:W4:Y:S04]  /*13d60*/  LDL.LU R42, [R1+0x3ec] ;  /* 0x0003ec00012a7983 */ /* 0x002f280000300800 */
[----:B0-----:R-:W4:Y:S01]  /*13d70*/  LDL.LU R31, [R1+0x3cc] ;  /* 0x0003cc00011f7983 */ /* 0x001f220000300800 */
[----:B------:R-:W-:-:S02]  /*13d80*/  LOP3.LUT R46, R3, 0x10, RZ, 0x3c, !PT ;  /* 0x00000010032e7812 */ /* 0x000fc400078e3cff */
[----:B------:R-:W-:Y:S02]  /*13d90*/  PRMT R18, RZ, 0x7610, R18 ;  /* 0x00007610ff127816 */ /* 0x000fe40000000012 */
[----:B------:R-:W-:Y:S02]  /*13da0*/  PRMT R34, RZ, 0x7610, R34 ;  /* 0x00007610ff227816 */ /* 0x000fe40000000022 */
[----:B------:R-:W-:Y:S02]  /*13db0*/  PRMT R51, RZ, 0x7610, R51 ;  /* 0x00007610ff337816 */ /* 0x000fe40000000033 */
[----:B------:R-:W4:Y:S01]  /*13dc0*/  @!P2 LDG.E.U16 R18, desc[UR22][R22.64] ;  /* 0x000000161612a981 */ /* 0x000f22000c1e1500 */
[----:B------:R-:W-:-:S03]  /*13dd0*/  PRMT R48, RZ, 0x7610, R48 ;  /* 0x00007610ff307816 */ /* 0x000fc60000000030 */
[----:B------:R-:W4:Y:S01]  /*13de0*/  @!P2 LDG.E.U16 R34, desc[UR22][R6.64] ;  /* 0x000000160622a981 */ /* 0x000f22000c1e1500 */
[----:B------:R-:W-:-:S03]  /*13df0*/  PRMT R53, RZ, 0x7610, R53 ;  /* 0x00007610ff357816 */ /* 0x000fc60000000035 */
[----:B------:R-:W4:Y:S04]  /*13e00*/  @!P2 LDG.E.U16 R51, desc[UR22][R36.64] ;  /* 0x000000162433a981 */ /* 0x000f28000c1e1500 */
[----:B------:R-:W4:Y:S04]  /*13e10*/  @!P2 LDG.E.U16 R48, desc[UR22][R20.64] ;  /* 0x000000161430a981 */ /* 0x000f28000c1e1500 */
[----:B------:R-:W4:Y:S04]  /*13e20*/  @!P2 LDG.E.U16 R53, desc[UR22][R4.64] ;  /* 0x000000160435a981 */ /* 0x000f28000c1e1500 */
[----:B---3--:R0:W-:Y:S04]  /*13e30*/  STS.U16 [R3+UR11+0xdc00], R39 ;  /* 0x00dc002703007988 */ /* 0x0081e8000800040b */
[----:B0-----:R0:W5:Y:S04]  /*13e40*/  LDL.LU R39, [R1+0x650] ;  /* 0x0006500001277983 */ /* 0x0011680000300800 */
[----:B--2---:R1:W-:Y:S04]  /*13e50*/  STS.U16 [R46+UR11+0xc080], R43 ;  /* 0x00c0802b2e007988 */ /* 0x0043e8000800040b */
[----:B----4-:R-:W-:Y:S04]  /*13e60*/  STS.U16 [R46+UR11+0xc480], R49 ;  /* 0x00c480312e007988 */ /* 0x010fe8000800040b */
[----:B------:R-:W-:Y:S04]  /*13e70*/  STS.U16 [R46+UR11+0xc880], R32 ;  /* 0x00c880202e007988 */ /* 0x000fe8000800040b */
[----:B------:R-:W-:Y:S04]  /*13e80*/  STS.U16 [R46+UR11+0xcc80], R17 ;  /* 0x00cc80112e007988 */ /* 0x000fe8000800040b */
[----:B------:R2:W-:Y:S04]  /*13e90*/  STS.U16 [R46+UR11+0xd080], R41 ;  /* 0x00d080292e007988 */ /* 0x0005e8000800040b */
[----:B-1----:R-:W3:Y:S04]  /*13ea0*/  LDL.LU R43, [R1+0x38c] ;  /* 0x00038c00012b7983 */ /* 0x002ee80000300800 */
[----:B------:R1:W-:Y:S01]  /*13eb0*/  STS.U16 [R46+UR11+0xd480], R16 ;  /* 0x00d480102e007988 */ /* 0x0003e2000800040b */
[----:B--2---:R-:W-:-:S03]  /*13ec0*/  LOP3.LUT R41, R3, 0x20, RZ, 0x3c, !PT ;  /* 0x0000002003297812 */ /* 0x004fc600078e3cff */
[----:B------:R-:W2:Y:S04]  /*13ed0*/  LDL.LU R49, [R1+0x64c] ;  /* 0x00064c0001317983 */ /* 0x000ea80000300800 */
[----:B------:R4:W-:Y:S04]  /*13ee0*/  STS.U16 [R46+UR11+0xd880], R47 ;  /* 0x00d8802f2e007988 */ /* 0x0009e8000800040b */
[----:B------:R-:W2:Y:S04]  /*13ef0*/  LDL.LU R32, [R1+0x648] ;  /* 0x0006480001207983 */ /* 0x000ea80000300800 */
[----:B------:R0:W-:Y:S04]  /*13f00*/  STS.U16 [R46+UR11+0xdc80], R8 ;  /* 0x00dc80082e007988 */ /* 0x0001e8000800040b */
[----:B------:R-:W2:Y:S04]  /*13f10*/  LDL.LU R17, [R1+0x644] ;  /* 0x0006440001117983 */ /* 0x000ea80000300800 */
[----:B------:R0:W-:Y:S04]  /*13f20*/  STS.U16 [R41+UR11+0xc100], R9 ;  /* 0x00c1000929007988 */ /* 0x0001e8000800040b */
[----:B-1----:R-:W2:Y:S04]  /*13f30*/  LDL.LU R16, [R1+0x640] ;  /* 0x0006400001107983 */ /* 0x002ea80000300800 */
[----:B------:R1:W-:Y:S04]  /*13f40*/  STS.U16 [R41+UR11+0xc500], R30 ;  /* 0x00c5001e29007988 */ /* 0x0003e8000800040b */
[----:B----4-:R-:W4:Y:S04]  /*13f50*/  LDL.LU R47, [R1+0x63c] ;  /* 0x00063c00012f7983 */ /* 0x010f280000300800 */
[----:B------:R-:W-:Y:S04]  /*13f60*/  STS.U16 [R41+UR11+0xc900], R24 ;  /* 0x00c9001829007988 */ /* 0x000fe8000800040b */
[----:B0-----:R-:W2:Y:S04]  /*13f70*/  LDL.LU R46, [R1+0x638] ;  /* 0x00063800012e7983 */ /* 0x001ea80000300800 */
[----:B------:R-:W-:Y:S04]  /*13f80*/  STS.U16 [R41+UR11+0xcd00], R25 ;  /* 0x00cd001929007988 */ /* 0x000fe8000800040b */
[----:B------:R0:W5:Y:S04]  /*13f90*/  LDL.LU R8, [R1+0x634] ;  /* 0x0006340001087983 */ /* 0x0001680000300800 */
[----:B------:R0:W-:Y:S04]  /*13fa0*/  STS.U16 [R41+UR11+0xd100], R11 ;  /* 0x00d1000b29007988 */ /* 0x0001e8000800040b */
[----:B------:R2:W5:Y:S04]  /*13fb0*/  LDL.LU R9, [R1+0x630] ;  /* 0x0006300001097983 */ /* 0x0005680000300800 */
[----:B-1----:R-:W2:Y:S01]  /*13fc0*/  LDL.LU R30, [R1+0x62c] ;  /* 0x00062c00011e7983 */ /* 0x002ea20000300800 */
[----:B0-----:R-:W-:-:S03]  /*13fd0*/  LOP3.LUT R11, R3, 0x30, RZ, 0x3c, !PT ;  /* 0x00000030030b7812 */ /* 0x001fc600078e3cff */
[----:B------:R0:W5:Y:S04]  /*13fe0*/  LDL.LU R24, [R1+0x628] ;  /* 0x0006280001187983 */ /* 0x0001680000300800 */
[----:B------:R1:W-:Y:S04]  /*13ff0*/  STS.U16 [R41+UR11+0xd500], R15 ;  /* 0x00d5000f29007988 */ /* 0x0003e8000800040b */
[----:B------:R0:W5:Y:S04]  /*14000*/  LDL.LU R25, [R1+0x624] ;  /* 0x0006240001197983 */ /* 0x0001680000300800 */
[----:B------:R0:W-:Y:S04]  /*14010*/  STS.U16 [R41+UR11+0xd900], R40 ;  /* 0x00d9002829007988 */ /* 0x0001e8000800040b */
[----:B-1----:R-:W2:Y:S04]  /*14020*/  LDL.LU R15, [R1+0x620] ;  /* 0x00062000010f7983 */ /* 0x002ea80000300800 */
[----:B------:R1:W-:Y:S04]  /*14030*/  STS.U16 [R41+UR11+0xdd00], R19 ;  /* 0x00dd001329007988 */ /* 0x0003e8000800040b */
[----:B0-----:R0:W5:Y:S04]  /*14040*/  LDL.LU R40, [R1+0x61c] ;  /* 0x00061c0001287983 */ /* 0x0011680000300800 */
[----:B------:R0:W-:Y:S04]  /*14050*/  STS.U16 [R11+UR11+0xc180], R14 ;  /* 0x00c1800e0b007988 */ /* 0x0001e8000800040b */
[----:B-1----:R1:W5:Y:S04]  /*14060*/  LDL.LU R41, [R1+0x618] ;  /* 0x0006180001297983 */ /* 0x0023680000300800 */
[----:B------:R0:W-:Y:S04]  /*14070*/  STS.U16 [R11+UR11+0xc580], R45 ;  /* 0x00c5802d0b007988 */ /* 0x0001e8000800040b */
[----:B------:R-:W2:Y:S04]  /*14080*/  LDL.LU R19, [R1+0x614] ;  /* 0x0006140001137983 */ /* 0x000ea80000300800 */
[----:B------:R1:W-:Y:S04]  /*14090*/  STS.U16 [R11+UR11+0xc980], R44 ;  /* 0x00c9802c0b007988 */ /* 0x0003e8000800040b */
[----:B0-----:R-:W2:Y:S04]  /*140a0*/  LDL.LU R14, [R1+0x610] ;  /* 0x00061000010e7983 */ /* 0x001ea80000300800 */
[----:B------:R0:W-:Y:S04]  /*140b0*/  STS.U16 [R11+UR11+0xcd80], R29 ;  /* 0x00cd801d0b007988 */ /* 0x0001e8000800040b */
[----:B------:R-:W2:Y:S04]  /*140c0*/  LDL.LU R45, [R1+0x60c] ;  /* 0x00060c00012d7983 */ /* 0x000ea80000300800 */
[----:B------:R0:W-:Y:S04]  /*140d0*/  STS.U16 [R11+UR11+0xd180], R13 ;  /* 0x00d1800d0b007988 */ /* 0x0001e8000800040b */
[----:B-1----:R-:W2:Y:S04]  /*140e0*/  LDL.LU R44, [R1+0x608] ;  /* 0x00060800012c7983 */ /* 0x002ea80000300800 */
[----:B0-----:R-:W2:Y:S01]  /*140f0*/  LDL.LU R29, [R1+0x604] ;  /* 0x00060400011d7983 */ /* 0x001ea20000300800 */
[----:B------:R-:W-:-:S03]  /*14100*/  LOP3.LUT R13, R3, 0x40, RZ, 0x3c, !PT ;  /* 0x00000040030d7812 */ /* 0x000fc600078e3cff */
[----:B------:R0:W-:Y:S04]  /*14110*/  STS.U16 [R11+UR11+0xd580], R28 ;  /* 0x00d5801c0b007988 */ /* 0x0001e8000800040b */
[----:B------:R1:W-:Y:S04]  /*14120*/  STS.U16 [R11+UR11+0xd980], R10 ;  /* 0x00d9800a0b007988 */ /* 0x0003e8000800040b */
[----:B------:R1:W-:Y:S04]  /*14130*/  STS.U16 [R11+UR11+0xdd80], R12 ;  /* 0x00dd800c0b007988 */ /* 0x0003e8000800040b */
[----:B0-----:R-:W2:Y:S04]  /*14140*/  LDL.LU R28, [R1+0x600] ;  /* 0x00060000011c7983 */ /* 0x001ea80000300800 */
[----:B-1----:R0:W5:Y:S04]  /*14150*/  LDL.LU R10, [R1+0x5fc] ;  /* 0x0005fc00010a7983 */ /* 0x0021680000300800 */
[----:B------:R0:W5:Y:S04]  /*14160*/  LDL.LU R11, [R1+0x5f8] ;  /* 0x0005f800010b7983 */ /* 0x0001680000300800 */
[----:B------:R-:W2:Y:S04]  /*14170*/  LDL.LU R12, [R1+0x5f4] ;  /* 0x0005f400010c7983 */ /* 0x000ea80000300800 */
[----:B------:R1:W-:Y:S04]  /*14180*/  STS.U16 [R13+UR11+0xc200], R26 ;  /* 0x00c2001a0d007988 */ /* 0x0003e8000800040b */
[----:B------:R0:W-:Y:S04]  /*14190*/  STS.U16 [R13+UR11+0xc600], R27 ;  /* 0x00c6001b0d007988 */ /* 0x0001e8000800040b */
[----:B------:R0:W-:Y:S04]  /*141a0*/  STS.U16 [R13+UR11+0xca00], R42 ;  /* 0x00ca002a0d007988 */ /* 0x0001e8000800040b */
[----:B-1----:R1:W5:Y:S04]  /*141b0*/  LDL.LU R26, [R1+0x5f0] ;  /* 0x0005f000011a7983 */ /* 0x0023680000300800 */
[----:B0-----:R1:W5:Y:S04]  /*141c0*/  LDL.LU R27, [R1+0x5ec] ;  /* 0x0005ec00011b7983 */ /* 0x0013680000300800 */
[----:B------:R1:W5:Y:S04]  /*141d0*/  LDL.LU R42, [R1+0x5e8] ;  /* 0x0005e800012a7983 */ /* 0x0003680000300800 */
[----:B------:R0:W-:Y:S04]  /*141e0*/  STS.U16 [R13+UR11+0xce00], R31 ;  /* 0x00ce001f0d007988 */ /* 0x0001e8000800040b */
[----:B0-----:R-:W2:Y:S04]  /*141f0*/  LDL.LU R31, [R1+0x5e4] ;  /* 0x0005e400011f7983 */ /* 0x001ea80000300800 */
[----:B--2---:R0:W-:Y:S04]  /*14200*/  STS.U16 [R13+UR11+0xd200], R31 ;  /* 0x00d2001f0d007988 */ /* 0x0041e8000800040b */
[----:B---3--:R2:W-:Y:S01]  /*14210*/  STS.U16 [R13+UR11+0xd600], R43 ;  /* 0x00d6002b0d007988 */ /* 0x0085e2000800040b */
[----:B0-----:R-:W-:-:S03]  /*14220*/  LOP3.LUT R31, R3, 0x50, RZ, 0x3c, !PT ;  /* 0x00000050031f7812 */ /* 0x001fc600078e3cff */
[----:B------:R0:W-:Y:S04]  /*14230*/  STS.U16 [R13+UR11+0xda00], R12 ;  /* 0x00da000c0d007988 */ /* 0x0001e8000800040b */
[----:B------:R3:W-:Y:S04]  /*14240*/  STS.U16 [R13+UR11+0xde00], R28 ;  /* 0x00de001c0d007988 */ /* 0x0007e8000800040b */
[----:B------:R0:W-:Y:S04]  /*14250*/  STS.U16 [R31+UR11+0xc280], R29 ;  /* 0x00c2801d1f007988 */ /* 0x0001e8000800040b */
[----:B--2---:R1:W5:Y:S04]  /*14260*/  LDL.LU R43, [R1+0x5e0] ;  /* 0x0005e000012b7983 */ /* 0x0043680000300800 */
[----:B------:R2:W-:Y:S04]  /*14270*/  STS.U16 [R31+UR11+0xc680], R44 ;  /* 0x00c6802c1f007988 */ /* 0x0005e8000800040b */
[----:B0-----:R1:W5:Y:S04]  /*14280*/  LDL.LU R12, [R1+0x5dc] ;  /* 0x0005dc00010c7983 */ /* 0x0013680000300800 */
[----:B------:R-:W-:Y:S04]  /*14290*/  STS.U16 [R31+UR11+0xca80], R45 ;  /* 0x00ca802d1f007988 */ /* 0x000fe8000800040b */
[----:B---3--:R1:W5:Y:S04]  /*142a0*/  LDL.LU R13, [R1+0x5d8] ;  /* 0x0005d800010d7983 */ /* 0x0083680000300800 */
[----:B------:R-:W-:Y:S04]  /*142b0*/  STS.U16 [R31+UR11+0xce80], R14 ;  /* 0x00ce800e1f007988 */ /* 0x000fe8000800040b */
[----:B------:R1:W5:Y:S04]  /*142c0*/  LDL.LU R28, [R1+0x5d4] ;  /* 0x0005d400011c7983 */ /* 0x0003680000300800 */
[----:B------:R0:W-:Y:S04]  /*142d0*/  STS.U16 [R31+UR11+0xd280], R19 ;  /* 0x00d280131f007988 */ /* 0x0001e8000800040b */
[----:B------:R1:W5:Y:S04]  /*142e0*/  LDL.LU R29, [R1+0x5d0] ;  /* 0x0005d000011d7983 */ /* 0x0003680000300800 */
[----:B--2---:R1:W5:Y:S01]  /*142f0*/  LDL.LU R44, [R1+0x5cc] ;  /* 0x0005cc00012c7983 */ /* 0x0043620000300800 */
[----:B0-----:R-:W-:-:S03]  /*14300*/  LOP3.LUT R19, R3, 0x60, RZ, 0x3c, !PT ;  /* 0x0000006003137812 */ /* 0x001fc600078e3cff */
[----:B------:R1:W5:Y:S04]  /*14310*/  LDL.LU R45, [R1+0x5c8] ;  /* 0x0005c800012d7983 */ /* 0x0003680000300800 */
[----:B------:R0:W-:Y:S04]  /*14320*/  STS.U16 [R31+UR11+0xd680], R15 ;  /* 0x00d6800f1f007988 */ /* 0x0001e8000800040b */
[----:B------:R1:W5:Y:S04]  /*14330*/  LDL.LU R14, [R1+0x5c4] ;  /* 0x0005c400010e7983 */ /* 0x0003680000300800 */
[----:B------:R2:W-:Y:S04]  /*14340*/  STS.U16 [R31+UR11+0xda80], R30 ;  /* 0x00da801e1f007988 */ /* 0x0005e8000800040b */
[----:B0-----:R1:W5:Y:S04]  /*14350*/  LDL.LU R15, [R1+0x5c0] ;  /* 0x0005c000010f7983 */ /* 0x0013680000300800 */
[----:B------:R0:W-:Y:S04]  /*14360*/  STS.U16 [R31+UR11+0xde80], R46 ;  /* 0x00de802e1f007988 */ /* 0x0001e8000800040b */
[----:B--2---:R1:W5:Y:S04]  /*14370*/  LDL.LU R30, [R1+0x5bc] ;  /* 0x0005bc00011e7983 */ /* 0x0043680000300800 */
[----:B----4-:R2:W-:Y:S04]  /*14380*/  STS.U16 [R19+UR11+0xc300], R47 ;  /* 0x00c3002f13007988 */ /* 0x0105e8000800040b */
[----:B0-----:R1:W5:Y:S04]  /*14390*/  LDL.LU R31, [R1+0x5b8] ;  /* 0x0005b800011f7983 */ /* 0x0013680000300800 */
[----:B------:R0:W-:Y:S04]  /*143a0*/  STS.U16 [R19+UR11+0xc700], R16 ;  /* 0x00c7001013007988 */ /* 0x0001e8000800040b */
[----:B------:R1:W5:Y:S04]  /*143b0*/  LDL.LU R46, [R1+0x5b4] ;  /* 0x0005b400012e7983 */ /* 0x0003680000300800 */
[----:B------:R3:W-:Y:S04]  /*143c0*/  STS.U16 [R19+UR11+0xcb00], R17 ;  /* 0x00cb001113007988 */ /* 0x0007e8000800040b */
[----:B--2---:R1:W5:Y:S04]  /*143d0*/  LDL.LU R47, [R1+0x5b0] ;  /* 0x0005b000012f7983 */ /* 0x0043680000300800 */
[----:B------:R2:W-:Y:S04]  /*143e0*/  STS.U16 [R19+UR11+0xcf00], R32 ;  /* 0x00cf002013007988 */ /* 0x0005e8000800040b */
[----:B0-----:R1:W5:Y:S04]  /*143f0*/  LDL.LU R16, [R1+0x5ac] ;  /* 0x0005ac0001107983 */ /* 0x0013680000300800 */
[----:B------:R0:W-:Y:S04]  /*14400*/  STS.U16 [R19+UR11+0xd300], R49 ;  /* 0x00d3003113007988 */ /* 0x0001e8000800040b */
[----:B---3--:R1:W5:Y:S04]  /*14410*/  LDL.LU R17, [R1+0x5a8] ;  /* 0x0005a80001117983 */ /* 0x0083680000300800 */
[----:B--2---:R1:W5:Y:S01]  /*14420*/  LDL.LU R32, [R1+0x5a4] ;  /* 0x0005a40001207983 */ /* 0x0043620000300800 */
[----:B0-----:R-:W-:-:S03]  /*14430*/  LOP3.LUT R49, R3, 0x70, RZ, 0x3c, !PT ;  /* 0x0000007003317812 */ /* 0x001fc600078e3cff */
[----:B------:R0:W-:Y:S04]  /*14440*/  STS.U16 [R19+UR11+0xd700], R33 ;  /* 0x00d7002113007988 */ /* 0x0001e8000800040b */
[----:B------:R2:W-:Y:S04]  /*14450*/  STS.U16 [R19+UR11+0xdb00], R18 ;  /* 0x00db001213007988 */ /* 0x0005e8000800040b */
[----:B------:R3:W-:Y:S04]  /*14460*/  STS.U16 [R19+UR11+0xdf00], R34 ;  /* 0x00df002213007988 */ /* 0x0007e8000800040b */
[----:B0-----:R1:W5:Y:S04]  /*14470*/  LDL.LU R33, [R1+0x5a0] ;  /* 0x0005a00001217983 */ /* 0x0013680000300800 */
[----:B--2---:R1:W5:Y:S04]  /*14480*/  LDL.LU R18, [R1+0x59c] ;  /* 0x00059c0001127983 */ /* 0x0043680000300800 */
[----:B---3--:R1:W5:Y:S04]  /*14490*/  LDL.LU R19, [R1+0x598] ;  /* 0x0005980001137983 */ /* 0x0083680000300800 */
[----:B------:R1:W5:Y:S04]  /*144a0*/  LDL.LU R34, [R1+0x594] ;  /* 0x0005940001227983 */ /* 0x0003680000300800 */
[----:B------:R0:W-:Y:S04]  /*144b0*/  STS.U16 [R49+UR11+0xc380], R35 ;  /* 0x00c3802331007988 */ /* 0x0001e8000800040b */
[----:B------:R2:W-:Y:S04]  /*144c0*/  STS.U16 [R49+UR11+0xc780], R2 ;  /* 0x00c7800231007988 */ /* 0x0005e8000800040b */
[----:B------:R3:W-:Y:S04]  /*144d0*/  STS.U16 [R49+UR11+0xcb80], R52 ;  /* 0x00cb803431007988 */ /* 0x0007e8000800040b */
[----:B0-----:R1:W5:Y:S04]  /*144e0*/  LDL.LU R35, [R1+0x590] ;  /* 0x0005900001237983 */ /* 0x0013680000300800 */
[----:B--2---:R1:W5:Y:S04]  /*144f0*/  LDL.LU R2, [R1+0x58c] ;  /* 0x00058c0001027983 */ /* 0x0043680000300800 */
[----:B---3--:R1:W5:Y:S04]  /*14500*/  LDL.LU R52, [R1+0x588] ;  /* 0x0005880001347983 */ /* 0x0083680000300800 */
[----:B------:R0:W-:Y:S04]  /*14510*/  STS.U16 [R49+UR11+0xcf80], R0 ;  /* 0x00cf800031007988 */ /* 0x0001e8000800040b */
[----:B------:R2:W-:Y:S04]  /*14520*/  STS.U16 [R49+UR11+0xd380], R50 ;  /* 0x00d3803231007988 */ /* 0x0005e8000800040b */
[----:B------:R3:W-:Y:S04]  /*14530*/  STS.U16 [R49+UR11+0xd780], R51 ;  /* 0x00d7803331007988 */ /* 0x0007e8000800040b */
[----:B0-----:R1:W5:Y:S04]  /*14540*/  LDL.LU R0, [R1+0x584] ;  /* 0x0005840001007983 */ /* 0x0013680000300800 */
[----:B--2---:R1:W5:Y:S04]  /*14550*/  LDL.LU R50, [R1+0x580] ;  /* 0x0005800001327983 */ /* 0x0043680000300800 */
[----:B---3--:R1:W5:Y:S04]  /*14560*/  LDL.LU R51, [R1+0x57c] ;  /* 0x00057c0001337983 */ /* 0x0083680000300800 */
[----:B------:R0:W-:Y:S04]  /*14570*/  STS.U16 [R49+UR11+0xdb80], R48 ;  /* 0x00db803031007988 */ /* 0x0001e8000800040b */
[----:B------:R2:W-:Y:S01]  /*14580*/  STS.U16 [R49+UR11+0xdf80], R53 ;  /* 0x00df803531007988 */ /* 0x0005e2000800040b */
[----:B------:R3:W-:Y:S06]  /*14590*/  MEMBAR.ALL.CTA ;  /* 0x0000000000007992 */ /* 0x0007ec0000008000 */
[----:B---3--:R-:W3:Y:S04]  /*145a0*/  FENCE.VIEW.ASYNC.S ;  /* 0x00000000000073c6 */ /* 0x008ee80000000000 */
[----:B0-----:R1:W5:Y:S04]  /*145b0*/  LDL.LU R48, [R1+0x578] ;  /* 0x0005780001307983 */ /* 0x0013680000300800 */
[----:B--2---:R1:W5:Y:S04]  /*145c0*/  LDL.LU R49, [R1+0x574] ;  /* 0x0005740001317983 */ /* 0x0043680000300800 */
[----:B------:R1:W5:Y:S01]  /*145d0*/  LDL.LU R53, [R1+0x570] ;  /* 0x0005700001357983 */ /* 0x0003620000300800 */
[----:B------:R-:W-:-:S04]  /*145e0*/  ULEA UR12, UR13, UR11, 0x3 ;  /* 0x0000000b0d0c7291 */ /* 0x000fc8000f8e18ff */
[----:B------:R-:W-:Y:S01]  /*145f0*/  UIADD3 UR12, UPT, UPT, UR12, 0x10000, URZ ;  /* 0x000100000c0c7890 */ /* 0x000fe2000fffe0ff */
[----:B---3--:R-:W-:Y:S06]  /*14600*/  BAR.SYNC.DEFER_BLOCKING 0x0 ;  /* 0x0000000000007b1d */ /* 0x008fec0000010000 */
[----:B------:R-:W-:Y:S05]  /*14610*/  @P0 BRA `(.L_x_9) ;  /* 0x00000000007c0947 */ /* 0x000fea0003800000 */
[----:B------:R-:W-:Y:S01]  /*14620*/  UMOV UR17, 0x40004040 ;  /* 0x4000404000117882 */ /* 0x000fe20000000000 */
[----:B------:R-:W-:Y:S01]  /*14630*/  UMOV UR15, 0x40004040 ;  /* 0x40004040000f7882 */ /* 0x000fe20000000000 */
[----:B------:R-:W-:Y:S01]  /*14640*/  UMOV UR18, 0x0 ;  /* 0x0000000000127882 */ /* 0x000fe20000000000 */
[----:B------:R-:W-:Y:S01]  /*14650*/  UMOV UR19, 0x4108490 ;  /* 0x0410849000137882 */ /* 0x000fe20000000000 */
[----:B------:R-:W-:Y:S01]  /*14660*/  UMOV UR50, 0x0 ;  /* 0x0000000000327882 */ /* 0x000fe20000000000 */
[----:B------:R-:W-:Y:S01]  /*14670*/  UMOV UR51, 0x4108490 ;  /* 0x0410849000337882 */ /* 0x000fe20000000000 */
        /* <DEDUP_REMOVED lines=14> */
[----:B------:R-:W-:Y:S01]  /*14760*/  UMOV UR6, UR12 ;  /* 0x0000000c00067c82 */ /* 0x000fe20008000000 */
        /* <DEDUP_REMOVED lines=10> */
.L_x_9:
[----:B-----5:R2:W-:Y:S04]  /*14810*/  STL [R1+0x570], R0 ;  /* 0x0005700001007387 */ /* 0x0205e80000100800 */
[----:B--2---:R-:W2:Y:S01]  /*14820*/  LDL.LU R0, [R1+0x440] ;  /* 0x0004400001007983 */ /* 0x004ea20000300800 */
[----:B------:R-:W-:Y:S02]  /*14830*/  UIADD3 UR13, UPT, UPT, UR13, 0x1, URZ ;  /* 0x000000010d0d7890 */ /* 0x000fe4000fffe0ff */
[----:B------:R-:W-:Y:S02]  /*14840*/  UIADD3 UR8, UPT, UPT, UR8, -0x80, URZ ;  /* 0xffffff8008087890 */ /* 0x000fe4000fffe0ff */
[----:B------:R-:W-:-:S04]  /*14850*/  UISETP.GT.AND UP1, UPT, UR13, 0x1, UPT ;  /* 0x000000010d00788c */ /* 0x000fc8000bf24270 */
[----:B0-----:R-:W-:Y:S02]  /*14860*/  USEL UR4, URZ, 0x1, !UP1 ;  /* 0x00000001ff047887 */ /* 0x001fe4000c800000 */
[----:B------:R-:W-:Y:S01]  /*14870*/  USEL UR13, UR13, URZ, !UP1 ;  /* 0x000000ff0d0d7287 */ /* 0x000fe2000c800000 */
[----:B--2---:R-:W-:-:S05]  /*14880*/  VIADD R0, R0, 0xffffffff ;  /* 0xffffffff00007836 */ /* 0x004fca0000000000 */
[----:B------:R0:W-:Y:S01]  /*14890*/  STL [R1+0x440], R0 ;  /* 0x0004400001007387 */ /* 0x0001e20000100800 */
[----:B------:R-:W-:-:S03]  /*148a0*/  ISETP.NE.U32.AND P2, PT, R0, RZ, PT ;  /* 0x000000ff0000720c */ /* 0x000fc60003f45070 */
[----:B0-----:R2:W5:Y:S01]  /*148b0*/  LDL.LU R0, [R1+0x570] ;  /* 0x0005700001007983 */ /* 0x0015620000300800 */
[----:B------:R-:W-:-:S03]  /*148c0*/  ULOP3.LUT UR6, UR5, UR4, URZ, 0x3c, !UPT ;  /* 0x0000000405067292 */ /* 0x000fc6000f8e3cff */
[----:B------:R-:W-:-:S04]  /*148d0*/  UMOV UR4, UR5 ;  /* 0x0000000500047c82 */ /* 0x000fc80008000000 */
[----:B------:R-:W-:Y:S02]  /*148e0*/  UMOV UR5, UR6 ;  /* 0x0000000600057c82 */ /* 0x000fe40008000000 */
[----:B--2---:R-:W-:Y:S05]  /*148f0*/  @P2 BRA `(.L_x_10) ;  /* 0xffffff9400cc2947 */ /* 0x004fea000383ffff */
.L_x_7:
[----:B------:R-:W2:Y:S02]  /*14900*/  LDL.LU R51, [R1+0x568] ;  /* 0x0005680001337983 */ /* 0x000ea40000300800 */
[----:B--2---:R-:W-:-:S13]  /*14910*/  ISETP.GE.AND P0, PT, R51, 0x80, PT ;  /* 0x000000803300780c */ /* 0x004fda0003f06270 */
[----:B------:R-:W-:Y:S05]  /*14920*/  @!P0 BRA `(.L_x_11) ;  /* 0x0000000000108947 */ /* 0x000fea0003800000 */
[----:B------:R-:W-:-:S06]  /*14930*/  USHF.L.U32 UR4, UR4, 0x1f, URZ ;  /* 0x0000001f04047899 */ /* 0x000fcc00080006ff */
[----:B-----5:R-:W-:-:S04]  /*14940*/  IMAD.U32 R0, RZ, RZ, UR4 ;  /* 0x00000004ff007e24 */ /* 0x020fc8000f8e00ff */
[----:B------:R-:W2:Y:S02]  /*14950*/  SYNCS.PHASECHK.TRANS64.TRYWAIT P0, [UR12], R0 ;  /* 0x00000000ff0075a7 */ /* 0x000ea4000800110c */
[----:B--2---:R-:W-:Y:S05]  /*14960*/  @!P0 BRA `(.L_x_12) ;  /* 0x0000001000f88947 */ /* 0x004fea0003800000 */
.L_x_11:
[----:B-----5:R-:W2:Y:S01]  /*14970*/  LDL.LU R40, [R1+0x56c] ;  /* 0x00056c0001287983 */ /* 0x020ea20000300800 */
[----:B------:R-:W2:Y:S01]  /*14980*/  LDCU UR4, c[0x0][0x3b4] ;  /* 0x00007680ff0477ac */ /* 0x000ea20008000800 */
[----:B------:R-:W3:Y:S01]  /*14990*/  S2R R41, SR_TID.X ;  /* 0x0000000000297919 */ /* 0x000ee20000002100 */
[----:B------:R-:W4:Y:S01]  /*149a0*/  LDCU.128 UR12, c[0x0][0x390] ;  /* 0x00007200ff0c77ac */ /* 0x000f220008000c00 */
[----:B------:R-:W-:Y:S06]  /*149b0*/  BAR.SYNC.DEFER_BLOCKING 0x0 ;  /* 0x0000000000007b1d */ /* 0x000fec0000010000 */
[----:B------:R-:W0:Y:S01]  /*149c0*/  S2R R42, SR_CgaCtaId ;  /* 0x00000000002a7919 */ /* 0x000e220000008800 */
[----:B------:R-:W1:Y:S02]  /*149d0*/  @!P1 SYNCS.CCTL.IV [UR11+0x10000] ;  /* 0x01000000ff0099b1 */ /* 0x000e64000800000b */
[----:B-1----:R-:W-:Y:S01]  /*149e0*/  BAR.SYNC.DEFER_BLOCKING 0x0 ;  /* 0x0000000000007b1d */ /* 0x002fe20000010000 */
[C---:B---3--:R-:W-:Y:S01]  /*149f0*/  IMAD.SHL.U32 R2, R41.reuse, 0x100, RZ ;  /* 0x0000010029027824 */ /* 0x048fe200078e00ff */
[C---:B------:R-:W-:Y:S01]  /*14a00*/  LOP3.LUT R36, R41.reuse, 0x40, RZ, 0xc0, !PT ;  /* 0x0000004029247812 */ /* 0x040fe200078ec0ff */
[C---:B------:R-:W-:Y:S01]  /*14a10*/  IMAD.SHL.U32 R0, R41.reuse, 0x10, RZ ;  /* 0x0000001029007824 */ /* 0x040fe200078e00ff */
[----:B------:R-:W-:-:S02]  /*14a20*/  LOP3.LUT R37, R41, 0x3f, RZ, 0xc0, !PT ;  /* 0x0000003f29257812 */ /* 0x000fc400078ec0ff */
[----:B------:R-:W-:Y:S01]  /*14a30*/  LDTM.16dp32bit_t0_t15.x32 R4, tmem[UR10] ;  /* 0x0000000a000479ee */ /* 0x000fe20008a80000 */
[----:B------:R-:W1:Y:S01]  /*14a40*/  LDTM.16dp32bit_t16_t31.x32 R4, tmem[UR10+0x20] ;  /* 0x0000200a000479ee */ /* 0x000e620008aa0000 */
[----:B------:R-:W-:Y:S01]  /*14a50*/  LOP3.LUT R3, R2, 0x1000, RZ, 0xc0, !PT ;  /* 0x0000100002037812 */ /* 0x000fe200078ec0ff */
[----:B------:R-:W-:Y:S01]  /*14a60*/  IMAD.SHL.U32 R2, R41, 0x8, RZ ;  /* 0x0000000829027824 */ /* 0x000fe200078e00ff */
[----:B------:R-:W-:-:S04]  /*14a70*/  LOP3.LUT R0, R0, 0xf0, RZ, 0xc0, !PT ;  /* 0x000000f000007812 */ /* 0x000fc800078ec0ff */
[----:B------:R-:W-:Y:S02]  /*14a80*/  IADD3 R3, PT, PT, R0, UR11, R3 ;  /* 0x0000000b00037c10 */ /* 0x000fe4000fffe003 */
[----:B------:R-:W-:Y:S02]  /*14a90*/  LOP3.LUT R2, R2, 0x300, RZ, 0xc0, !PT ;  /* 0x0000030002027812 */ /* 0x000fe400078ec0ff */
[----:B------:R-:W-:-:S03]  /*14aa0*/  LEA R0, R36, UR11, 0x5 ;  /* 0x0000000b24007c11 */ /* 0x000fc6000f8e28ff */
[----:B------:R-:W-:Y:S02]  /*14ab0*/  IMAD.IADD R2, R2, 0x1, R3 ;  /* 0x0000000102027824 */ /* 0x000fe400078e0203 */
[----:B------:R-:W3:Y:S01]  /*14ac0*/  LDC R3, c[0x0][0x3b8] ;  /* 0x0000ee00ff037b82 */ /* 0x000ee20000000800 */
[----:B------:R-:W-:Y:S01]  /*14ad0*/  IMAD R0, R37, 0x10, R0 ;  /* 0x0000001025007824 */ /* 0x000fe200078e0200 */
[----:B-1----:R-:W-:Y:S01]  /*14ae0*/  F2FP.BF16.F32.PACK_AB R4, R6, R4 ;  /* 0x000000040604723e */ /* 0x002fe200000010ff */
[----:B------:R-:W1:Y:S01]  /*14af0*/  @!P1 SYNCS.CCTL.IV [UR11+0x10008] ;  /* 0x01000800ff0099b1 */ /* 0x000e62000800000b */
[----:B------:R-:W-:Y:S01]  /*14b00*/  F2FP.BF16.F32.PACK_AB R36, R7, R5 ;  /* 0x000000050724723e */ /* 0x000fe200000010ff */
[----:B------:R-:W-:Y:S01]  /*14b10*/  NOP ;  /* 0x0000000000007918 */ /* 0x000fe20000000000 */
[----:B------:R-:W-:Y:S01]  /*14b20*/  F2FP.BF16.F32.PACK_AB R5, R10, R8 ;  /* 0x000000080a05723e */ /* 0x000fe200000010ff */
[----:B0-----:R-:W-:Y:S01]  /*14b30*/  IMAD.SHL.U32 R8, R42, 0x40, RZ ;  /* 0x000000402a087824 */ /* 0x001fe200078e00ff */
[----:B------:R-:W-:-:S02]  /*14b40*/  F2FP.BF16.F32.PACK_AB R37, R11, R9 ;  /* 0x000000090b25723e */ /* 0x000fc400000010ff */
[----:B------:R-:W-:Y:S02]  /*14b50*/  F2FP.BF16.F32.PACK_AB R6, R14, R12 ;  /* 0x0000000c0e06723e */ /* 0x000fe400000010ff */
[----:B------:R-:W-:Y:S02]  /*14b60*/  F2FP.BF16.F32.PACK_AB R38, R15, R13 ;  /* 0x0000000d0f26723e */ /* 0x000fe400000010ff */
[----:B------:R-:W-:Y:S02]  /*14b70*/  F2FP.BF16.F32.PACK_AB R7, R18, R16 ;  /* 0x000000101207723e */ /* 0x000fe400000010ff */
[----:B------:R-:W-:Y:S02]  /*14b80*/  F2FP.BF16.F32.PACK_AB R39, R19, R17 ;  /* 0x000000111327723e */ /* 0x000fe400000010ff */
[----:B------:R-:W-:Y:S01]  /*14b90*/  SHF.R.U32.HI R12, RZ, 0x6, R41 ;  /* 0x00000006ff0c7819 */ /* 0x000fe20000011629 */
[----:B-1----:R0:W-:Y:S01]  /*14ba0*/  STS.128 [R2], R4 ;  /* 0x0000000402007388 */ /* 0x0021e20000000c00 */
[----:B------:R-:W-:-:S02]  /*14bb0*/  LOP3.LUT R16, R8, 0x40, RZ, 0xc0, !PT ;  /* 0x0000004008107812 */ /* 0x000fc400078ec0ff */
[----:B------:R-:W-:Y:S01]  /*14bc0*/  SGXT.U32 R12, R12, 0x1 ;  /* 0x000000010c0c781a */ /* 0x000fe20000000000 */
[----:B------:R-:W-:Y:S01]  /*14bd0*/  STS.128 [R2+0x800], R36 ;  /* 0x0008002402007388 */ /* 0x000fe20000000c00 */
[----:B------:R-:W-:Y:S02]  /*14be0*/  F2FP.BF16.F32.PACK_AB R20, R22, R20 ;  /* 0x000000141614723e */ /* 0x000fe400000010ff */
[----:B------:R-:W-:Y:S01]  /*14bf0*/  LOP3.LUT R16, R53, R12, R16, 0xfe, !PT ;  /* 0x0000000c35107212 */ /* 0x000fe200078efe10 */
[----:B------:R-:W-:Y:S01]  /*14c00*/  BAR.SYNC.DEFER_BLOCKING 0x0 ;  /* 0x0000000000007b1d */ /* 0x000fe20000010000 */
[----:B------:R-:W-:Y:S02]  /*14c10*/  F2FP.BF16.F32.PACK_AB R22, R30, R28 ;  /* 0x0000001c1e16723e */ /* 0x000fe400000010ff */
[C---:B------:R-:W-:Y:S01]  /*14c20*/  LOP3.LUT R19, R16.reuse, 0xa, RZ, 0xfc, !PT ;  /* 0x0000000a10137812 */ /* 0x040fe200078efcff */
[C---:B---3--:R-:W-:Y:S01]  /*14c30*/  IMAD R12, R16.reuse, R3, RZ ;  /* 0x00000003100c7224 */ /* 0x048fe200078e02ff */
[----:B0-----:R-:W-:-:S03]  /*14c40*/  LOP3.LUT R4, R16, 0x8, RZ, 0xfc, !PT ;  /* 0x0000000810047812 */ /* 0x001fc600078efcff */
[C---:B------:R-:W-:Y:S01]  /*14c50*/  IMAD R28, R3.reuse, 0x2, R12 ;  /* 0x00000002031c7824 */ /* 0x040fe200078e020c */
[C---:B------:R-:W-:Y:S02]  /*14c60*/  LOP3.LUT R5, R16.reuse, 0x6, RZ, 0xfc, !PT ;  /* 0x0000000610057812 */ /* 0x040fe400078efcff */
[C---:B------:R-:W-:Y:S01]  /*14c70*/  LOP3.LUT R7, R16.reuse, 0x2, RZ, 0xfc, !PT ;  /* 0x0000000210077812 */ /* 0x040fe200078efcff */
[----:B------:R-:W-:Y:S01]  /*14c80*/  IMAD R30, R3, 0x2, R28 ;  /* 0x00000002031e7824 */ /* 0x000fe200078e021c */
[----:B------:R-:W-:Y:S01]  /*14c90*/  LOP3.LUT R6, R16, 0x4, RZ, 0xfc, !PT ;  /* 0x0000000410067812 */ /* 0x000fe200078efcff */
[----:B------:R-:W0:Y:S01]  /*14ca0*/  LDS.128 R8, [R0] ;  /* 0x0000000000087984 */ /* 0x000e220000000c00 */
[C---:B--2---:R-:W-:Y:S01]  /*14cb0*/  IMAD R18, R40.reuse, UR4, RZ ;  /* 0x0000000428127c24 */ /* 0x044fe2000f8e02ff */
[----:B----4-:R-:W-:-:S04]  /*14cc0*/  ISETP.GE.AND P0, PT, R40, UR14, PT ;  /* 0x0000000e28007c0c */ /* 0x010fc8000bf06270 */
[----:B------:R-:W-:Y:S02]  /*14cd0*/  LEA R17, P6, R18, UR12, 0x1 ;  /* 0x0000000c12117c11 */ /* 0x000fe4000f8c08ff */
[----:B------:R-:W-:Y:S02]  /*14ce0*/  ISETP.LT.AND P2, PT, R4, UR15, !P0 ;  /* 0x0000000f04007c0c */ /* 0x000fe4000c741270 */
[----:B------:R-:W-:Y:S02]  /*14cf0*/  F2FP.BF16.F32.PACK_AB R4, R23, R21 ;  /* 0x000000151704723e */ /* 0x000fe400000010ff */
[----:B------:R-:W-:Y:S02]  /*14d00*/  F2FP.BF16.F32.PACK_AB R21, R26, R24 ;  /* 0x000000181a15723e */ /* 0x000fe400000010ff */
[----:B------:R-:W-:Y:S02]  /*14d10*/  LEA.HI.X.SX32 R18, R18, UR13, 0x1, P6 ;  /* 0x0000000d12127c11 */ /* 0x000fe4000b0f0eff */
[----:B------:R-:W-:-:S02]  /*14d20*/  LEA R24, P6, R12, R17, 0x1 ;  /* 0x000000110c187211 */ /* 0x000fc400078c08ff */
[----:B------:R-:W-:Y:S02]  /*14d30*/  ISETP.LT.AND P3, PT, R5, UR15, !P0 ;  /* 0x0000000f05007c0c */ /* 0x000fe4000c761270 */
[----:B------:R-:W-:Y:S02]  /*14d40*/  F2FP.BF16.F32.PACK_AB R5, R27, R25 ;  /* 0x000000191b05723e */ /* 0x000fe400000010ff */
[----:B------:R-:W-:Y:S02]  /*14d50*/  LEA.HI.X.SX32 R25, R12, R18, 0x1, P6 ;  /* 0x000000120c197211 */ /* 0x000fe400030f0eff */
[----:B------:R-:W-:Y:S01]  /*14d60*/  LDS.128 R12, [R0+0x1000] ;  /* 0x00100000000c7984 */ /* 0x000fe20000000c00 */
[----:B------:R-:W-:Y:S01]  /*14d70*/  BAR.SYNC.DEFER_BLOCKING 0x0 ;  /* 0x0000000000007b1d */ /* 0x000fe20000010000 */
[----:B------:R-:W-:Y:S02]  /*14d80*/  ISETP.LT.AND P5, PT, R7, UR15, !P0 ;  /* 0x0000000f07007c0c */ /* 0x000fe4000c7a1270 */
[----:B------:R-:W-:-:S02]  /*14d90*/  ISETP.LT.AND P4, PT, R6, UR15, !P0 ;  /* 0x0000000f06007c0c */ /* 0x000fc4000c781270 */
[----:B------:R-:W-:Y:S02]  /*14da0*/  F2FP.BF16.F32.PACK_AB R6, R31, R29 ;  /* 0x0000001d1f06723e */ /* 0x000fe400000010ff */
[----:B------:R-:W-:Y:S02]  /*14db0*/  F2FP.BF16.F32.PACK_AB R23, R34, R32 ;  /* 0x000000202217723e */ /* 0x000fe400000010ff */
[----:B------:R-:W-:Y:S02]  /*14dc0*/  F2FP.BF16.F32.PACK_AB R7, R35, R33 ;  /* 0x000000212307723e */ /* 0x000fe400000010ff */
[----:B------:R-:W-:Y:S02]  /*14dd0*/  ISETP.LT.AND P1, PT, R16, UR15, !P0 ;  /* 0x0000000f10007c0c */ /* 0x000fe4000c721270 */
[----:B------:R-:W-:-:S04]  /*14de0*/  LEA R26, P6, R28, R17, 0x1 ;  /* 0x000000111c1a7211 */ /* 0x000fc800078c08ff */
[----:B------:R-:W-:Y:S01]  /*14df0*/  LEA.HI.X.SX32 R27, R28, R18, 0x1, P6 ;  /* 0x000000121c1b7211 */ /* 0x000fe200030f0eff */
[----:B------:R1:W-:Y:S04]  /*14e00*/  STS.128 [R2], R20 ;  /* 0x0000001402007388 */ /* 0x0003e80000000c00 */
[----:B------:R2:W-:Y:S01]  /*14e10*/  STS.128 [R2+0x800], R4 ;  /* 0x0008000402007388 */ /* 0x0005e20000000c00 */
[----:B------:R-:W-:Y:S01]  /*14e20*/  BAR.SYNC.DEFER_BLOCKING 0x0 ;  /* 0x0000000000007b1d */ /* 0x000fe20000010000 */
[----:B-1----:R-:W-:-:S04]  /*14e30*/  LEA R20, P6, R30, R17, 0x1 ;  /* 0x000000111e147211 */ /* 0x002fc800078c08ff */
[----:B------:R-:W-:Y:S01]  /*14e40*/  LEA.HI.X.SX32 R21, R30, R18, 0x1, P6 ;  /* 0x000000121e157211 */ /* 0x000fe200030f0eff */
[----:B--2---:R-:W-:Y:S01]  /*14e50*/  IMAD R2, R3, 0x2, R30 ;  /* 0x0000000203027824 */ /* 0x004fe200078e021e */
[----:B------:R-:W-:-:S04]  /*14e60*/  LOP3.LUT R4, R16, 0xe, RZ, 0xfc, !PT ;  /* 0x0000000e10047812 */ /* 0x000fc800078efcff */
[----:B------:R-:W-:-:S04]  /*14e70*/  LEA R22, P6, R2, R17, 0x1 ;  /* 0x0000001102167211 */ /* 0x000fc800078c08ff */
[----:B------:R-:W-:Y:S01]  /*14e80*/  LEA.HI.X.SX32 R23, R2, R18, 0x1, P6 ;  /* 0x0000001202177211 */ /* 0x000fe200030f0eff */
[----:B0-----:R0:W-:Y:S01]  /*14e90*/  @P1 STG.E.U16 desc[UR22][R24.64], R8 ;  /* 0x0000000818001986 */ /* 0x0011e2000c101516 */
[----:B------:R-:W-:Y:S02]  /*14ea0*/  ISETP.LT.AND P1, PT, R19, UR15, !P0 ;  /* 0x0000000f13007c0c */ /* 0x000fe4000c721270 */
[----:B------:R-:W-:Y:S02]  /*14eb0*/  LOP3.LUT R19, R16, 0xc, RZ, 0xfc, !PT ;  /* 0x0000000c10137812 */ /* 0x000fe400078efcff */
[----:B0-----:R-:W-:Y:S01]  /*14ec0*/  PRMT R25, R8, 0x7632, R25 ;  /* 0x0000763208197816 */ /* 0x001fe20000000019 */
[----:B------:R-:W-:-:S04]  /*14ed0*/  IMAD R8, R3, 0x2, R2 ;  /* 0x0000000203087824 */ /* 0x000fc800078e0202 */
[----:B------:R0:W-:Y:S01]  /*14ee0*/  @P5 STG.E.U16 desc[UR22][R26.64], R25 ;  /* 0x000000191a005986 */ /* 0x0001e2000c101516 */
[-C--:B------:R-:W-:Y:S01]  /*14ef0*/  LEA R24, P6, R8, R17.reuse, 0x1 ;  /* 0x0000001108187211 */ /* 0x080fe200078c08ff */
[----:B------:R-:W-:Y:S01]  /*14f00*/  IMAD R2, R3, 0x2, R8 ;  /* 0x0000000203027824 */ /* 0x000fe200078e0208 */
[----:B------:R-:W-:Y:S01]  /*14f10*/  ISETP.LT.AND P5, PT, R19, UR15, !P0 ;  /* 0x0000000f13007c0c */ /* 0x000fe2000c7a1270 */
[----:B------:R1:W-:Y:S01]  /*14f20*/  @P4 STG.E.U16 desc[UR22][R20.64], R9 ;  /* 0x0000000914004986 */ /* 0x0003e2000c101516 */
[----:B------:R-:W-:Y:S02]  /*14f30*/  ISETP.LT.AND P4, PT, R4, UR15, !P0 ;  /* 0x0000000f04007c0c */ /* 0x000fe4000c781270 */
[----:B------:R-:W-:Y:S01]  /*14f40*/  LOP3.LUT R19, R16, 0x10, RZ, 0xfc, !PT ;  /* 0x0000001010137812 */ /* 0x000fe200078efcff */
[----:B------:R-:W2:Y:S01]  /*14f50*/  LDS.128 R4, [R0] ;  /* 0x0000000000047984 */ /* 0x000ea20000000c00 */
[----:B0-----:R-:W-:Y:S01]  /*14f60*/  LEA.HI.X.SX32 R25, R8, R18, 0x1, P6 ;  /* 0x0000001208197211 */ /* 0x001fe200030f0eff */
[----:B------:R-:W-:Y:S01]  /*14f70*/  IMAD R26, R3, 0x2, R2 ;  /* 0x00000002031a7824 */ /* 0x000fe200078e0202 */
[----:B------:R-:W-:-:S02]  /*14f80*/  LEA R8, P6, R2, R17, 0x1 ;  /* 0x0000001102087211 */ /* 0x000fc400078c08ff */
[----:B-1----:R-:W-:Y:S02]  /*14f90*/  PRMT R21, R9, 0x7632, R21 ;  /* 0x0000763209157816 */ /* 0x002fe40000000015 */
[----:B------:R-:W-:Y:S01]  /*14fa0*/  LEA.HI.X.SX32 R9, R2, R18, 0x1, P6 ;  /* 0x0000001202097211 */ /* 0x000fe200030f0eff */
[----:B------:R-:W-:Y:S01]  /*14fb0*/  IMAD R2, R3, 0x2, R26 ;  /* 0x0000000203027824 */ /* 0x000fe200078e021a */
[----:B------:R-:W-:Y:S01]  /*14fc0*/  LEA R20, P6, R26, R17, 0x1 ;  /* 0x000000111a147211 */ /* 0x000fe200078c08ff */
[----:B------:R0:W-:Y:S01]  /*14fd0*/  @P3 STG.E.U16 desc[UR22][R22.64], R21 ;  /* 0x0000001516003986 */ /* 0x0001e2000c101516 */
[----:B------:R-:W-:Y:S02]  /*14fe0*/  ISETP.LT.AND P3, PT, R19, UR15, !P0 ;  /* 0x0000000f13007c0c */ /* 0x000fe4000c761270 */
[----:B------:R-:W-:Y:S01]  /*14ff0*/  LOP3.LUT R19, R16, 0x12, RZ, 0xfc, !PT ;  /* 0x0000001210137812 */ /* 0x000fe200078efcff */
[----:B------:R1:W-:Y:S03]  /*15000*/  @P2 STG.E.U16 desc[UR22][R24.64], R10 ;  /* 0x0000000a18002986 */ /* 0x0003e6000c101516 */
[----:B------:R-:W-:-:S02]  /*15010*/  ISETP.LT.AND P2, PT, R19, UR15, !P0 ;  /* 0x0000000f13007c0c */ /* 0x000fc4000c741270 */
[----:B------:R-:W-:Y:S02]  /*15020*/  LOP3.LUT R19, R16, 0x14, RZ, 0xfc, !PT ;  /* 0x0000001410137812 */ /* 0x000fe400078efcff */
[----:B0-----:R-:W-:Y:S02]  /*15030*/  PRMT R23, R10, 0x7632, R23 ;  /* 0x000076320a177816 */ /* 0x001fe40000000017 */
[----:B------:R-:W-:Y:S02]  /*15040*/  LEA.HI.X.SX32 R21, R26, R18, 0x1, P6 ;  /* 0x000000121a157211 */ /* 0x000fe400030f0eff */
[----:B------:R-:W-:Y:S01]  /*15050*/  LEA R22, P6, R2, R17, 0x1 ;  /* 0x0000001102167211 */ /* 0x000fe200078c08ff */
[----:B-1----:R-:W-:Y:S01]  /*15060*/  IMAD R10, R3, 0x2, R2 ;  /* 0x00000002030a7824 */ /* 0x002fe200078e0202 */
[----:B------:R0:W-:Y:S01]  /*15070*/  @P1 STG.E.U16 desc[UR22][R8.64], R23 ;  /* 0x0000001708001986 */ /* 0x0001e2000c101516 */
[----:B------:R-:W-:Y:S02]  /*15080*/  ISETP.LT.AND P1, PT, R19, UR15, !P0 ;  /* 0x0000000f13007c0c */ /* 0x000fe4000c721270 */
[----:B------:R-:W-:Y:S01]  /*15090*/  LOP3.LUT R19, R16, 0x16, RZ, 0xfc, !PT ;  /* 0x0000001610137812 */ /* 0x000fe200078efcff */
[----:B------:R1:W-:Y:S03]  /*150a0*/  @P5 STG.E.U16 desc[UR22][R20.64], R11 ;  /* 0x0000000b14005986 */ /* 0x0003e6000c101516 */
[----:B------:R-:W-:-:S02]  /*150b0*/  ISETP.LT.AND P5, PT, R19, UR15, !P0 ;  /* 0x0000000f13007c0c */ /* 0x000fc4000c7a1270 */
[----:B------:R-:W-:Y:S02]  /*150c0*/  LOP3.LUT R19, R16, 0x1c, RZ, 0xfc, !PT ;  /* 0x0000001c10137812 */ /* 0x000fe400078efcff */
[-C--:B0-----:R-:W-:Y:S01]  /*150d0*/  LEA.HI.X.SX32 R23, R2, R18.reuse, 0x1, P6 ;  /* 0x0000001202177211 */ /* 0x081fe200030f0eff */
[----:B------:R-:W-:Y:S01]  /*150e0*/  IMAD R2, R3, 0x2, R10 ;  /* 0x0000000203027824 */ /* 0x000fe200078e020a */
[----:B------:R-:W-:Y:S02]  /*150f0*/  PRMT R9, R11, 0x7632, R9 ;  /* 0x000076320b097816 */ /* 0x000fe40000000009 */
[----:B------:R-:W-:Y:S01]  /*15100*/  LEA R24, P6, R10, R17, 0x1 ;  /* 0x000000110a187211 */ /* 0x000fe200078c08ff */
[----:B-1----:R-:W-:Y:S01]  /*15110*/  IMAD R20, R3, 0x2, R2 ;  /* 0x0000000203147824 */ /* 0x002fe200078e0202 */
[----:B------:R-:W-:Y:S01]  /*15120*/  LOP3.LUT R8, R16, 0x18, RZ, 0xfc, !PT ;  /* 0x0000001810087812 */ /* 0x000fe200078efcff */
[----:B------:R0:W-:Y:S01]  /*15130*/  @P4 STG.E.U16 desc[UR22][R22.64], R9 ;  /* 0x0000000916004986 */ /* 0x0001e2000c101516 */
[----:B------:R-:W-:-:S02]  /*15140*/  LEA.HI.X.SX32 R25, R10, R18, 0x1, P6 ;  /* 0x000000120a197211 */ /* 0x000fc400030f0eff */
[----:B------:R-:W-:Y:S02]  /*15150*/  ISETP.LT.AND P4, PT, R8, UR15, !P0 ;  /* 0x0000000f08007c0c */ /* 0x000fe4000c781270 */
[-C--:B------:R-:W-:Y:S01]  /*15160*/  LEA R8, P6, R2, R17.reuse, 0x1 ;  /* 0x0000001102087211 */ /* 0x080fe200078c08ff */
[----:B--2---:R1:W-:Y:S01]  /*15170*/  @P3 STG.E.U16 desc[UR22][R24.64], R4 ;  /* 0x0000000418003986 */ /* 0x0043e2000c101516 */
[----:B------:R-:W-:Y:S02]  /*15180*/  LOP3.LUT R10, R16, 0x1a, RZ, 0xfc, !PT ;  /* 0x0000001a100a7812 */ /* 0x000fe400078efcff */
[----:B------:R-:W-:Y:S02]  /*15190*/  PRMT R11, R4, 0x7632, R11 ;  /* 0x00007632040b7816 */ /* 0x000fe4000000000b */
[----:B------:R-:W-:Y:S02]  /*151a0*/  ISETP.LT.AND P3, PT, R10, UR15, !P0 ;  /* 0x0000000f0a007c0c */ /* 0x000fe4000c761270 */
[----:B0-----:R-:W-:Y:S01]  /*151b0*/  LEA.HI.X.SX32 R9, R2, R18, 0x1, P6 ;  /* 0x0000001202097211 */ /* 0x001fe200030f0eff */
[----:B------:R-:W-:Y:S01]  /*151c0*/  IMAD R2, R3, 0x2, R20 ;  /* 0x0000000203027824 */ /* 0x000fe200078e0214 */
[----:B------:R-:W-:-:S03]  /*151d0*/  LEA R10, P6, R20, R17, 0x1 ;  /* 0x00000011140a7211 */ /* 0x000fc600078c08ff */
[----:B------:R0:W-:Y:S01]  /*151e0*/  @P2 STG.E.U16 desc[UR22][R8.64], R11 ;  /* 0x0000000b08002986 */ /* 0x0001e2000c101516 */
[----:B-1----:R-:W-:Y:S01]  /*151f0*/  IMAD R4, R3, 0x2, R2 ;  /* 0x0000000203047824 */ /* 0x002fe200078e0202 */
[----:B------:R-:W-:Y:S02]  /*15200*/  ISETP.LT.AND P2, PT, R19, UR15, !P0 ;  /* 0x0000000f13007c0c */ /* 0x000fe4000c741270 */
[----:B------:R-:W-:Y:S02]  /*15210*/  LOP3.LUT R19, R16, 0x1e, RZ, 0xfc, !PT ;  /* 0x0000001e10137812 */ /* 0x000fe400078efcff */
[-C--:B0-----:R-:W-:Y:S02]  /*15220*/  LEA.HI.X.SX32 R11, R20, R18.reuse, 0x1, P6 ;  /* 0x00000012140b7211 */ /* 0x081fe400030f0eff */
[CC--:B------:R-:W-:Y:S02]  /*15230*/  LEA R20, P6, R2.reuse, R17.reuse, 0x1 ;  /* 0x0000001102147211 */ /* 0x0c0fe400078c08ff */
[----:B------:R-:W-:Y:S01]  /*15240*/  PRMT R9, R5, 0x7632, R9 ;  /* 0x0000763205097816 */ /* 0x000fe20000000009 */
[----:B------:R0:W-:Y:S01]  /*15250*/  @P1 STG.E.U16 desc[UR22][R10.64], R5 ;  /* 0x000000050a001986 */ /* 0x0001e2000c101516 */
[----:B------:R-:W-:Y:S01]  /*15260*/  LEA.HI.X.SX32 R21, R2, R18, 0x1, P6 ;  /* 0x0000001202157211 */ /* 0x000fe200030f0eff */
[----:B------:R-:W-:Y:S01]  /*15270*/  IMAD R2, R3, 0x2, R4 ;  /* 0x0000000203027824 */ /* 0x000fe200078e0204 */
[----:B------:R-:W-:-:S02]  /*15280*/  LEA R22, P6, R4, R17, 0x1 ;  /* 0x0000001104167211 */ /* 0x000fc400078c08ff */
[----:B------:R-:W-:Y:S01]  /*15290*/  LOP3.LUT R8, R16, 0x20, RZ, 0xfc, !PT ;  /* 0x0000002010087812 */ /* 0x000fe200078efcff */
[----:B------:R1:W-:Y:S01]  /*152a0*/  @P5 STG.E.U16 desc[UR22][R20.64], R9 ;  /* 0x0000000914005986 */ /* 0x0003e2000c101516 */
[----:B------:R-:W-:Y:S02]  /*152b0*/  LEA.HI.X.SX32 R23, R4, R18, 0x1, P6 ;  /* 0x0000001204177211 */ /* 0x000fe400030f0eff */
[----:B------:R-:W-:Y:S02]  /*152c0*/  ISETP.LT.AND P5, PT, R8, UR15, !P0 ;  /* 0x0000000f08007c0c */ /* 0x000fe4000c7a1270 */
[----:B------:R-:W-:Y:S01]  /*152d0*/  LEA R8, P6, R2, R17, 0x1 ;  /* 0x0000001102087211 */ /* 0x000fe200078c08ff */
[----:B0-----:R-:W-:Y:S01]  /*152e0*/  IMAD R10, R3, 0x2, R2 ;  /* 0x00000002030a7824 */ /* 0x001fe200078e0202 */
[----:B------:R-:W-:Y:S01]  /*152f0*/  LOP3.LUT R4, R16, 0x22, RZ, 0xfc, !PT ;  /* 0x0000002210047812 */ /* 0x000fe200078efcff */
[----:B------:R0:W-:Y:S01]  /*15300*/  @P4 STG.E.U16 desc[UR22][R22.64], R6 ;  /* 0x0000000616004986 */ /* 0x0001e2000c101516 */
[----:B------:R-:W-:-:S02]  /*15310*/  PRMT R5, R6, 0x7632, R5 ;  /* 0x0000763206057816 */ /* 0x000fc40000000005 */
[----:B------:R-:W-:Y:S02]  /*15320*/  ISETP.LT.AND P4, PT, R4, UR15, !P0 ;  /* 0x0000000f04007c0c */ /* 0x000fe4000c781270 */
[----:B-1----:R-:W-:Y:S01]  /*15330*/  LEA.HI.X.SX32 R9, R2, R18, 0x1, P6 ;  /* 0x0000001202097211 */ /* 0x002fe200030f0eff */
[----:B------:R-:W-:Y:S01]  /*15340*/  IMAD R2, R3, 0x2, R10 ;  /* 0x0000000203027824 */ /* 0x000fe200078e020a */
[----:B------:R-:W-:Y:S02]  /*15350*/  LEA R4, P6, R10, R17, 0x1 ;  /* 0x000000110a047211 */ /* 0x000fe400078c08ff */
[----:B------:R-:W-:Y:S01]  /*15360*/  LOP3.LUT R11, R16, 0x24, RZ, 0xfc, !PT ;  /* 0x00000024100b7812 */ /* 0x000fe200078efcff */
[----:B------:R1:W-:Y:S01]  /*15370*/  @P3 STG.E.U16 desc[UR22][R8.64], R5 ;  /* 0x0000000508003986 */ /* 0x0003e2000c101516 */
[----:B------:R-:W-:Y:S01]  /*15380*/  ISETP.LT.AND P1, PT, R19, UR15, !P0 ;  /* 0x0000000f13007c0c */ /* 0x000fe2000c721270 */
[----:B0-----:R-:W-:Y:S01]  /*15390*/  IMAD R6, R3, 0x2, R2 ;  /* 0x0000000203067824 */ /* 0x001fe200078e0202 */
[----:B------:R-:W-:-:S02]  /*153a0*/  ISETP.LT.AND P3, PT, R11, UR15, !P0 ;  /* 0x0000000f0b007c0c */ /* 0x000fc4000c761270 */
[C---:B------:R-:W-:Y:S02]  /*153b0*/  LOP3.LUT R11, R16.reuse, 0x26, RZ, 0xfc, !PT ;  /* 0x00000026100b7812 */ /* 0x040fe400078efcff */
[----:B------:R-:W-:Y:S02]  /*153c0*/  LOP3.LUT R19, R16, 0x34, RZ, 0xfc, !PT ;  /* 0x0000003410137812 */ /* 0x000fe400078efcff */
[----:B-1----:R-:W-:Y:S02]  /*153d0*/  LEA.HI.X.SX32 R5, R10, R18, 0x1, P6 ;  /* 0x000000120a057211 */ /* 0x002fe400030f0eff */
[----:B------:R-:W-:Y:S02]  /*153e0*/  LEA R10, P6, R2, R17, 0x1 ;  /* 0x00000011020a7211 */ /* 0x000fe400078c08ff */
[----:B------:R-:W-:Y:S01]  /*153f0*/  PRMT R9, R7, 0x7632, R9 ;  /* 0x0000763207097816 */ /* 0x000fe20000000009 */
[----:B------:R0:W-:Y:S01]  /*15400*/  @P2 STG.E.U16 desc[UR22][R4.64], R7 ;  /* 0x0000000704002986 */ /* 0x0001e2000c101516 */
[----:B------:R-:W-:-:S02]  /*15410*/  ISETP.LT.AND P2, PT, R11, UR15, !P0 ;  /* 0x0000000f0b007c0c */ /* 0x000fc4000c741270 */
[-C--:B------:R-:W-:Y:S01]  /*15420*/  LEA.HI.X.SX32 R11, R2, R18.reuse, 0x1, P6 ;  /* 0x00000012020b7211 */ /* 0x080fe200030f0eff */
[C---:B------:R-:W-:Y:S01]  /*15430*/  IMAD R2, R3.reuse, 0x2, R6 ;  /* 0x0000000203027824 */ /* 0x040fe200078e0206 */
[-C--:B------:R-:W-:Y:S02]  /*15440*/  LEA R20, P6, R6, R17.reuse, 0x1 ;  /* 0x0000001106147211 */ /* 0x080fe400078c08ff */
[----:B------:R-:W-:Y:S01]  /*15450*/  LOP3.LUT R8, R16, 0x28, RZ, 0xfc, !PT ;  /* 0x0000002810087812 */ /* 0x000fe200078efcff */
[----:B------:R1:W-:Y:S01]  /*15460*/  @P1 STG.E.U16 desc[UR22][R10.64], R9 ;  /* 0x000000090a001986 */ /* 0x0003e2000c101516 */
[----:B------:R-:W-:Y:S02]  /*15470*/  LEA.HI.X.SX32 R21, R6, R18, 0x1, P6 ;  /* 0x0000001206157211 */ /* 0x000fe400030f0eff */
[----:B------:R-:W-:Y:S01]  /*15480*/  ISETP.LT.AND P1, PT, R8, UR15, !P0 ;  /* 0x0000000f08007c0c */ /* 0x000fe2000c721270 */
[----:B0-----:R-:W-:Y:S01]  /*15490*/  IMAD R4, R3, 0x2, R2 ;  /* 0x0000000203047824 */ /* 0x001fe200078e0202 */
[----:B------:R-:W-:Y:S01]  /*154a0*/  LEA R8, P6, R2, R17, 0x1 ;  /* 0x0000001102087211 */ /* 0x000fe200078c08ff */
[----:B------:R0:W-:Y:S01]  /*154b0*/  @P5 STG.E.U16 desc[UR22][R20.64], R12 ;  /* 0x0000000c14005986 */ /* 0x0001e2000c101516 */
[----:B------:R-:W-:-:S04]  /*154c0*/  LOP3.LUT R5, R16, 0x2a, RZ, 0xfc, !PT ;  /* 0x0000002a10057812 */ /* 0x000fc800078efcff */
[----:B------:R-:W-:Y:S02]  /*154d0*/  ISETP.LT.AND P5, PT, R5, UR15, !P0 ;  /* 0x0000000f05007c0c */ /* 0x000fe4000c7a1270 */
[-C--:B-1----:R-:W-:Y:S02]  /*154e0*/  LEA.HI.X.SX32 R9, R2, R18.reuse, 0x1, P6 ;  /* 0x0000001202097211 */ /* 0x082fe400030f0eff */
[----:B------:R-:W-:Y:S02]  /*154f0*/  PRMT R11, R12, 0x7632, R11 ;  /* 0x000076320c0b7816 */ /* 0x000fe4000000000b */
[----:B------:R-:W-:Y:S02]  /*15500*/  LEA R22, P6, R4, R17, 0x1 ;  /* 0x0000001104167211 */ /* 0x000fe400078c08ff */
[----:B------:R-:W-:Y:S01]  /*15510*/  LOP3.LUT R2, R16, 0x2c, RZ, 0xfc, !PT ;  /* 0x0000002c10027812 */ /* 0x000fe200078efcff */
[----:B------:R1:W-:Y:S01]  /*15520*/  @P4 STG.E.U16 desc[UR22][R8.64], R11 ;  /* 0x0000000b08004986 */ /* 0x0003e2000c101516 */
[----:B------:R-:W-:Y:S01]  /*15530*/  LEA.HI.X.SX32 R23, R4, R18, 0x1, P6 ;  /* 0x0000001204177211 */ /* 0x000fe200030f0eff */
[----:B------:R-:W-:Y:S01]  /*15540*/  IMAD R4, R3, 0x2, R4 ;  /* 0x0000000203047824 */ /* 0x000fe200078e0204 */
[----:B------:R-:W-:-:S02]  /*15550*/  ISETP.LT.AND P4, PT, R2, UR15, !P0 ;  /* 0x0000000f02007c0c */ /* 0x000fc4000c781270 */
[----:B------:R-:W-:Y:S01]  /*15560*/  LOP3.LUT R2, R16, 0x2e, RZ, 0xfc, !PT ;  /* 0x0000002e10027812 */ /* 0x000fe200078efcff */
[----:B------:R2:W-:Y:S01]  /*15570*/  @P3 STG.E.U16 desc[UR22][R22.64], R13 ;  /* 0x0000000d16003986 */ /* 0x0005e2000c101516 */
[-C--:B------:R-:W-:Y:S02]  /*15580*/  LEA R10, P6, R4, R17.reuse, 0x1 ;  /* 0x00000011040a7211 */ /* 0x080fe400078c08ff */
[----:B------:R-:W-:Y:S01]  /*15590*/  ISETP.LT.AND P3, PT, R2, UR15, !P0 ;  /* 0x0000000f02007c0c */ /* 0x000fe2000c761270 */
[----:B------:R-:W-:Y:S01]  /*155a0*/  IMAD R2, R3, 0x2, R4 ;  /* 0x0000000203027824 */ /* 0x000fe200078e0204 */
[----:B0-----:R-:W-:Y:S02]  /*155b0*/  PRMT R21, R13, 0x7632, R21 ;  /* 0x000076320d157816 */ /* 0x001fe40000000015 */
[----:B-1----:R-:W-:Y:S01]  /*155c0*/  LEA.HI.X.SX32 R11, R4, R18, 0x1, P6 ;  /* 0x00000012040b7211 */ /* 0x002fe200030f0eff */
[----:B------:R-:W-:Y:S01]  /*155d0*/  IMAD R20, R3, 0x2, R2 ;  /* 0x0000000203147824 */ /* 0x000fe200078e0202 */
[----:B------:R0:W1:Y:S01]  /*155e0*/  LDS.128 R4, [R0+0x1000] ;  /* 0x0010000000047984 */ /* 0x0000620000000c00 */
[----:B------:R-:W-:-:S02]  /*155f0*/  LEA R8, P6, R2, R17, 0x1 ;  /* 0x0000001102087211 */ /* 0x000fc400078c08ff */
[----:B------:R-:W-:Y:S01]  /*15600*/  LOP3.LUT R12, R16, 0x30, RZ, 0xfc, !PT ;  /* 0x00000030100c7812 */ /* 0x000fe200078efcff */
[----:B------:R3:W-:Y:S01]  /*15610*/  @P2 STG.E.U16 desc[UR22][R10.64], R21 ;  /* 0x000000150a002986 */ /* 0x0007e2000c101516 */
[----:B------:R-:W-:Y:S01]  /*15620*/  LEA.HI.X.SX32 R9, R2, R18, 0x1, P6 ;  /* 0x0000001202097211 */ /* 0x000fe200030f0eff */
[C---:B------:R-:W-:Y:S01]  /*15630*/  IMAD R2, R3.reuse, 0x2, R20 ;  /* 0x0000000203027824 */ /* 0x040fe200078e0214 */
[----:B------:R-:W-:Y:S02]  /*15640*/  ISETP.LT.AND P2, PT, R12, UR15, !P0 ;  /* 0x0000000f0c007c0c */ /* 0x000fe4000c741270 */
[----:B--2---:R-:W-:Y:S01]  /*15650*/  LOP3.LUT R13, R16, 0x32, RZ, 0xfc, !PT ;  /* 0x00000032100d7812 */ /* 0x004fe200078efcff */
[----:B------:R2:W-:Y:S01]  /*15660*/  @P1 STG.E.U16 desc[UR22][R8.64], R14 ;  /* 0x0000000e08001986 */ /* 0x0005e2000c101516 */
[----:B------:R-:W-:Y:S01]  /*15670*/  LEA R12, P6, R20, R17, 0x1 ;  /* 0x00000011140c7211 */ /* 0x000fe200078c08ff */
[----:B0-----:R-:W-:Y:S01]  /*15680*/  IMAD R0, R3, 0x2, R2 ;  /* 0x0000000203007824 */ /* 0x001fe200078e0202 */
[----:B------:R-:W-:-:S02]  /*15690*/  ISETP.LT.AND P1, PT, R13, UR15, !P0 ;  /* 0x0000000f0d007c0c */ /* 0x000fc4000c721270 */
[-C--:B------:R-:W-:Y:S02]  /*156a0*/  LEA.HI.X.SX32 R13, R20, R18.reuse, 0x1, P6 ;  /* 0x00000012140d7211 */ /* 0x080fe400030f0eff */
[-C--:B------:R-:W-:Y:S02]  /*156b0*/  LEA R20, P6, R2, R17.reuse, 0x1 ;  /* 0x0000001102147211 */ /* 0x080fe400078c08ff */
[----:B---3--:R-:W-:Y:S02]  /*156c0*/  PRMT R11, R14, 0x7632, R11 ;  /* 0x000076320e0b7816 */ /* 0x008fe4000000000b */
[----:B------:R-:W-:Y:S01]  /*156d0*/  LEA.HI.X.SX32 R21, R2, R18, 0x1, P6 ;  /* 0x0000001202157211 */ /* 0x000fe200030f0eff */
[----:B------:R-:W-:Y:S01]  /*156e0*/  IMAD R2, R3, 0x2, R0 ;  /* 0x0000000203027824 */ /* 0x000fe200078e0200 */
[----:B--2---:R-:W-:Y:S01]  /*156f0*/  LOP3.LUT R9, R16, 0x36, RZ, 0xfc, !PT ;  /* 0x0000003610097812 */ /* 0x004fe200078efcff */
[----:B------:R0:W-:Y:S01]  /*15700*/  @P5 STG.E.U16 desc[UR22][R12.64], R11 ;  /* 0x0000000b0c005986 */ /* 0x0001e2000c101516 */
[----:B------:R-:W-:-:S02]  /*15710*/  LEA R8, P6, R0, R17, 0x1 ;  /* 0x0000001100087211 */ /* 0x000fc400078c08ff */
[----:B------:R-:W-:Y:S01]  /*15720*/  LOP3.LUT R14, R16, 0x38, RZ, 0xfc, !PT ;  /* 0x00000038100e7812 */ /* 0x000fe200078efcff */
[----:B------:R-:W-:Y:S01]  /*15730*/  @P4 STG.E.U16 desc[UR22][R20.64], R15 ;  /* 0x0000000f14004986 */ /* 0x000fe2000c101516 */
[----:B------:R-:W-:Y:S02]  /*15740*/  ISETP.LT.AND P4, PT, R9, UR15, !P0 ;  /* 0x0000000f09007c0c */ /* 0x000fe4000c781270 */
[----:B------:R-:W-:Y:S01]  /*15750*/  LEA.HI.X.SX32 R9, R0, R18, 0x1, P6 ;  /* 0x0000001200097211 */ /* 0x000fe200030f0eff */
[----:B------:R-:W-:Y:S01]  /*15760*/  IMAD R0, R3, 0x2, R2 ;  /* 0x0000000203007824 */ /* 0x000fe200078e0202 */
[----:B------:R-:W-:Y:S02]  /*15770*/  LEA R10, P6, R2, R17, 0x1 ;  /* 0x00000011020a7211 */ /* 0x000fe400078c08ff */
[----:B------:R-:W-:Y:S02]  /*15780*/  ISETP.LT.AND P5, PT, R19, UR15, !P0 ;  /* 0x0000000f13007c0c */ /* 0x000fe4000c7a1270 */
[----:B0-----:R-:W-:-:S02]  /*15790*/  PRMT R13, R15, 0x7632, R13 ;  /* 0x000076320f0d7816 */ /* 0x001fc4000000000d */
[----:B------:R-:W-:Y:S01]  /*157a0*/  LEA.HI.X.SX32 R11, R2, R18, 0x1, P6 ;  /* 0x00000012020b7211 */ /* 0x000fe200030f0eff */
[----:B------:R-:W-:Y:S01]  /*157b0*/  IMAD R2, R3, 0x2, R0 ;  /* 0x0000000203027824 */ /* 0x000fe200078e0200 */
[----:B------:R-:W-:Y:S01]  /*157c0*/  LEA R12, P6, R0, R17, 0x1 ;  /* 0x00000011000c7211 */ /* 0x000fe200078c08ff */
[----:B------:R0:W-:Y:S01]  /*157d0*/  @P3 STG.E.U16 desc[UR22][R8.64], R13 ;  /* 0x0000000d08003986 */ /* 0x0001e2000c101516 */
[----:B------:R-:W-:Y:S02]  /*157e0*/  ISETP.LT.AND P3, PT, R14, UR15, !P0 ;  /* 0x0000000f0e007c0c */ /* 0x000fe4000c761270 */
[C---:B------:R-:W-:Y:S01]  /*157f0*/  LOP3.LUT R14, R16.reuse, 0x3a, RZ, 0xfc, !PT ;  /* 0x0000003a100e7812 */ /* 0x040fe200078efcff */
[----:B-1----:R1:W-:Y:S01]  /*15800*/  @P2 STG.E.U16 desc[UR22][R10.64], R4 ;  /* 0x000000040a002986 */ /* 0x0023e2000c101516 */
[----:B------:R-:W-:Y:S02]  /*15810*/  LOP3.LUT R19, R16, 0x3c, RZ, 0xfc, !PT ;  /* 0x0000003c10137812 */ /* 0x000fe400078efcff */
[----:B------:R-:W-:-:S02]  /*15820*/  ISETP.LT.AND P2, PT, R14, UR15, !P0 ;  /* 0x0000000f0e007c0c */ /* 0x000fc4000c741270 */
[----:B------:R-:W-:Y:S02]  /*15830*/  LOP3.LUT R16, R16, 0x3e, RZ, 0xfc, !PT ;  /* 0x0000003e10107812 */ /* 0x000fe400078efcff */
[-C--:B0-----:R-:W-:Y:S01]  /*15840*/  LEA.HI.X.SX32 R13, R0, R18.reuse, 0x1, P6 ;  /* 0x00000012000d7211 */ /* 0x081fe200030f0eff */
[C---:B------:R-:W-:Y:S01]  /*15850*/  IMAD R0, R3.reuse, 0x2, R2 ;  /* 0x0000000203007824 */ /* 0x040fe200078e0202 */
[----:B------:R-:W-:Y:S02]  /*15860*/  PRMT R9, R4, 0x7632, R9 ;  /* 0x0000763204097816 */ /* 0x000fe40000000009 */
[-C--:B------:R-:W-:Y:S01]  /*15870*/  LEA R14, P6, R2, R17.reuse, 0x1 ;  /* 0x00000011020e7211 */ /* 0x080fe200078c08ff */
[C---:B------:R-:W-:Y:S02]  /*15880*/  IMAD R20, R3.reuse, 0x2, R0 ;  /* 0x0000000203147824 */ /* 0x040fe400078e0200 */
[----:B------:R0:W-:Y:S01]  /*15890*/  @P1 STG.E.U16 desc[UR22][R12.64], R9 ;  /* 0x000000090c001986 */ /* 0x0001e2000c101516 */
[----:B------:R-:W-:Y:S01]  /*158a0*/  LEA R8, P1, R0, R17, 0x1 ;  /* 0x0000001100087211 */ /* 0x000fe200078208ff */
[----:B------:R-:W-:Y:S01]  /*158b0*/  IMAD R22, R3, 0x2, R20 ;  /* 0x0000000203167824 */ /* 0x000fe200078e0214 */
[----:B------:R-:W-:-:S02]  /*158c0*/  LEA.HI.X.SX32 R15, R2, R18, 0x1, P6 ;  /* 0x00000012020f7211 */ /* 0x000fc400030f0eff */
[CC--:B-1----:R-:W-:Y:S01]  /*158d0*/  LEA R10, P6, R20.reuse, R17.reuse, 0x1 ;  /* 0x00000011140a7211 */ /* 0x0c2fe200078c08ff */
[C---:B------:R-:W-:Y:S02]  /*158e0*/  IMAD R4, R3.reuse, 0x2, R22 ;  /* 0x0000000203047824 */ /* 0x040fe400078e0216 */
[----:B------:R-:W-:Y:S01]  /*158f0*/  @P5 STG.E.U16 desc[UR22][R14.64], R5 ;  /* 0x000000050e005986 */ /* 0x000fe2000c101516 */
[-C--:B------:R-:W-:Y:S02]  /*15900*/  LEA.HI.X.SX32 R11, R20, R18.reuse, 0x1, P6 ;  /* 0x00000012140b7211 */ /* 0x080fe400030f0eff */
[-C--:B------:R-:W-:Y:S02]  /*15910*/  LEA R20, P6, R4, R17.reuse, 0x1 ;  /* 0x0000001104147211 */ /* 0x080fe400078c08ff */
[----:B0-----:R-:W-:Y:S01]  /*15920*/  LEA.HI.X.SX32 R9, R0, R18, 0x1, P1 ;  /* 0x0000001200097211 */ /* 0x001fe200008f0eff */
[----:B------:R-:W-:Y:S01]  /*15930*/  IMAD R0, R3, 0x2, R4 ;  /* 0x0000000203007824 */ /* 0x000fe200078e0204 */
[----:B------:R-:W-:-:S02]  /*15940*/  LEA R2, P1, R22, R17, 0x1 ;  /* 0x0000001116027211 */ /* 0x000fc400078208ff */
[-C--:B------:R-:W-:Y:S02]  /*15950*/  LEA.HI.X.SX32 R21, R4, R18.reuse, 0x1, P6 ;  /* 0x0000001204157211 */ /* 0x080fe400030f0eff */
[----:B------:R-:W-:Y:S02]  /*15960*/  LEA.HI.X.SX32 R3, R22, R18, 0x1, P1 ;  /* 0x0000001216037211 */ /* 0x000fe400008f0eff */
[----:B------:R-:W-:Y:S02]  /*15970*/  ISETP.LT.AND P1, PT, R19, UR15, !P0 ;  /* 0x0000000f13007c0c */ /* 0x000fe4000c721270 */
[----:B------:R-:W-:Y:S02]  /*15980*/  ISETP.LT.AND P0, PT, R16, UR15, !P0 ;  /* 0x0000000f10007c0c */ /* 0x000fe4000c701270 */
[----:B------:R-:W-:Y:S02]  /*15990*/  LEA R12, P6, R0, R17, 0x1 ;  /* 0x00000011000c7211 */ /* 0x000fe400078c08ff */
[----:B------:R-:W-:-:S02]  /*159a0*/  PRMT R4, R5, 0x7632, R4 ;  /* 0x0000763205047816 */ /* 0x000fc40000000004 */
[----:B------:R-:W-:Y:S02]  /*159b0*/  LEA.HI.X.SX32 R13, R0, R18, 0x1, P6 ;  /* 0x00000012000d7211 */ /* 0x000fe400030f0eff */
[----:B------:R-:W-:Y:S01]  /*159c0*/  PRMT R0, R6, 0x7632, R0 ;  /* 0x0000763206007816 */ /* 0x000fe20000000000 */
[----:B------:R0:W-:Y:S04]  /*159d0*/  @P4 STG.E.U16 desc[UR22][R8.64], R4 ;  /* 0x0000000408004986 */ /* 0x0001e8000c101516 */
[----:B------:R1:W-:Y:S04]  /*159e0*/  @P3 STG.E.U16 desc[UR22][R10.64], R6 ;  /* 0x000000060a003986 */ /* 0x0003e8000c101516 */
[----:B------:R1:W-:Y:S01]  /*159f0*/  @P2 STG.E.U16 desc[UR22][R2.64], R0 ;  /* 0x0000000002002986 */ /* 0x0003e2000c101516 */
[----:B0-----:R-:W-:-:S03]  /*15a00*/  PRMT R9, R7, 0x7632, R9 ;  /* 0x0000763207097816 */ /* 0x001fc60000000009 */
[----:B------:R1:W-:Y:S04]  /*15a10*/  @P1 STG.E.U16 desc[UR22][R20.64], R7 ;  /* 0x0000000714001986 */ /* 0x0003e8000c101516 */
[----:B------:R1:W-:Y:S01]  /*15a20*/  @P0 STG.E.U16 desc[UR22][R12.64], R9 ;  /* 0x000000090c000986 */ /* 0x0003e2000c101516 */
[----:B------:R-:W-:Y:S06]  /*15a30*/  BAR.SYNC.DEFER_BLOCKING 0x0 ;  /* 0x0000000000007b1d */ /* 0x000fec0000010000 */
[----:B------:R-:W-:Y:S05]  /*15a40*/  BRA.U UP0, `(.L_x_13) ;  /* 0x0000000100a07547 */ /* 0x000fea000b800000 */
[----:B------:R-:W0:Y:S01]  /*15a50*/  S2UR UR5, SR_CgaCtaId ;  /* 0x00000000000579c3 */ /* 0x000e220000008800 */
[----:B------:R-:W-:Y:S01]  /*15a60*/  NOP ;  /* 0x0000000000007918 */ /* 0x000fe20000000000 */
[----:B------:R-:W-:Y:S01]  /*15a70*/  UMOV UR4, 0x50 ;  /* 0x0000005000047882 */ /* 0x000fe20000000000 */
[----:B-1----:R-:W-:Y:S02]  /*15a80*/  IMAD.U32 R0, RZ, RZ, UR9 ;  /* 0x00000009ff007e24 */ /* 0x002fe4000f8e00ff */
[----:B------:R-:W-:Y:S02]  /*15a90*/  IMAD.MOV.U32 R3, RZ, RZ, 0x3 ;  /* 0x00000003ff037424 */ /* 0x000fe400078e00ff */
[----:B------:R-:W-:Y:S01]  /*15aa0*/  IMAD.MOV.U32 R7, RZ, RZ, 0x1 ;  /* 0x00000001ff077424 */ /* 0x000fe200078e00ff */
[----:B------:R-:W-:-:S04]  /*15ab0*/  LOP3.LUT R0, R0, 0xffff, RZ, 0xc0, !PT ;  /* 0x0000ffff00007812 */ /* 0x000fc800078ec0ff */
[----:B------:R-:W-:-:S05]  /*15ac0*/  SHF.R.U32.HI R0, RZ, 0x5, R0 ;  /* 0x00000005ff007819 */ /* 0x000fca0000011600 */
[----:B------:R-:W-:Y:S01]  /*15ad0*/  VIADD R2, R0, 0x10 ;  /* 0x0000001000027836 */ /* 0x000fe20000000000 */
[----:B------:R-:W-:Y:S01]  /*15ae0*/  SHF.L.U32 R0, R3, R0, RZ ;  /* 0x0000000003007219 */ /* 0x000fe200000006ff */
[----:B0-----:R-:W-:-:S03]  /*15af0*/  ULEA UR6, UR5, UR4, 0x18 ;  /* 0x0000000405067291 */ /* 0x001fc6000f8ec0ff */
[----:B------:R-:W-:-:S04]  /*15b00*/  SHF.L.U32 R3, R7, R2, RZ ;  /* 0x0000000207037219 */ /* 0x000fc800000006ff */
[----:B------:R-:W-:Y:S02]  /*15b10*/  LOP3.LUT R0, R3, R0, RZ, 0xfc, !PT ;  /* 0x0000000003007212 */ /* 0x000fe400078efcff */
[----:B------:R-:W0:Y:S02]  /*15b20*/  LDS R5, [UR6] ;  /* 0x00000006ff057984 */ /* 0x000e240008000800 */
[C---:B------:R-:W-:Y:S02]  /*15b30*/  LOP3.LUT R2, R0.reuse, 0xffff, RZ, 0xc0, !PT ;  /* 0x0000ffff00027812 */ /* 0x040fe400078ec0ff */
[----:B0-----:R-:W-:-:S04]  /*15b40*/  LOP3.LUT R3, R0, 0xffff, R5, 0x80, !PT ;  /* 0x0000ffff00037812 */ /* 0x001fc800078e8005 */
[----:B------:R-:W-:-:S13]  /*15b50*/  ISETP.NE.AND P0, PT, R3, R2, PT ;  /* 0x000000020300720c */ /* 0x000fda0003f05270 */
[----:B------:R-:W-:Y:S05]  /*15b60*/  @P0 BRA `(.L_x_14) ;  /* 0x0000000000500947 */ /* 0x000fea0003800000 */
[----:B------:R-:W-:Y:S02]  /*15b70*/  SHF.R.U32.HI R5, RZ, 0x10, R5 ;  /* 0x00000010ff057819 */ /* 0x000fe40000011605 */
[----:B------:R-:W-:-:S04]  /*15b80*/  SHF.R.U32.HI R2, RZ, 0x10, R0 ;  /* 0x00000010ff027819 */ /* 0x000fc80000011600 */
[----:B------:R-:W-:-:S04]  /*15b90*/  LOP3.LUT R5, R5, R2, RZ, 0xc0, !PT ;  /* 0x0000000205057212 */ /* 0x000fc800078ec0ff */
[----:B------:R-:W-:-:S13]  /*15ba0*/  ISETP.NE.AND P0, PT, R5, R2, PT ;  /* 0x000000020500720c */ /* 0x000fda0003f05270 */
[----:B------:R-:W-:Y:S05]  /*15bb0*/  @P0 BRA `(.L_x_15) ;  /* 0x0000000000300947 */ /* 0x000fea0003800000 */
[----:B------:R-:W-:Y:S01]  /*15bc0*/  R2UR UR4, R0 ;  /* 0x00000000000472ca */ /* 0x000fe200000e0000 */
[----:B------:R-:W-:Y:S01]  /*15bd0*/  VOTEU.ANY UR5, UPT, PT ;  /* 0x0000000000057886 */ /* 0x000fe200038e0100 */
[----:B------:R-:W0:Y:S01]  /*15be0*/  S2R R0, SR_LANEID ;  /* 0x0000000000007919 */ /* 0x000e220000000000 */
[----:B------:R-:W-:-:S10]  /*15bf0*/  UFLO.U32 UR5, UR5 ;  /* 0x00000005000572bd */ /* 0x000fd400080e0000 */
[----:B------:R-:W-:-:S06]  /*15c00*/  ULOP3.LUT UR4, URZ, UR4, URZ, 0x33, !UPT ;  /* 0x00000004ff047292 */ /* 0x000fcc000f8e33ff */
[----:B------:R-:W-:-:S04]  /*15c10*/  IMAD.U32 R2, RZ, RZ, UR4 ;  /* 0x00000004ff027e24 */ /* 0x000fc8000f8e00ff */
[----:B------:R-:W1:Y:S02]  /*15c20*/  REDUX UR7, R2 ;  /* 0x00000000020773c4 */ /* 0x000e640000000000 */
[----:B------:R2:W-:Y:S01]  /*15c30*/  UTCATOMSWS.AND URZ, UR4 ;  /* 0x0000000400ff79e3 */ /* 0x0005e20008000000 */
[----:B0-----:R-:W-:Y:S01]  /*15c40*/  ISETP.EQ.U32.AND P0, PT, R0, UR5, PT ;  /* 0x0000000500007c0c */ /* 0x001fe2000bf02070 */
[----:B-1----:R-:W-:-:S12]  /*15c50*/  IMAD.U32 R0, RZ, RZ, UR7 ;  /* 0x00000007ff007e24 */ /* 0x002fd8000f8e00ff */
[----:B------:R2:W-:Y:S01]  /*15c60*/  @P0 ATOMS.AND RZ, [UR6], R0 ;  /* 0x00000000ffff098c */ /* 0x0005e2000a800006 */
[----:B------:R-:W-:Y:S05]  /*15c70*/  BRA `(.L_x_13) ;  /* 0x0000000000147947 */ /* 0x000fea0003800000 */
.L_x_15:
[----:B------:R-:W-:-:S07]  /*15c80*/  MOV R2, 0x15ca0 ;  /* 0x00015ca000027802 */ /* 0x000fce0000000f00 */
[----:B------:R-:W-:Y:S05]  /*15c90*/  CALL.REL.NOINC `($__internal_0_$__cuda_sm10x_tcgen05_guardrail_trap_col_being_dealloced_not_returned_by_alloc) ;  /* 0x0000000000387944 */ /* 0x000fea0003c00000 */
[----:B------:R-:W-:Y:S05]  /*15ca0*/  BRA `(.L_x_13) ;  /* 0x0000000000087947 */ /* 0x000fea0003800000 */
.L_x_14:
[----:B------:R-:W-:-:S07]  /*15cb0*/  MOV R2, 0x15cd0 ;  /* 0x00015cd000027802 */ /* 0x000fce0000000f00 */
[----:B------:R-:W-:Y:S05]  /*15cc0*/  CALL.REL.NOINC `($__internal_2_$__cuda_sm10x_tcgen05_guardrail_trap_unallocated_columns_being_dealloced) ;  /* 0x0000000000447944 */ /* 0x000fea0003c00000 */
.L_x_13:
[----:B------:R-:W-:Y:S01]  /*15cd0*/  NOP ;  /* 0x0000000000007918 */ /* 0x000fe20000000000 */
[----:B--2---:R-:W-:Y:S05]  /*15ce0*/  EXIT ;  /* 0x000000000000794d */ /* 0x004fea0003800000 */
.L_x_8:
[----:B-----5:R1:W-:Y:S04]  /*15cf0*/  STL [R1+0x570], R0 ;  /* 0x0005700001007387 */ /* 0x0203e80000100800 */
[----:B-1----:R-:W3:Y:S02]  /*15d00*/  LDL R0, [R1+0x340] ;  /* 0x0003400001007983 */ /* 0x002ee40000100800 */
[----:B---3--:R1:W3:Y:S02]  /*15d10*/  SYNCS.PHASECHK.TRANS64.TRYWAIT P2, [UR12], R0 ;  /* 0x00000000ff0075a7 */ /* 0x0082e4000804110c */
[----:B-1---5:R1:W5:Y:S02]  /*15d20*/  LDL.LU R0, [R1+0x570] ;  /* 0x0005700001007983 */ /* 0x0223640000300800 */
[----:B-1-3--:R-:W-:Y:S05]  /*15d30*/  @!P2 BRA `(.L_x_8) ;  /* 0xfffffffc00eca947 */ /* 0x00afea000383ffff */
[----:B------:R-:W-:Y:S05]  /*15d40*/  BRA `(.L_x_16) ;  /* 0xffffff8000f07947 */ /* 0x000fea000383ffff */
.L_x_12:
[----:B------:R-:W2:Y:S02]  /*15d50*/  SYNCS.PHASECHK.TRANS64.TRYWAIT P0, [UR12], R0 ;  /* 0x00000000ff0075a7 */ /* 0x000ea4000800110c */
[----:B--2---:R-:W-:Y:S05]  /*15d60*/  @!P0 BRA `(.L_x_12) ;  /* 0xfffffffc00f88947 */ /* 0x004fea000383ffff */
[----:B------:R-:W-:Y:S05]  /*15d70*/  BRA `(.L_x_11) ;  /* 0xffffffe800fc7947 */ /* 0x000fea000383ffff */
        .weak           $__internal_0_$__cuda_sm10x_tcgen05_guardrail_trap_col_being_dealloced_not_returned_by_alloc
        .type           $__internal_0_$__cuda_sm10x_tcgen05_guardrail_trap_col_being_dealloced_not_returned_by_alloc,@function
        .size           $__internal_0_$__cuda_sm10x_tcgen05_guardrail_trap_col_being_dealloced_not_returned_by_alloc,($__internal_1_$__cuda_sm10x_tcgen05_guardrail_trap_phase_invalid_during_alloc - $__internal_0_$__cuda_sm10x_tcgen05_guardrail_trap_col_being_dealloced_not_returned_by_alloc)
$__internal_0_$__cuda_sm10x_tcgen05_guardrail_trap_col_being_dealloced_not_returned_by_alloc:
[----:B------:R-:W-:Y:S05]  /*15d80*/  BPT.TRAP 0x1 ;  /* 0x000000040000795c */ /* 0x000fea0000300000 */
[----:B------:R-:W-:-:S04]  /*15d90*/  IMAD.MOV.U32 R3, RZ, RZ, 0x0 ;  /* 0x00000000ff037424 */ /* 0x000fc800078e00ff */
[----:B------:R-:W-:Y:S05]  /*15da0*/  RET.REL.NODEC R2 `(matmul_kernel) ;  /* 0xfffffea002947950 */ /* 0x000fea0003c3ffff */
        .weak           $__internal_1_$__cuda_sm10x_tcgen05_guardrail_trap_phase_invalid_during_alloc
        .type           $__internal_1_$__cuda_sm10x_tcgen05_guardrail_trap_phase_invalid_during_alloc,@function
        .size           $__internal_1_$__cuda_sm10x_tcgen05_guardrail_trap_phase_invalid_during_alloc,($__internal_2_$__cuda_sm10x_tcgen05_guardrail_trap_unallocated_columns_being_dealloced - $__internal_1_$__cuda_sm10x_tcgen05_guardrail_trap_phase_invalid_during_alloc)
$__internal_1_$__cuda_sm10x_tcgen05_guardrail_trap_phase_invalid_during_alloc:
[----:B------:R-:W-:Y:S05]  /*15db0*/  BPT.TRAP 0x1 ;  /* 0x000000040000795c */ /* 0x000fea0000300000 */
[----:B------:R-:W-:-:S04]  /*15dc0*/  IMAD.MOV.U32 R3, RZ, RZ, 0x0 ;  /* 0x00000000ff037424 */ /* 0x000fc800078e00ff */
[----:B------:R-:W-:Y:S05]  /*15dd0*/  RET.REL.NODEC R2 `(matmul_kernel) ;  /* 0xfffffea002887950 */ /* 0x000fea0003c3ffff */
        .weak           $__internal_2_$__cuda_sm10x_tcgen05_guardrail_trap_unallocated_columns_being_dealloced
        .type           $__internal_2_$__cuda_sm10x_tcgen05_guardrail_trap_unallocated_columns_being_dealloced,@function
        .size           $__internal_2_$__cuda_sm10x_tcgen05_guardrail_trap_unallocated_columns_being_dealloced,(.L_x_20 - $__internal_2_$__cuda_sm10x_tcgen05_guardrail_trap_unallocated_columns_being_dealloced)
$__internal_2_$__cuda_sm10x_tcgen05_guardrail_trap_unallocated_columns_being_dealloced:
[----:B------:R-:W-:Y:S05]  /*15de0*/  BPT.TRAP 0x1 ;  /* 0x000000040000795c */ /* 0x000fea0000300000 */
[----:B------:R-:W-:-:S04]  /*15df0*/  IMAD.MOV.U32 R3, RZ, RZ, 0x0 ;  /* 0x00000000ff037424 */ /* 0x000fc800078e00ff */
[----:B------:R-:W-:Y:S05]  /*15e00*/  RET.REL.NODEC R2 `(matmul_kernel) ;  /* 0xfffffea0027c7950 */ /* 0x000fea0003c3ffff */
.L_x_17:
[----:B------:R-:W-:-:S00]  /*15e10*/  BRA `(.L_x_17) ;  /* 0xfffffffc00fc7947 */ /* 0x000fc0000383ffff */
[----:B------:R-:W-:-:S00]  /*15e20*/  NOP ;  /* 0x0000000000007918 */ /* 0x000fc00000000000 */
        /* <DEDUP_REMOVED lines=13> */
.L_x_20:


//--------------------- .nv.shared.matmul_kernel  --------------------------
	.section	.nv.shared.matmul_kernel,"aw",@nobits
	.sectionflags	@""
	.align	16
	.zero		1024


//--------------------- .nv.shared.reserved.0     --------------------------
	.section	.nv.shared.reserved.0,"aw",@nobits
	.align	8
	.weak		__nv_reservedSMEM_offset_0_alias
	.size		__nv_reservedSMEM_offset_0_alias, 0, 64
	.other		__nv_reservedSMEM_offset_0_alias,@"STO_CUDA_RESERVED_SHARED STV_DEFAULT"
__nv_reservedSMEM_offset_0_alias:
	.zero		0
.nv.shared.reserved.0:
	.zero		64
	.weak		__nv_reservedSMEM_allocation_phase
	.type		__nv_reservedSMEM_allocation_phase,@object
	.size		__nv_reservedSMEM_allocation_phase,(.L_0 - __nv_reservedSMEM_allocation_phase)
__nv_reservedSMEM_allocation_phase:
	.zero		1
.L_0:
	.zero		7
	.weak		__nv_reservedSMEM_devtool_atexit_pc
	.type		__nv_reservedSMEM_devtool_atexit_pc,@object
	.size		__nv_reservedSMEM_devtool_atexit_pc,(__nv_reservedSMEM_allocation_mask - __nv_reservedSMEM_devtool_atexit_pc)
__nv_reservedSMEM_devtool_atexit_pc:
	.zero		8
	.weak		__nv_reservedSMEM_allocation_mask
	.type		__nv_reservedSMEM_allocation_mask,@object
	.size		__nv_reservedSMEM_allocation_mask,(.L_2 - __nv_reservedSMEM_allocation_mask)
__nv_reservedSMEM_allocation_mask:
	.zero		4
.L_2:


//--------------------- .nv.constant0.matmul_kernel --------------------------
	.section	.nv.constant0.matmul_kernel,"a",@progbits
	.sectionflags	@""
	.align	4
.nv.constant0.matmul_kernel:
	.zero		976


//--------------------- SYMBOLS --------------------------

	.type		.nv.reservedSmem.offset0,@object
	.size		.nv.reservedSmem.offset0,0x4
	.type		.nv.reservedSmem.cap,@object
	.size		.nv.reservedSmem.cap,0x4
